// auto-generated by cutlass_sweep.gemm — config: {"arch": "sm_90", "cluster_m": 2, "cluster_n": 1, "dtype": "e4m3", "dtype_b": "e4m3", "layout": "nt", "stages": 0, "tile_k": 128, "tile_m": 512, "tile_n": 256}
#include "cutlass/cutlass.h"
#include "cutlass/gemm/collective/collective_builder.hpp"
#include "cutlass/gemm/device/gemm_universal_adapter.h"
#include "cutlass/gemm/kernel/gemm_universal.hpp"
#include "cutlass/epilogue/collective/collective_builder.hpp"

using ElemA = cutlass::float_e4m3_t;
using ElemB = cutlass::float_e4m3_t;
using ElemCD = cutlass::float_e4m3_t;
using Acc  = float;
using TileShape    = cute::Shape<cute::_512, cute::_256, cute::_128>;
using ClusterShape = cute::Shape<cute::_2, cute::_1, cute::_1>;

using CollectiveEpilogue = typename cutlass::epilogue::collective::CollectiveBuilder<
    cutlass::arch::Sm90, cutlass::arch::OpClassTensorOp,
    TileShape, ClusterShape,
    cutlass::epilogue::collective::EpilogueTileAuto,
    Acc, Acc,
    ElemCD, cutlass::layout::RowMajor, 128 / cutlass::sizeof_bits<ElemCD>::value,
    ElemCD, cutlass::layout::RowMajor, 128 / cutlass::sizeof_bits<ElemCD>::value,
    cutlass::epilogue::collective::EpilogueScheduleAuto
  >::CollectiveOp;

using CollectiveMainloop = typename cutlass::gemm::collective::CollectiveBuilder<
    cutlass::arch::Sm90, cutlass::arch::OpClassTensorOp,
    ElemA, cutlass::layout::RowMajor, 128 / cutlass::sizeof_bits<ElemA>::value,
    ElemB, cutlass::layout::ColumnMajor, 128 / cutlass::sizeof_bits<ElemB>::value,
    Acc,
    TileShape, ClusterShape,
    cutlass::gemm::collective::StageCountAutoCarveout<static_cast<int>(sizeof(typename CollectiveEpilogue::SharedStorage))>,
    cutlass::gemm::collective::KernelScheduleAuto
  >::CollectiveOp;

using GemmKernel = cutlass::gemm::kernel::GemmUniversal<
    cute::Shape<int,int,int,int>,
    CollectiveMainloop,
    CollectiveEpilogue
>;
using Gemm = cutlass::gemm::device::GemmUniversalAdapter<GemmKernel>;

// Force the device kernel symbol into the cubin without needing a host main.
auto* _anchor = &cutlass::device_kernel<GemmKernel>;


// ===== COMPILED SASS (sm_90a) =====

	.target	sm_90a

	.elftype	@"ET_EXEC"


//--------------------- .note.nv.tkinfo           --------------------------
	.section	.note.nv.tkinfo,"",@"SHT_NOTE"
	.sectionflags	@"SHF_NOTE_NV_TKINFO"
	.tkinfo
        /*0018*/ 	.word	0x00000002
        /*0030*/ 	.string	""
        /*0030*/ 	.string	"ptxas"
        /*0030*/ 	.string	"Cuda compilation tools, release 13.0, V13.0.88"
        /*0030*/ 	.string	"Build cuda_13.0.r13.0/compiler.36424714_0"
        /*0030*/ 	.string	"-arch sm_90a -m 64 "



//--------------------- .note.nv.cuinfo           --------------------------
	.section	.note.nv.cuinfo,"",@"SHT_NOTE"
	.sectionflags	@"SHF_NOTE_NV_CUINFO"
        /*0018*/ 	.short	0x0002
        /*001a*/ 	.short	0x005a
        /*001c*/ 	.short	0x0082
	.zero		2


//--------------------- .nv.info                  --------------------------
	.section	.nv.info,"",@"SHT_CUDA_INFO"
	.align	4


	//----- nvinfo : EIATTR_REGCOUNT
	.align		4
        /*0000*/ 	.byte	0x04, 0x2f
        /*0002*/ 	.short	(.L_12 - .L_11)
	.align		4
.L_11:
        /*0004*/ 	.word	index@(_ZN7cutlass13device_kernelINS_4gemm6kernel13GemmUniversalIN4cute5tupleIJiiiiEEENS1_10collective13CollectiveMmaINS1_37MainloopSm90TmaGmmaWarpSpecializedFP8ILi2ENS5_IJNS4_1CILi2EEENSA_ILi1EEESC_EEENS1_35KernelTmaWarpSpecializedCooperativeEEENS5_IJNSA_ILi512EEENSA_ILi256EEENSA_ILi128EEEEEENS_12float_e4m3_tENS5_IJlSC_lEEESK_SL_NS4_8TiledMMAINS4_8MMA_AtomIJNS4_4SM904GMMA31MMA_64x256x32_F32E4M3E4M3_SS_TNILNSP_7ScaleInE1ELSR_1EEEEEENS4_6LayoutISD_NS5_IJSC_NSA_ILi0EEESV_EEEEENS5_IJNS4_10UnderscoreESY_SY_EEEEENS4_13SM90_TMA_LOADENS4_14ComposedLayoutINS4_7SwizzleILi3ELi4ELi3EEENS4_18smem_ptr_flag_bitsILi8EEENSU_INS5_IJNSA_ILi8EEESI_EEENS5_IJSI_SC_EEEEEEEvNS4_8identityENS4_23SM90_TMA_LOAD_MULTICASTES1B_vS1C_EENS_8epilogue10collective6detail29Sm90TmaWarpSpecializedAdapterINS1G_15DefaultEpilogueISK_SL_SL_NS1F_6thread17LinearCombinationISK_Li1EffLNS1K_9ScaleType4KindE0ELNS_15FloatRoundStyleE2ESK_EENS1_15EpilogueDefaultEEEEEvvEEEEvNT_6ParamsE)
        /*0008*/ 	.word	0x000000a8


	//----- nvinfo : EIATTR_FRAME_SIZE
	.align		4
.L_12:
        /*000c*/ 	.byte	0x04, 0x11
        /*000e*/ 	.short	(.L_14 - .L_13)
	.align		4
.L_13:
        /*0010*/ 	.word	index@(_ZN7cutlass13device_kernelINS_4gemm6kernel13GemmUniversalIN4cute5tupleIJiiiiEEENS1_10collective13CollectiveMmaINS1_37MainloopSm90TmaGmmaWarpSpecializedFP8ILi2ENS5_IJNS4_1CILi2EEENSA_ILi1EEESC_EEENS1_35KernelTmaWarpSpecializedCooperativeEEENS5_IJNSA_ILi512EEENSA_ILi256EEENSA_ILi128EEEEEENS_12float_e4m3_tENS5_IJlSC_lEEESK_SL_NS4_8TiledMMAINS4_8MMA_AtomIJNS4_4SM904GMMA31MMA_64x256x32_F32E4M3E4M3_SS_TNILNSP_7ScaleInE1ELSR_1EEEEEENS4_6LayoutISD_NS5_IJSC_NSA_ILi0EEESV_EEEEENS5_IJNS4_10UnderscoreESY_SY_EEEEENS4_13SM90_TMA_LOADENS4_14ComposedLayoutINS4_7SwizzleILi3ELi4ELi3EEENS4_18smem_ptr_flag_bitsILi8EEENSU_INS5_IJNSA_ILi8EEESI_EEENS5_IJSI_SC_EEEEEEEvNS4_8identityENS4_23SM90_TMA_LOAD_MULTICASTES1B_vS1C_EENS_8epilogue10collective6detail29Sm90TmaWarpSpecializedAdapterINS1G_15DefaultEpilogueISK_SL_SL_NS1F_6thread17LinearCombinationISK_Li1EffLNS1K_9ScaleType4KindE0ELNS_15FloatRoundStyleE2ESK_EENS1_15EpilogueDefaultEEEEEvvEEEEvNT_6ParamsE)
        /*0014*/ 	.word	0x000022d0


	//----- nvinfo : EIATTR_MIN_STACK_SIZE
	.align		4
.L_14:
        /*0018*/ 	.byte	0x04, 0x12
        /*001a*/ 	.short	(.L_16 - .L_15)
	.align		4
.L_15:
        /*001c*/ 	.word	index@(_ZN7cutlass13device_kernelINS_4gemm6kernel13GemmUniversalIN4cute5tupleIJiiiiEEENS1_10collective13CollectiveMmaINS1_37MainloopSm90TmaGmmaWarpSpecializedFP8ILi2ENS5_IJNS4_1CILi2EEENSA_ILi1EEESC_EEENS1_35KernelTmaWarpSpecializedCooperativeEEENS5_IJNSA_ILi512EEENSA_ILi256EEENSA_ILi128EEEEEENS_12float_e4m3_tENS5_IJlSC_lEEESK_SL_NS4_8TiledMMAINS4_8MMA_AtomIJNS4_4SM904GMMA31MMA_64x256x32_F32E4M3E4M3_SS_TNILNSP_7ScaleInE1ELSR_1EEEEEENS4_6LayoutISD_NS5_IJSC_NSA_ILi0EEESV_EEEEENS5_IJNS4_10UnderscoreESY_SY_EEEEENS4_13SM90_TMA_LOADENS4_14ComposedLayoutINS4_7SwizzleILi3ELi4ELi3EEENS4_18smem_ptr_flag_bitsILi8EEENSU_INS5_IJNSA_ILi8EEESI_EEENS5_IJSI_SC_EEEEEEEvNS4_8identityENS4_23SM90_TMA_LOAD_MULTICASTES1B_vS1C_EENS_8epilogue10collective6detail29Sm90TmaWarpSpecializedAdapterINS1G_15DefaultEpilogueISK_SL_SL_NS1F_6thread17LinearCombinationISK_Li1EffLNS1K_9ScaleType4KindE0ELNS_15FloatRoundStyleE2ESK_EENS1_15EpilogueDefaultEEEEEvvEEEEvNT_6ParamsE)
        /*0020*/ 	.word	0x000022d0
.L_16:


//--------------------- .nv.compat                --------------------------
	.section	.nv.compat,"",@"SHT_CUDA_COMPAT_INFO"
	.align	4
        /*0000*/ 	.byte	0x02, 0x09, 0x01, 0x00, 0x02, 0x02, 0x04, 0x00, 0x02, 0x05, 0x05, 0x00, 0x03, 0x07, 0x01, 0x01
        /*0010*/ 	.byte	0x02, 0x03, 0x01, 0x00, 0x02, 0x06, 0x01, 0x00, 0x04, 0x0b, 0x08, 0x00, 0x00, 0x00, 0x00, 0x00
        /*0020*/ 	.byte	0x00, 0x00, 0x00, 0x00


//--------------------- .nv.info._ZN7cutlass13device_kernelINS_4gemm6kernel13GemmUniversalIN4cute5tupleIJiiiiEEENS1_10collective13CollectiveMmaINS1_37MainloopSm90TmaGmmaWarpSpecializedFP8ILi2ENS5_IJNS4_1CILi2EEENSA_ILi1EEESC_EEENS1_35KernelTmaWarpSpecializedCooperativeEEENS5_IJNSA_ILi512EEENSA_ILi256EEENSA_ILi128EEEEEENS_12float_e4m3_tENS5_IJlSC_lEEESK_SL_NS4_8TiledMMAINS4_8MMA_AtomIJNS4_4SM904GMMA31MMA_64x256x32_F32E4M3E4M3_SS_TNILNSP_7ScaleInE1ELSR_1EEEEEENS4_6LayoutISD_NS5_IJSC_NSA_ILi0EEESV_EEEEENS5_IJNS4_10UnderscoreESY_SY_EEEEENS4_13SM90_TMA_LOADENS4_14ComposedLayoutINS4_7SwizzleILi3ELi4ELi3EEENS4_18smem_ptr_flag_bitsILi8EEENSU_INS5_IJNSA_ILi8EEESI_EEENS5_IJSI_SC_EEEEEEEvNS4_8identityENS4_23SM90_TMA_LOAD_MULTICASTES1B_vS1C_EENS_8epilogue10collective6detail29Sm90TmaWarpSpecializedAdapterINS1G_15DefaultEpilogueISK_SL_SL_NS1F_6thread17LinearCombinationISK_Li1EffLNS1K_9ScaleType4KindE0ELNS_15FloatRoundStyleE2ESK_EENS1_15EpilogueDefaultEEEEEvvEEEEvNT_6ParamsE --------------------------
	.section	.nv.info._ZN7cutlass13device_kernelINS_4gemm6kernel13GemmUniversalIN4cute5tupleIJiiiiEEENS1_10collective13CollectiveMmaINS1_37MainloopSm90TmaGmmaWarpSpecializedFP8ILi2ENS5_IJNS4_1CILi2EEENSA_ILi1EEESC_EEENS1_35KernelTmaWarpSpecializedCooperativeEEENS5_IJNSA_ILi512EEENSA_ILi256EEENSA_ILi128EEEEEENS_12float_e4m3_tENS5_IJlSC_lEEESK_SL_NS4_8TiledMMAINS4_8MMA_AtomIJNS4_4SM904GMMA31MMA_64x256x32_F32E4M3E4M3_SS_TNILNSP_7ScaleInE1ELSR_1EEEEEENS4_6LayoutISD_NS5_IJSC_NSA_ILi0EEESV_EEEEENS5_IJNS4_10UnderscoreESY_SY_EEEEENS4_13SM90_TMA_LOADENS4_14ComposedLayoutINS4_7SwizzleILi3ELi4ELi3EEENS4_18smem_ptr_flag_bitsILi8EEENSU_INS5_IJNSA_ILi8EEESI_EEENS5_IJSI_SC_EEEEEEEvNS4_8identityENS4_23SM90_TMA_LOAD_MULTICASTES1B_vS1C_EENS_8epilogue10collective6detail29Sm90TmaWarpSpecializedAdapterINS1G_15DefaultEpilogueISK_SL_SL_NS1F_6thread17LinearCombinationISK_Li1EffLNS1K_9ScaleType4KindE0ELNS_15FloatRoundStyleE2ESK_EENS1_15EpilogueDefaultEEEEEvvEEEEvNT_6ParamsE,"",@"SHT_CUDA_INFO"
	.sectionflags	@""
	.align	4


	//----- nvinfo : EIATTR_CUDA_API_VERSION
	.align		4
        /*0000*/ 	.byte	0x04, 0x37
        /*0002*/ 	.short	(.L_18 - .L_17)
.L_17:
        /*0004*/ 	.word	0x00000082


	//----- nvinfo : EIATTR_KPARAM_INFO
	.align		4
.L_18:
        /*0008*/ 	.byte	0x04, 0x17
        /*000a*/ 	.short	(.L_20 - .L_19)
.L_19:
        /*000c*/ 	.word	0x00000000
        /*0010*/ 	.short	0x0000
        /*0012*/ 	.short	0x0070
        /*0014*/ 	.byte	0x00, 0xf0, 0x01, 0x10


	//----- nvinfo : EIATTR_SPARSE_MMA_MASK
	.align		4
.L_20:
        /*0018*/ 	.byte	0x03, 0x50
        /*001a*/ 	.short	0x0000


	//----- nvinfo : EIATTR_MAXREG_COUNT
	.align		4
        /*001c*/ 	.byte	0x03, 0x1b
        /*001e*/ 	.short	0x00a8


	//----- nvinfo : EIATTR_NUM_BARRIERS
	.align		4
        /*0020*/ 	.byte	0x02, 0x4c
        /*0022*/ 	.byte	0x01
	.zero		1


	//----- nvinfo : EIATTR_ANNOTATIONS
	.align		4
        /*0024*/ 	.byte	0x04, 0x55
        /*0026*/ 	.short	(.L_22 - .L_21)


	//   ....[0]....
.L_21:
        /*0028*/ 	.word	0x00000001
        /*002c*/ 	.byte	0xf0, 0x06, 0x00, 0x00, 0x01, 0x00, 0x00, 0x00, 0xc0, 0x07, 0x00, 0x00, 0x01, 0x00, 0x00, 0x00
        /* <DEDUP_REMOVED lines=1473> */
        /*5c4c*/ 	.byte	0x50, 0xfe, 0x00, 0x00


	//----- nvinfo : EIATTR_MERCURY_ISA_VERSION
	.align		4
.L_22:
        /*5c50*/ 	.byte	0x03, 0x5f
        /*5c52*/ 	.short	0x0101


	//----- nvinfo : EIATTR_INT_WARP_WIDE_INSTR_OFFSETS
	.align		4
        /*5c54*/ 	.byte	0x04, 0x31
        /*5c56*/ 	.short	(.L_24 - .L_23)


	//   ....[0]....
.L_23:
        /*5c58*/ 	.word	0x00000510


	//   ....[1]....
        /*5c5c*/ 	.word	0x00000530


	//   ....[2]....
        /*5c60*/ 	.word	0x00000690


	//   ....[3]....
        /*5c64*/ 	.word	0x00033c30


	//----- nvinfo : EIATTR_COOP_GROUP_MASK_REGIDS
	.align		4
.L_24:
        /*5c68*/ 	.byte	0x04, 0x29
        /*5c6a*/ 	.short	(.L_26 - .L_25)


	//   ....[0]....
.L_25:
        /*5c6c*/ 	.word	0xffffffff


	//   ....[1]....
        /*5c70*/ 	.word	0xffffffff


	//   ....[2]....
        /*5c74*/ 	.word	0xffffffff


	//   ....[3]....
        /*5c78*/ 	.word	0xffffffff


	//   ....[4]....
        /*5c7c*/ 	.word	0xffffffff


	//   ....[5]....
        /*5c80*/ 	.word	0xffffffff


	//----- nvinfo : EIATTR_COOP_GROUP_INSTR_OFFSETS
	.align		4
.L_26:
        /*5c84*/ 	.byte	0x04, 0x28
        /*5c86*/ 	.short	(.L_28 - .L_27)


	//   ....[0]....
.L_27:
        /*5c88*/ 	.word	0x00000070


	//   ....[1]....
        /*5c8c*/ 	.word	0x00000080


	//   ....[2]....
        /*5c90*/ 	.word	0x000001a0


	//   ....[3]....
        /*5c94*/ 	.word	0x00000380


	//   ....[4]....
        /*5c98*/ 	.word	0x00000800


	//   ....[5]....
        /*5c9c*/ 	.word	0x000049e0


	//----- nvinfo : EIATTR_REG_RECONFIG
	.align		4
.L_28:
        /*5ca0*/ 	.byte	0x01, 0x54
	.zero		2


	//----- nvinfo : EIATTR_MBARRIER_INSTR_OFFSETS
	.align		4
        /*5ca4*/ 	.byte	0x04, 0x39
        /*5ca6*/ 	.short	(.L_30 - .L_29)


	//   ....[0]....
.L_29:
        /*5ca8*/ 	.word	0x00000320
        /*5cac*/ 	.word	0x000000ff
        /*5cb0*/ 	.word	0x00000000
        /*5cb4*/ 	.short	0x0100
        /*5cb6*/ 	.byte	0x0a
	.zero		1


	//   ....[1]....
        /*5cb8*/ 	.word	0x00000330
        /*5cbc*/ 	.word	0x000000ff
        /*5cc0*/ 	.word	0x00000010
        /*5cc4*/ 	.short	0x0100
        /*5cc6*/ 	.byte	0x0a
	.zero		1


	//   ....[2]....
        /*5cc8*/ 	.word	0x00000340
        /*5ccc*/ 	.word	0x000000ff
        /*5cd0*/ 	.word	0x00000008
        /*5cd4*/ 	.short	0x0100
        /*5cd6*/ 	.byte	0x0a
	.zero		1


	//   ....[3]....
        /*5cd8*/ 	.word	0x00000350
        /*5cdc*/ 	.word	0x000000ff
        /*5ce0*/ 	.word	0x00000018
        /*5ce4*/ 	.short	0x0100
        /*5ce6*/ 	.byte	0x0a
	.zero		1


	//   ....[4]....
        /*5ce8*/ 	.word	0x00000720
        /*5cec*/ 	.word	0x000000ff
        /*5cf0*/ 	.word	0x00000030
        /*5cf4*/ 	.short	0x0100
        /*5cf6*/ 	.byte	0x08
	.zero		1


	//   ....[5]....
        /*5cf8*/ 	.word	0x000007a0
        /*5cfc*/ 	.word	0x000000ff
        /*5d00*/ 	.word	0x00000038
        /*5d04*/ 	.short	0x0100
        /*5d06*/ 	.byte	0x08
	.zero		1


	//   ....[6]....
        /*5d08*/ 	.word	0x00004de0
        /*5d0c*/ 	.word	0x000000ff
        /*5d10*/ 	.word	0x00000000
        /*5d14*/ 	.short	0x010a
        /*5d16*/ 	.byte	0x14
	.zero		1


	//   ....[7]....
        /*5d18*/ 	.word	0x00004e20
        /*5d1c*/ 	.word	0x000000ff
        /*5d20*/ 	.word	0x00000000
        /*5d24*/ 	.short	0x010a
        /*5d26*/ 	.byte	0x14
	.zero		1


	//   ....[8]....
        /*5d28*/ 	.word	0x00016a80
        /*5d2c*/ 	.word	0x000000ff
        /*5d30*/ 	.word	0x00000000
        /*5d34*/ 	.short	0x010a
        /*5d36*/ 	.byte	0x16
	.zero		1


	//   ....[9]....
        /*5d38*/ 	.word	0x00016ac0
        /*5d3c*/ 	.word	0x000000ff
        /*5d40*/ 	.word	0x00000000
        /*5d44*/ 	.short	0x010a
        /*5d46*/ 	.byte	0x16
	.zero		1


	//   ....[10]....
        /*5d48*/ 	.word	0x0002bfa0
        /*5d4c*/ 	.word	0x00000003
        /*5d50*/ 	.word	0x00000000
        /*5d54*/ 	.short	0x0101
        /*5d56*/ 	.byte	0x3f
	.zero		1


	//   ....[11]....
        /*5d58*/ 	.word	0x00033cc0
        /*5d5c*/ 	.word	0x00000002
        /*5d60*/ 	.word	0x00000000
        /*5d64*/ 	.short	0x0101
        /*5d66*/ 	.byte	0x3f
	.zero		1


	//   ....[12]....
        /*5d68*/ 	.word	0x0006dd50
        /*5d6c*/ 	.word	0x0000000c
        /*5d70*/ 	.word	0x00000010
        /*5d74*/ 	.short	0x010a
        /*5d76*/ 	.byte	0x3f
	.zero		1


	//   ....[13]....
        /*5d78*/ 	.word	0x0006e170
        /*5d7c*/ 	.word	0x00000002
        /*5d80*/ 	.word	0x00000038
        /*5d84*/ 	.short	0x0101
        /*5d86*/ 	.byte	0x3f
	.zero		1


	//   ....[14]....
        /*5d88*/ 	.word	0x0006e8b0
        /*5d8c*/ 	.word	0x00000005
        /*5d90*/ 	.word	0x00000000
        /*5d94*/ 	.short	0x010a
        /*5d96*/ 	.byte	0x3f
	.zero		1


	//   ....[15]....
        /*5d98*/ 	.word	0x0006e940
        /*5d9c*/ 	.word	0x00000003
        /*5da0*/ 	.word	0x00000000
        /*5da4*/ 	.short	0x010a
        /*5da6*/ 	.byte	0x3f
	.zero		1


	//   ....[16]....
        /*5da8*/ 	.word	0x0006e9b0
        /*5dac*/ 	.word	0x00000003
        /*5db0*/ 	.word	0x00000000
        /*5db4*/ 	.short	0x010a
        /*5db6*/ 	.byte	0x3f
	.zero		1


	//   ....[17]....
        /*5db8*/ 	.word	0x0006ea20
        /*5dbc*/ 	.word	0x00000000
        /*5dc0*/ 	.word	0x00000000
        /*5dc4*/ 	.short	0x010a
        /*5dc6*/ 	.byte	0x3f
	.zero		1


	//   ....[18]....
        /*5dc8*/ 	.word	0x0006eb00
        /*5dcc*/ 	.word	0x0000000c
        /*5dd0*/ 	.word	0x00000010
        /*5dd4*/ 	.short	0x010a
        /*5dd6*/ 	.byte	0x3f
	.zero		1


	//   ....[19]....
        /*5dd8*/ 	.word	0x0006ebd0
        /*5ddc*/ 	.word	0x00000005
        /*5de0*/ 	.word	0x00000000
        /*5de4*/ 	.short	0x010a
        /*5de6*/ 	.byte	0x3f
	.zero		1


	//----- nvinfo : EIATTR_NUM_MBARRIERS
	.align		4
.L_30:
        /*5de8*/ 	.byte	0x03, 0x38
        /*5dea*/ 	.short	0x0006


	//----- nvinfo : EIATTR_EXIT_INSTR_OFFSETS
	.align		4
        /*5dec*/ 	.byte	0x04, 0x1c
        /*5dee*/ 	.short	(.L_32 - .L_31)


	//   ....[0]....
.L_31:
        /*5df0*/ 	.word	0x000009b0


	//   ....[1]....
        /*5df4*/ 	.word	0x00001250


	//   ....[2]....
        /*5df8*/ 	.word	0x0006d420


	//   ....[3]....
        /*5dfc*/ 	.word	0x0006d9e0


	//   ....[4]....
        /*5e00*/ 	.word	0x0006e990


	//----- nvinfo : EIATTR_MAX_THREADS
	.align		4
.L_32:
        /*5e04*/ 	.byte	0x04, 0x05
        /*5e06*/ 	.short	(.L_34 - .L_33)
.L_33:
        /*5e08*/ 	.word	0x00000180
        /*5e0c*/ 	.word	0x00000001
        /*5e10*/ 	.word	0x00000001


	//----- nvinfo : EIATTR_CRS_STACK_SIZE
	.align		4
.L_34:
        /*5e14*/ 	.byte	0x04, 0x1e
        /*5e16*/ 	.short	(.L_36 - .L_35)
.L_35:
        /*5e18*/ 	.word	0x00000000


	//----- nvinfo : EIATTR_CBANK_PARAM_SIZE
	.align		4
.L_36:
        /*5e1c*/ 	.byte	0x03, 0x19
        /*5e1e*/ 	.short	0x0470


	//----- nvinfo : EIATTR_PARAM_CBANK
	.align		4
        /*5e20*/ 	.byte	0x04, 0x0a
        /*5e22*/ 	.short	(.L_38 - .L_37)
	.align		4
.L_37:
        /*5e24*/ 	.word	index@(.nv.constant0._ZN7cutlass13device_kernelINS_4gemm6kernel13GemmUniversalIN4cute5tupleIJiiiiEEENS1_10collective13CollectiveMmaINS1_37MainloopSm90TmaGmmaWarpSpecializedFP8ILi2ENS5_IJNS4_1CILi2EEENSA_ILi1EEESC_EEENS1_35KernelTmaWarpSpecializedCooperativeEEENS5_IJNSA_ILi512EEENSA_ILi256EEENSA_ILi128EEEEEENS_12float_e4m3_tENS5_IJlSC_lEEESK_SL_NS4_8TiledMMAINS4_8MMA_AtomIJNS4_4SM904GMMA31MMA_64x256x32_F32E4M3E4M3_SS_TNILNSP_7ScaleInE1ELSR_1EEEEEENS4_6LayoutISD_NS5_IJSC_NSA_ILi0EEESV_EEEEENS5_IJNS4_10UnderscoreESY_SY_EEEEENS4_13SM90_TMA_LOADENS4_14ComposedLayoutINS4_7SwizzleILi3ELi4ELi3EEENS4_18smem_ptr_flag_bitsILi8EEENSU_INS5_IJNSA_ILi8EEESI_EEENS5_IJSI_SC_EEEEEEEvNS4_8identityENS4_23SM90_TMA_LOAD_MULTICASTES1B_vS1C_EENS_8epilogue10collective6detail29Sm90TmaWarpSpecializedAdapterINS1G_15DefaultEpilogueISK_SL_SL_NS1F_6thread17LinearCombinationISK_Li1EffLNS1K_9ScaleType4KindE0ELNS_15FloatRoundStyleE2ESK_EENS1_15EpilogueDefaultEEEEEvvEEEEvNT_6ParamsE)
        /*5e28*/ 	.short	0x0210
        /*5e2a*/ 	.short	0x0470


	//----- nvinfo : EIATTR_SW_WAR
	.align		4
.L_38:
        /*5e2c*/ 	.byte	0x04, 0x36
        /*5e2e*/ 	.short	(.L_40 - .L_39)
.L_39:
        /*5e30*/ 	.word	0x00000008
.L_40:


//--------------------- .nv.callgraph             --------------------------
	.section	.nv.callgraph,"",@"SHT_CUDA_CALLGRAPH"
	.align	4
	.sectionentsize	8
	.align		4
        /*0000*/ 	.word	0x00000000
	.align		4
        /*0004*/ 	.word	0xffffffff
	.align		4
        /*0008*/ 	.word	0x00000000
	.align		4
        /*000c*/ 	.word	0xfffffffe
	.align		4
        /*0010*/ 	.word	0x00000000
	.align		4
        /*0014*/ 	.word	0xfffffffd
	.align		4
        /*0018*/ 	.word	0x00000000
	.align		4
        /*001c*/ 	.word	0xfffffffc


//--------------------- .nv.constant4             --------------------------
	.section	.nv.constant4,"a",@progbits
	.align	8
	.align		8
.nv.constant4:
        /*0000*/ 	.dword	_ZN39_INTERNAL_47713fed_4_k_cu_d21e9200_51564cuda3std3__45__cpo5beginE
	.align		8
        /*0008*/ 	.dword	_ZN39_INTERNAL_47713fed_4_k_cu_d21e9200_51564cuda3std3__45__cpo3endE
	.align		8
        /*0010*/ 	.dword	_ZN39_INTERNAL_47713fed_4_k_cu_d21e9200_51564cuda3std3__45__cpo6cbeginE
	.align		8
        /*0018*/ 	.dword	_ZN39_INTERNAL_47713fed_4_k_cu_d21e9200_51564cuda3std3__45__cpo4cendE
	.align		8
        /*0020*/ 	.dword	_ZN39_INTERNAL_47713fed_4_k_cu_d21e9200_51564cuda3std3__441_GLOBAL__N__47713fed_4_k_cu_d21e9200_51566ignoreE
	.align		8
        /*0028*/ 	.dword	_ZN39_INTERNAL_47713fed_4_k_cu_d21e9200_51564cuda3std3__419piecewise_constructE
	.align		8
        /*0030*/ 	.dword	_ZN39_INTERNAL_47713fed_4_k_cu_d21e9200_51564cuda3std3__48in_placeE
	.align		8
        /*0038*/ 	.dword	_ZN39_INTERNAL_47713fed_4_k_cu_d21e9200_51564cuda3std6ranges3__45__cpo4swapE
	.align		8
        /*0040*/ 	.dword	_ZN39_INTERNAL_47713fed_4_k_cu_d21e9200_51564cuda3std6ranges3__45__cpo9iter_moveE
	.align		8
        /*0048*/ 	.dword	_ZN39_INTERNAL_47713fed_4_k_cu_d21e9200_51564cute7productE
	.align		8
        /*0050*/ 	.dword	_ZN39_INTERNAL_47713fed_4_k_cu_d21e9200_51564cute1_E


//--------------------- .text._ZN7cutlass13device_kernelINS_4gemm6kernel13GemmUniversalIN4cute5tupleIJiiiiEEENS1_10collective13CollectiveMmaINS1_37MainloopSm90TmaGmmaWarpSpecializedFP8ILi2ENS5_IJNS4_1CILi2EEENSA_ILi1EEESC_EEENS1_35KernelTmaWarpSpecializedCooperativeEEENS5_IJNSA_ILi512EEENSA_ILi256EEENSA_ILi128EEEEEENS_12float_e4m3_tENS5_IJlSC_lEEESK_SL_NS4_8TiledMMAINS4_8MMA_AtomIJNS4_4SM904GMMA31MMA_64x256x32_F32E4M3E4M3_SS_TNILNSP_7ScaleInE1ELSR_1EEEEEENS4_6LayoutISD_NS5_IJSC_NSA_ILi0EEESV_EEEEENS5_IJNS4_10UnderscoreESY_SY_EEEEENS4_13SM90_TMA_LOADENS4_14ComposedLayoutINS4_7SwizzleILi3ELi4ELi3EEENS4_18smem_ptr_flag_bitsILi8EEENSU_INS5_IJNSA_ILi8EEESI_EEENS5_IJSI_SC_EEEEEEEvNS4_8identityENS4_23SM90_TMA_LOAD_MULTICASTES1B_vS1C_EENS_8epilogue10collective6detail29Sm90TmaWarpSpecializedAdapterINS1G_15DefaultEpilogueISK_SL_SL_NS1F_6thread17LinearCombinationISK_Li1EffLNS1K_9ScaleType4KindE0ELNS_15FloatRoundStyleE2ESK_EENS1_15EpilogueDefaultEEEEEvvEEEEvNT_6ParamsE --------------------------
	.section	.text._ZN7cutlass13device_kernelINS_4gemm6kernel13GemmUniversalIN4cute5tupleIJiiiiEEENS1_10collective13CollectiveMmaINS1_37MainloopSm90TmaGmmaWarpSpecializedFP8ILi2ENS5_IJNS4_1CILi2EEENSA_ILi1EEESC_EEENS1_35KernelTmaWarpSpecializedCooperativeEEENS5_IJNSA_ILi512EEENSA_ILi256EEENSA_ILi128EEEEEENS_12float_e4m3_tENS5_IJlSC_lEEESK_SL_NS4_8TiledMMAINS4_8MMA_AtomIJNS4_4SM904GMMA31MMA_64x256x32_F32E4M3E4M3_SS_TNILNSP_7ScaleInE1ELSR_1EEEEEENS4_6LayoutISD_NS5_IJSC_NSA_ILi0EEESV_EEEEENS5_IJNS4_10UnderscoreESY_SY_EEEEENS4_13SM90_TMA_LOADENS4_14ComposedLayoutINS4_7SwizzleILi3ELi4ELi3EEENS4_18smem_ptr_flag_bitsILi8EEENSU_INS5_IJNSA_ILi8EEESI_EEENS5_IJSI_SC_EEEEEEEvNS4_8identityENS4_23SM90_TMA_LOAD_MULTICASTES1B_vS1C_EENS_8epilogue10collective6detail29Sm90TmaWarpSpecializedAdapterINS1G_15DefaultEpilogueISK_SL_SL_NS1F_6thread17LinearCombinationISK_Li1EffLNS1K_9ScaleType4KindE0ELNS_15FloatRoundStyleE2ESK_EENS1_15EpilogueDefaultEEEEEvvEEEEvNT_6ParamsE,"ax",@progbits
	.align	128
.text._ZN7cutlass13device_kernelINS_4gemm6kernel13GemmUniversalIN4cute5tupleIJiiiiEEENS1_10collective13CollectiveMmaINS1_37MainloopSm90TmaGmmaWarpSpecializedFP8ILi2ENS5_IJNS4_1CILi2EEENSA_ILi1EEESC_EEENS1_35KernelTmaWarpSpecializedCooperativeEEENS5_IJNSA_ILi512EEENSA_ILi256EEENSA_ILi128EEEEEENS_12float_e4m3_tENS5_IJlSC_lEEESK_SL_NS4_8TiledMMAINS4_8MMA_AtomIJNS4_4SM904GMMA31MMA_64x256x32_F32E4M3E4M3_SS_TNILNSP_7ScaleInE1ELSR_1EEEEEENS4_6LayoutISD_NS5_IJSC_NSA_ILi0EEESV_EEEEENS5_IJNS4_10UnderscoreESY_SY_EEEEENS4_13SM90_TMA_LOADENS4_14ComposedLayoutINS4_7SwizzleILi3ELi4ELi3EEENS4_18smem_ptr_flag_bitsILi8EEENSU_INS5_IJNSA_ILi8EEESI_EEENS5_IJSI_SC_EEEEEEEvNS4_8identityENS4_23SM90_TMA_LOAD_MULTICASTES1B_vS1C_EENS_8epilogue10collective6detail29Sm90TmaWarpSpecializedAdapterINS1G_15DefaultEpilogueISK_SL_SL_NS1F_6thread17LinearCombinationISK_Li1EffLNS1K_9ScaleType4KindE0ELNS_15FloatRoundStyleE2ESK_EENS1_15EpilogueDefaultEEEEEvvEEEEvNT_6ParamsE:
        .type           _ZN7cutlass13device_kernelINS_4gemm6kernel13GemmUniversalIN4cute5tupleIJiiiiEEENS1_10collective13CollectiveMmaINS1_37MainloopSm90TmaGmmaWarpSpecializedFP8ILi2ENS5_IJNS4_1CILi2EEENSA_ILi1EEESC_EEENS1_35KernelTmaWarpSpecializedCooperativeEEENS5_IJNSA_ILi512EEENSA_ILi256EEENSA_ILi128EEEEEENS_12float_e4m3_tENS5_IJlSC_lEEESK_SL_NS4_8TiledMMAINS4_8MMA_AtomIJNS4_4SM904GMMA31MMA_64x256x32_F32E4M3E4M3_SS_TNILNSP_7ScaleInE1ELSR_1EEEEEENS4_6LayoutISD_NS5_IJSC_NSA_ILi0EEESV_EEEEENS5_IJNS4_10UnderscoreESY_SY_EEEEENS4_13SM90_TMA_LOADENS4_14ComposedLayoutINS4_7SwizzleILi3ELi4ELi3EEENS4_18smem_ptr_flag_bitsILi8EEENSU_INS5_IJNSA_ILi8EEESI_EEENS5_IJSI_SC_EEEEEEEvNS4_8identityENS4_23SM90_TMA_LOAD_MULTICASTES1B_vS1C_EENS_8epilogue10collective6detail29Sm90TmaWarpSpecializedAdapterINS1G_15DefaultEpilogueISK_SL_SL_NS1F_6thread17LinearCombinationISK_Li1EffLNS1K_9ScaleType4KindE0ELNS_15FloatRoundStyleE2ESK_EENS1_15EpilogueDefaultEEEEEvvEEEEvNT_6ParamsE,@function
        .size           _ZN7cutlass13device_kernelINS_4gemm6kernel13GemmUniversalIN4cute5tupleIJiiiiEEENS1_10collective13CollectiveMmaINS1_37MainloopSm90TmaGmmaWarpSpecializedFP8ILi2ENS5_IJNS4_1CILi2EEENSA_ILi1EEESC_EEENS1_35KernelTmaWarpSpecializedCooperativeEEENS5_IJNSA_ILi512EEENSA_ILi256EEENSA_ILi128EEEEEENS_12float_e4m3_tENS5_IJlSC_lEEESK_SL_NS4_8TiledMMAINS4_8MMA_AtomIJNS4_4SM904GMMA31MMA_64x256x32_F32E4M3E4M3_SS_TNILNSP_7ScaleInE1ELSR_1EEEEEENS4_6LayoutISD_NS5_IJSC_NSA_ILi0EEESV_EEEEENS5_IJNS4_10UnderscoreESY_SY_EEEEENS4_13SM90_TMA_LOADENS4_14ComposedLayoutINS4_7SwizzleILi3ELi4ELi3EEENS4_18smem_ptr_flag_bitsILi8EEENSU_INS5_IJNSA_ILi8EEESI_EEENS5_IJSI_SC_EEEEEEEvNS4_8identityENS4_23SM90_TMA_LOAD_MULTICASTES1B_vS1C_EENS_8epilogue10collective6detail29Sm90TmaWarpSpecializedAdapterINS1G_15DefaultEpilogueISK_SL_SL_NS1F_6thread17LinearCombinationISK_Li1EffLNS1K_9ScaleType4KindE0ELNS_15FloatRoundStyleE2ESK_EENS1_15EpilogueDefaultEEEEEvvEEEEvNT_6ParamsE,(.L_x_200 - _ZN7cutlass13device_kernelINS_4gemm6kernel13GemmUniversalIN4cute5tupleIJiiiiEEENS1_10collective13CollectiveMmaINS1_37MainloopSm90TmaGmmaWarpSpecializedFP8ILi2ENS5_IJNS4_1CILi2EEENSA_ILi1EEESC_EEENS1_35KernelTmaWarpSpecializedCooperativeEEENS5_IJNSA_ILi512EEENSA_ILi256EEENSA_ILi128EEEEEENS_12float_e4m3_tENS5_IJlSC_lEEESK_SL_NS4_8TiledMMAINS4_8MMA_AtomIJNS4_4SM904GMMA31MMA_64x256x32_F32E4M3E4M3_SS_TNILNSP_7ScaleInE1ELSR_1EEEEEENS4_6LayoutISD_NS5_IJSC_NSA_ILi0EEESV_EEEEENS5_IJNS4_10UnderscoreESY_SY_EEEEENS4_13SM90_TMA_LOADENS4_14ComposedLayoutINS4_7SwizzleILi3ELi4ELi3EEENS4_18smem_ptr_flag_bitsILi8EEENSU_INS5_IJNSA_ILi8EEESI_EEENS5_IJSI_SC_EEEEEEEvNS4_8identityENS4_23SM90_TMA_LOAD_MULTICASTES1B_vS1C_EENS_8epilogue10collective6detail29Sm90TmaWarpSpecializedAdapterINS1G_15DefaultEpilogueISK_SL_SL_NS1F_6thread17LinearCombinationISK_Li1EffLNS1K_9ScaleType4KindE0ELNS_15FloatRoundStyleE2ESK_EENS1_15EpilogueDefaultEEEEEvvEEEEvNT_6ParamsE)
        .other          _ZN7cutlass13device_kernelINS_4gemm6kernel13GemmUniversalIN4cute5tupleIJiiiiEEENS1_10collective13CollectiveMmaINS1_37MainloopSm90TmaGmmaWarpSpecializedFP8ILi2ENS5_IJNS4_1CILi2EEENSA_ILi1EEESC_EEENS1_35KernelTmaWarpSpecializedCooperativeEEENS5_IJNSA_ILi512EEENSA_ILi256EEENSA_ILi128EEEEEENS_12float_e4m3_tENS5_IJlSC_lEEESK_SL_NS4_8TiledMMAINS4_8MMA_AtomIJNS4_4SM904GMMA31MMA_64x256x32_F32E4M3E4M3_SS_TNILNSP_7ScaleInE1ELSR_1EEEEEENS4_6LayoutISD_NS5_IJSC_NSA_ILi0EEESV_EEEEENS5_IJNS4_10UnderscoreESY_SY_EEEEENS4_13SM90_TMA_LOADENS4_14ComposedLayoutINS4_7SwizzleILi3ELi4ELi3EEENS4_18smem_ptr_flag_bitsILi8EEENSU_INS5_IJNSA_ILi8EEESI_EEENS5_IJSI_SC_EEEEEEEvNS4_8identityENS4_23SM90_TMA_LOAD_MULTICASTES1B_vS1C_EENS_8epilogue10collective6detail29Sm90TmaWarpSpecializedAdapterINS1G_15DefaultEpilogueISK_SL_SL_NS1F_6thread17LinearCombinationISK_Li1EffLNS1K_9ScaleType4KindE0ELNS_15FloatRoundStyleE2ESK_EENS1_15EpilogueDefaultEEEEEvvEEEEvNT_6ParamsE,@"STO_CUDA_ENTRY STV_DEFAULT"
_ZN7cutlass13device_kernelINS_4gemm6kernel13GemmUniversalIN4cute5tupleIJiiiiEEENS1_10collective13CollectiveMmaINS1_37MainloopSm90TmaGmmaWarpSpecializedFP8ILi2ENS5_IJNS4_1CILi2EEENSA_ILi1EEESC_EEENS1_35KernelTmaWarpSpecializedCooperativeEEENS5_IJNSA_ILi512EEENSA_ILi256EEENSA_ILi128EEEEEENS_12float_e4m3_tENS5_IJlSC_lEEESK_SL_NS4_8TiledMMAINS4_8MMA_AtomIJNS4_4SM904GMMA31MMA_64x256x32_F32E4M3E4M3_SS_TNILNSP_7ScaleInE1ELSR_1EEEEEENS4_6LayoutISD_NS5_IJSC_NSA_ILi0EEESV_EEEEENS5_IJNS4_10UnderscoreESY_SY_EEEEENS4_13SM90_TMA_LOADENS4_14ComposedLayoutINS4_7SwizzleILi3ELi4ELi3EEENS4_18smem_ptr_flag_bitsILi8EEENSU_INS5_IJNSA_ILi8EEESI_EEENS5_IJSI_SC_EEEEEEEvNS4_8identityENS4_23SM90_TMA_LOAD_MULTICASTES1B_vS1C_EENS_8epilogue10collective6detail29Sm90TmaWarpSpecializedAdapterINS1G_15DefaultEpilogueISK_SL_SL_NS1F_6thread17LinearCombinationISK_Li1EffLNS1K_9ScaleType4KindE0ELNS_15FloatRoundStyleE2ESK_EENS1_15EpilogueDefaultEEEEEvvEEEEvNT_6ParamsE:
[----:B------:R-:W0:Y:S02]  /*0000*/  LDC R1, c[0x0][0x28] ;  /* 0x00000a00ff017b82 */ /* 0x000e240000000800 */
[----:B0-----:R-:W-:Y:S01]  /*0010*/  VIADD R1, R1, 0xffffdd30 ;  /* 0xffffdd3001017836 */ /* 0x001fe20000000000 */
[----:B------:R-:W0:Y:S01]  /*0020*/  S2R R4, SR_TID.X ;  /* 0x0000000000047919 */ /* 0x000e220000002100 */
[----:B------:R-:W-:Y:S01]  /*0030*/  ELECT P0, URZ, PT ;  /* 0x00000000003f782f */ /* 0x000fe20003800000 */
[----:B------:R-:W-:Y:S01]  /*0040*/  BSSY B0, `(.L_x_0) ;  /* 0x0000015000007945 */ /* 0x000fe20003800000 */
[--C-:B0-----:R-:W-:Y:S02]  /*0050*/  SHF.R.U32.HI R0, RZ, 0x5, R4.reuse ;  /* 0x00000005ff007819 */ /* 0x101fe40000011604 */
[----:B------:R-:W-:-:S03]  /*0060*/  SHF.R.U32.HI R2, RZ, 0x7, R4 ;  /* 0x00000007ff027819 */ /* 0x000fc60000011604 */
[----:B------:R-:W0:Y:S04]  /*0070*/  SHFL.IDX PT, R3, R0, RZ, 0x1f ;  /* 0x00001fff00037589 */ /* 0x000e2800000e0000 */
[----:B------:R-:W1:Y:S01]  /*0080*/  SHFL.IDX PT, R2, R2, RZ, 0x1f ;  /* 0x00001fff02027589 */ /* 0x000e6200000e0000 */
[----:B0-----:R-:W-:Y:S02]  /*0090*/  R2UR UR4, R3 ;  /* 0x00000000030472ca */ /* 0x001fe400000e0000 */
[----:B-1----:R-:W-:-:S11]  /*00a0*/  R2UR UR8, R2 ;  /* 0x00000000020872ca */ /* 0x002fd600000e0000 */
[----:B------:R-:W-:Y:S02]  /*00b0*/  USHF.R.S32.HI UR5, URZ, 0x1f, UR4 ;  /* 0x0000001f3f057899 */ /* 0x000fe40008011404 */
[----:B------:R-:W-:Y:S02]  /*00c0*/  ISETP.NE.OR P0, PT, RZ, UR4, !P0 ;  /* 0x00000004ff007c0c */ /* 0x000fe4000c705670 */
[----:B------:R-:W-:-:S04]  /*00d0*/  ULEA.HI UR5, UR5, UR4, URZ, 0x2 ;  /* 0x0000000405057291 */ /* 0x000fc8000f8f103f */
[----:B------:R-:W-:-:S04]  /*00e0*/  ULOP3.LUT UR5, UR5, 0xfffffffc, URZ, 0xc0, !UPT ;  /* 0xfffffffc05057892 */ /* 0x000fc8000f8ec03f */
[----:B------:R-:W-:-:S03]  /*00f0*/  UIADD3 UR7, UR4, -UR5, URZ ;  /* 0x8000000504077290 */ /* 0x000fc6000fffe03f */
[----:B------:R-:W-:Y:S09]  /*0100*/  @P0 BRA `(.L_x_1) ;  /* 0x0000000000200947 */ /* 0x000ff20003800000 */
[----:B------:R-:W-:Y:S02]  /*0110*/  ULDC.64 UR4, c[0x0][0x198] ;  /* 0x0000660000047ab9 */ /* 0x000fe40000000a00 */
[----:B------:R-:W-:Y:S02]  /*0120*/  UIADD3 UR10, UP0, UR4, 0xf0, URZ ;  /* 0x000000f0040a7890 */ /* 0x000fe4000ff1e03f */
[----:B------:R-:W-:Y:S02]  /*0130*/  UIADD3 UR4, UP1, UR4, 0x1f0, URZ ;  /* 0x000001f004047890 */ /* 0x000fe4000ff3e03f */
[----:B------:R-:W-:Y:S02]  /*0140*/  UIADD3.X UR11, URZ, UR5, URZ, UP0, !UPT ;  /* 0x000000053f0b7290 */ /* 0x000fe400087fe43f */
[----:B------:R-:W-:-:S07]  /*0150*/  UIADD3.X UR5, URZ, UR5, URZ, UP1, !UPT ;  /* 0x000000053f057290 */ /* 0x000fce0008ffe43f */
[----:B------:R0:W-:Y:S02]  /*0160*/  UTMACCTL.PF [UR10] ;  /* 0x000000000a0079b9 */ /* 0x0001e40008040000 */
[----:B------:R0:W-:Y:S02]  /*0170*/  UTMACCTL.PF [UR4] ;  /* 0x00000000040079b9 */ /* 0x0001e40008040000 */
[----:B0-----:R-:W-:Y:S01]  /*0180*/  NOP ;  /* 0x0000000000007918 */ /* 0x001fe20000000000 */
.L_x_1:
[----:B------:R-:W-:Y:S05]  /*0190*/  BSYNC B0 ;  /* 0x0000000000007941 */ /* 0x000fea0003800000 */
.L_x_0:
[----:B------:R-:W0:Y:S01]  /*01a0*/  SHFL.IDX PT, R3, R0, RZ, 0x1f ;  /* 0x00001fff00037589 */ /* 0x000e2200000e0000 */
[----:B------:R-:W-:Y:S01]  /*01b0*/  UISETP.NE.AND UP0, UPT, UR7, 0x3, UPT ;  /* 0x000000030700788c */ /* 0x000fe2000bf05270 */
[----:B------:R-:W-:Y:S01]  /*01c0*/  ISETP.NE.AND P1, PT, RZ, UR8, PT ;  /* 0x00000008ff007c0c */ /* 0x000fe2000bf25270 */
[----:B------:R-:W-:Y:S02]  /*01d0*/  UIADD3 UR11, UR8, -0x1, URZ ;  /* 0xffffffff080b7890 */ /* 0x000fe4000fffe03f */
[----:B------:R-:W-:Y:S02]  /*01e0*/  UISETP.EQ.OR UP0, UPT, UR7, URZ, !UP0 ;  /* 0x0000003f0700728c */ /* 0x000fe4000c702670 */
[----:B------:R-:W-:Y:S02]  /*01f0*/  UISETP.GE.U32.AND UP1, UPT, UR11, 0x2, UPT ;  /* 0x000000020b00788c */ /* 0x000fe4000bf26070 */
[----:B------:R-:W-:-:S04]  /*0200*/  UISETP.EQ.AND UP0, UPT, UR8, URZ, UP0 ;  /* 0x0000003f0800728c */ /* 0x000fc80008702270 */
[----:B------:R-:W-:-:S04]  /*0210*/  USEL UR6, URZ, 0x1, !UP0 ;  /* 0x000000013f067887 */ /* 0x000fc8000c000000 */
[----:B------:R-:W-:Y:S01]  /*0220*/  USEL UR6, UR6, 0x2, UP1 ;  /* 0x0000000206067887 */ /* 0x000fe20008800000 */
[----:B0-----:R-:W-:-:S13]  /*0230*/  ISETP.NE.AND P0, PT, R3, RZ, PT ;  /* 0x000000ff0300720c */ /* 0x001fda0003f05270 */
[----:B------:R-:W-:Y:S05]  /*0240*/  @P0 BRA `(.L_x_2) ;  /* 0x0000000000480947 */ /* 0x000fea0003800000 */
[----:B------:R-:W0:Y:S01]  /*0250*/  S2UR UR10, SR_CgaCtaId ;  /* 0x00000000000a79c3 */ /* 0x000e220000008800 */
[----:B------:R-:W-:Y:S01]  /*0260*/  UMOV UR4, 0x400 ;  /* 0x0000040000047882 */ /* 0x000fe20000000000 */
[----:B------:R-:W-:Y:S01]  /*0270*/  UMOV UR5, 0x1 ;  /* 0x0000000100057882 */ /* 0x000fe20000000000 */
[----:B------:R-:W-:Y:S01]  /*0280*/  UMOV UR8, 0x4 ;  /* 0x0000000400087882 */ /* 0x000fe20000000000 */
[----:B------:R-:W-:Y:S01]  /*0290*/  ELECT P0, URZ, PT ;  /* 0x00000000003f782f */ /* 0x000fe20003800000 */
[----:B------:R-:W-:-:S04]  /*02a0*/  UIADD3 UR8, -UR8, 0x100000, URZ ;  /* 0x0010000008087890 */ /* 0x000fc8000fffe13f */
[----:B------:R-:W-:Y:S02]  /*02b0*/  USHF.L.U32 UR9, UR8, 0xb, URZ ;  /* 0x0000000b08097899 */ /* 0x000fe4000800063f */
[----:B------:R-:W-:Y:S02]  /*02c0*/  USHF.L.U32 UR8, UR8, 0x1, URZ ;  /* 0x0000000108087899 */ /* 0x000fe4000800063f */
[----:B0-----:R-:W-:Y:S02]  /*02d0*/  ULEA UR10, UR10, UR4, 0x18 ;  /* 0x000000040a0a7291 */ /* 0x001fe4000f8ec03f */
[----:B------:R-:W-:-:S04]  /*02e0*/  UIADD3 UR4, -UR5, 0x100000, URZ ;  /* 0x0010000005047890 */ /* 0x000fc8000fffe13f */
[----:B------:R-:W-:Y:S02]  /*02f0*/  USHF.L.U32 UR5, UR4, 0xb, URZ ;  /* 0x0000000b04057899 */ /* 0x000fe4000800063f */
[----:B------:R-:W-:Y:S01]  /*0300*/  USHF.L.U32 UR4, UR4, 0x1, URZ ;  /* 0x0000000104047899 */ /* 0x000fe2000800063f */
[----:B------:R-:W0:Y:S11]  /*0310*/  FENCE.VIEW.ASYNC.S ;  /* 0x00000000000073c6 */ /* 0x000e360000000000 */
[----:B0-----:R0:W1:Y:S01]  /*0320*/  SYNCS.EXCH.64 URZ, [UR10], UR4 ;  /* 0x000000040a3f75b2 */ /* 0x0010620008000100 */
[----:B------:R0:W2:Y:S01]  /*0330*/  SYNCS.EXCH.64 URZ, [UR10+0x10], UR8 ;  /* 0x000010080a3f75b2 */ /* 0x0000a20008000100 */
[----:B------:R0:W3:Y:S01]  /*0340*/  SYNCS.EXCH.64 URZ, [UR10+0x8], UR4 ;  /* 0x000008040a3f75b2 */ /* 0x0000e20008000100 */
[----:B------:R0:W4:Y:S01]  /*0350*/  SYNCS.EXCH.64 URZ, [UR10+0x18], UR8 ;  /* 0x000018080a3f75b2 */ /* 0x0001220008000100 */
[----:B------:R-:W-:Y:S01]  /*0360*/  NOP ;  /* 0x0000000000007918 */ /* 0x000fe20000000000 */
.L_x_2:
[----:B------:R-:W-:Y:S01]  /*0370*/  SHF.R.S32.HI R2, RZ, 0x1f, R4 ;  /* 0x0000001fff027819 */ /* 0x000fe20000011404 */
[----:B------:R-:W5:Y:S01]  /*0380*/  SHFL.IDX PT, R0, R0, RZ, 0x1f ;  /* 0x00001fff00007589 */ /* 0x000f6200000e0000 */
[----:B0-----:R-:W0:Y:S01]  /*0390*/  S2UR UR10, SR_CTAID.X ;  /* 0x00000000000a79c3 */ /* 0x001e220000002500 */
[----:B------:R-:W-:Y:S02]  /*03a0*/  ELECT P0, URZ, PT ;  /* 0x00000000003f782f */ /* 0x000fe40003800000 */
[----:B------:R-:W-:Y:S01]  /*03b0*/  LEA.HI R2, R2, R4, RZ, 0x7 ;  /* 0x0000000402027211 */ /* 0x000fe200078f38ff */
[----:B------:R-:W-:Y:S01]  /*03c0*/  ULDC UR4, c[0x0][0x150] ;  /* 0x0000540000047ab9 */ /* 0x000fe20000000800 */
[----:B------:R-:W-:Y:S01]  /*03d0*/  SHF.R.S32.HI R6, RZ, 0x1f, R3 ;  /* 0x0000001fff067819 */ /* 0x000fe20000011403 */
[----:B------:R-:W-:Y:S01]  /*03e0*/  NOP ;  /* 0x0000000000007918 */ /* 0x000fe20000000000 */
[----:B------:R-:W-:Y:S01]  /*03f0*/  LOP3.LUT R2, R2, 0xffffff80, RZ, 0xc0, !PT ;  /* 0xffffff8002027812 */ /* 0x000fe200078ec0ff */
[----:B------:R-:W-:Y:S01]  /*0400*/  NOP ;  /* 0x0000000000007918 */ /* 0x000fe20000000000 */
[----:B------:R-:W-:Y:S01]  /*0410*/  LEA.HI R6, R6, R3, RZ, 0x2 ;  /* 0x0000000306067211 */ /* 0x000fe200078f10ff */
[----:B------:R-:W1:Y:S02]  /*0420*/  LDC R8, c[0x0][0x144] ;  /* 0x00005100ff087b82 */ /* 0x000e640000000800 */
[----:B------:R-:W-:Y:S01]  /*0430*/  IMAD.IADD R4, R4, 0x1, -R2 ;  /* 0x0000000104047824 */ /* 0x000fe200078e0a02 */
[----:B------:R-:W-:Y:S01]  /*0440*/  LOP3.LUT R6, R6, 0x3ffffffc, RZ, 0xc0, !PT ;  /* 0x3ffffffc06067812 */ /* 0x000fe200078ec0ff */
[----:B------:R-:W2:Y:S03]  /*0450*/  S2R R2, SR_CTAID.Y ;  /* 0x0000000000027919 */ /* 0x000ea60000002600 */
[----:B------:R-:W-:Y:S01]  /*0460*/  SHF.R.S32.HI R5, RZ, 0x1f, R4 ;  /* 0x0000001fff057819 */ /* 0x000fe20000011404 */
[----:B------:R-:W-:Y:S01]  /*0470*/  IMAD.IADD R6, R3, 0x1, -R6 ;  /* 0x0000000103067824 */ /* 0x000fe200078e0a06 */
[----:B------:R-:W3:Y:S02]  /*0480*/  LDC R15, c[0x0][0x148] ;  /* 0x00005200ff0f7b82 */ /* 0x000ee40000000800 */
[----:B------:R-:W-:-:S02]  /*0490*/  LEA.HI R5, R5, R4, RZ, 0x3 ;  /* 0x0000000405057211 */ /* 0x000fc400078f18ff */
[----:B-----5:R-:W-:Y:S02]  /*04a0*/  ISETP.NE.OR P0, PT, R0, RZ, !P0 ;  /* 0x000000ff0000720c */ /* 0x020fe40004705670 */
[--C-:B------:R-:W-:Y:S02]  /*04b0*/  SHF.R.S32.HI R0, RZ, 0x3, R5.reuse ;  /* 0x00000003ff007819 */ /* 0x100fe40000011405 */
[----:B------:R-:W-:Y:S02]  /*04c0*/  SHF.R.S32.HI R5, RZ, 0x1f, R5 ;  /* 0x0000001fff057819 */ /* 0x000fe40000011405 */
[----:B0-----:R-:W-:Y:S02]  /*04d0*/  I2FP.F32.U32 R7, UR10 ;  /* 0x0000000a00077c45 */ /* 0x001fe40008201000 */
[----:B------:R-:W-:-:S03]  /*04e0*/  LEA.HI R5, R5, R0, RZ, 0x2 ;  /* 0x0000000005057211 */ /* 0x000fc600078f10ff */
[----:B------:R-:W-:Y:S01]  /*04f0*/  FMUL R7, R7, UR4 ;  /* 0x0000000407077c20 */ /* 0x000fe20008400000 */
[----:B------:R-:W-:Y:S01]  /*0500*/  LOP3.LUT R5, R5, 0xfffffffc, RZ, 0xc0, !PT ;  /* 0xfffffffc05057812 */ /* 0x000fe200078ec0ff */
[----:B------:R-:W-:Y:S01]  /*0510*/  VOTEU.ALL UP0, P0 ;  /* 0x00000000003f7886 */ /* 0x000fe20000000000 */
[----:B------:R-:W-:Y:S01]  /*0520*/  ULDC UR4, c[0x0][0x154] ;  /* 0x0000550000047ab9 */ /* 0x000fe20000000800 */
[----:B------:R-:W-:Y:S02]  /*0530*/  VOTEU.ALL UP1, P0 ;  /* 0x00000000003f7886 */ /* 0x000fe40000020000 */
[----:B------:R-:W0:Y:S01]  /*0540*/  F2I.U32.TRUNC.NTZ R7, R7 ;  /* 0x0000000700077305 */ /* 0x000e22000020f000 */
[----:B------:R-:W-:Y:S01]  /*0550*/  IMAD.IADD R5, R0, 0x1, -R5 ;  /* 0x0000000100057824 */ /* 0x000fe200078e0a05 */
[----:B------:R-:W5:Y:S01]  /*0560*/  @!UP0 S2UR UR9, SR_CgaCtaId ;  /* 0x00000000000989c3 */ /* 0x000f620000008800 */
[----:B------:R-:W-:Y:S02]  /*0570*/  @!UP0 UMOV UR8, 0x400 ;  /* 0x0000040000088882 */ /* 0x000fe40000000000 */
[----:B------:R-:W-:Y:S01]  /*0580*/  IMAD R5, R6, 0x4, R5 ;  /* 0x0000000406057824 */ /* 0x000fe200078e0205 */
[----:B--2---:R-:W-:-:S04]  /*0590*/  I2FP.F32.U32 R6, R2 ;  /* 0x0000000200067245 */ /* 0x004fc80000201000 */
[----:B------:R-:W-:Y:S01]  /*05a0*/  LEA.HI R0, R5, R5, RZ, 0x1 ;  /* 0x0000000505007211 */ /* 0x000fe200078f08ff */
[----:B------:R-:W-:Y:S01]  /*05b0*/  FMUL R6, R6, UR4 ;  /* 0x0000000406067c20 */ /* 0x000fe20008400000 */
[----:B------:R-:W-:Y:S02]  /*05c0*/  UMOV UR4, 0x20 ;  /* 0x0000002000047882 */ /* 0x000fe40000000000 */
[----:B------:R-:W-:Y:S01]  /*05d0*/  LOP3.LUT R0, R0, 0xfffffffe, RZ, 0xc0, !PT ;  /* 0xfffffffe00007812 */ /* 0x000fe200078ec0ff */
[----:B0-----:R-:W-:Y:S01]  /*05e0*/  IMAD.MOV R13, RZ, RZ, -R7 ;  /* 0x000000ffff0d7224 */ /* 0x001fe200078e0a07 */
[----:B------:R-:W-:-:S04]  /*05f0*/  @!UP0 UIADD3 UR4, -UR4, 0x100000, URZ ;  /* 0x0010000004048890 */ /* 0x000fc8000fffe13f */
[----:B------:R-:W-:Y:S02]  /*0600*/  @!UP0 USHF.L.U32 UR5, UR4, 0xb, URZ ;  /* 0x0000000b04058899 */ /* 0x000fe4000800063f */
[----:B------:R-:W-:Y:S01]  /*0610*/  @!UP0 USHF.L.U32 UR4, UR4, 0x1, URZ ;  /* 0x0000000104048899 */ /* 0x000fe2000800063f */
[----:B------:R-:W0:Y:S01]  /*0620*/  F2I.U32.TRUNC.NTZ R6, R6 ;  /* 0x0000000600067305 */ /* 0x000e22000020f000 */
[----:B------:R-:W2:Y:S01]  /*0630*/  LDC R7, c[0x0][0x140] ;  /* 0x00005000ff077b82 */ /* 0x000ea20000000800 */
[----:B-1----:R-:W-:Y:S02]  /*0640*/  IMAD R13, R8, R13, UR10 ;  /* 0x0000000a080d7e24 */ /* 0x002fe4000f8e020d */
[----:B------:R-:W-:-:S05]  /*0650*/  IMAD.IADD R0, R5, 0x1, -R0 ;  /* 0x0000000105007824 */ /* 0x000fca00078e0a00 */
[----:B------:R-:W-:Y:S01]  /*0660*/  ISETP.NE.AND P2, PT, R0, R13, PT ;  /* 0x0000000d0000720c */ /* 0x000fe20003f45270 */
[C---:B------:R-:W-:Y:S01]  /*0670*/  IMAD.SHL.U32 R0, R5.reuse, 0x4, RZ ;  /* 0x0000000405007824 */ /* 0x040fe200078e00ff */
[----:B-----5:R-:W-:Y:S01]  /*0680*/  @!UP0 ULEA UR8, UR9, UR8, 0x18 ;  /* 0x0000000809088291 */ /* 0x020fe2000f8ec03f */
[----:B------:R-:W-:Y:S01]  /*0690*/  VOTEU.ALL UP0, P0 ;  /* 0x00000000003f7886 */ /* 0x000fe20000000000 */
[----:B------:R-:W-:Y:S01]  /*06a0*/  LOP3.LUT P0, RZ, R4, 0x7, RZ, 0xc0, !PT ;  /* 0x0000000704ff7812 */ /* 0x000fe2000780c0ff */
[----:B0-----:R-:W-:Y:S01]  /*06b0*/  IMAD.MOV R12, RZ, RZ, -R6 ;  /* 0x000000ffff0c7224 */ /* 0x001fe200078e0a06 */
[----:B------:R-:W-:-:S03]  /*06c0*/  LOP3.LUT R9, R5, 0xc, R0, 0x78, !PT ;  /* 0x0000000c05097812 */ /* 0x000fc600078e7800 */
[----:B---3--:R-:W-:Y:S01]  /*06d0*/  IMAD R5, R15, R12, R2 ;  /* 0x0000000c0f057224 */ /* 0x008fe200078e0202 */
[C---:B------:R-:W-:Y:S01]  /*06e0*/  ISETP.LT.U32.AND P0, PT, R9.reuse, 0x2, !P0 ;  /* 0x000000020900780c */ /* 0x040fe20004701070 */
[----:B------:R0:W-:Y:S02]  /*06f0*/  STL [R1+0xc64], R9 ;  /* 0x000c640901007387 */ /* 0x0001e40000100800 */
[----:B------:R-:W-:Y:S02]  /*0700*/  @P2 LEA.HI R0, R9, R9, RZ, 0x1 ;  /* 0x0000000909002211 */ /* 0x000fe400078f08ff */
[----:B------:R-:W1:Y:S02]  /*0710*/  FENCE.VIEW.ASYNC.S ;  /* 0x00000000000073c6 */ /* 0x000e640000000000 */
[----:B-1----:R0:W1:Y:S01]  /*0720*/  @!UP0 SYNCS.EXCH.64 URZ, [UR8+0x30], UR4 ;  /* 0x00003004083f85b2 */ /* 0x0020620008000100 */
[----:B--2---:R-:W-:Y:S02]  /*0730*/  ISETP.EQ.U32.AND P4, PT, R7, 0x1, PT ;  /* 0x000000010700780c */ /* 0x004fe40003f82070 */
[----:B------:R-:W-:-:S04]  /*0740*/  @P2 SHF.R.S32.HI R0, RZ, 0x1, R0 ;  /* 0x00000001ff002819 */ /* 0x000fc80000011400 */
[----:B------:R-:W-:Y:S01]  /*0750*/  @P2 ISETP.NE.AND P3, PT, R0, R5, PT ;  /* 0x000000050000220c */ /* 0x000fe20003f65270 */
[----:B------:R-:W-:Y:S01]  /*0760*/  IMAD.MOV.U32 R0, RZ, RZ, 0x1 ;  /* 0x00000001ff007424 */ /* 0x000fe200078e00ff */
[----:B------:R-:W-:Y:S02]  /*0770*/  SEL R5, RZ, 0x1, !P0 ;  /* 0x00000001ff057807 */ /* 0x000fe40004000000 */
[----:B------:R-:W-:-:S04]  /*0780*/  @P2 SEL R0, RZ, 0x1, P3 ;  /* 0x00000001ff002807 */ /* 0x000fc80001800000 */
[----:B------:R-:W-:Y:S01]  /*0790*/  LOP3.LUT R0, R0, R5, RZ, 0xc0, !PT ;  /* 0x0000000500007212 */ /* 0x000fe200078ec0ff */
[----:B------:R0:W2:Y:S01]  /*07a0*/  @!UP1 SYNCS.EXCH.64 URZ, [UR8+0x38], UR4 ;  /* 0x00003804083f95b2 */ /* 0x0000a20008000100 */
[----:B------:R-:W-:-:S03]  /*07b0*/  NOP ;  /* 0x0000000000007918 */ /* 0x000fc60000000000 */
[----:B------:R0:W-:Y:S01]  /*07c0*/  STL [R1+0xc60], R0 ;  /* 0x000c600001007387 */ /* 0x0001e20000100800 */
[----:B-1----:R-:W-:Y:S05]  /*07d0*/  @!P4 BRA `(.L_x_3) ;  /* 0x000000000008c947 */ /* 0x002fea0003800000 */
[----:B--2-4-:R-:W-:Y:S01]  /*07e0*/  UCGABAR_ARV ;  /* 0x00000000000079c7 */ /* 0x014fe20008000000 */
[----:B------:R-:W-:Y:S05]  /*07f0*/  BRA `(.L_x_4) ;  /* 0x0000000000047947 */ /* 0x000fea0003800000 */
.L_x_3:
[----:B--2-4-:R-:W-:Y:S01]  /*0800*/  NOP ;  /* 0x0000000000007918 */ /* 0x014fe20000000000 */
.L_x_4:
[----:B------:R-:W1:Y:S01]  /*0810*/  LDC R4, c[0x0][0x65c] ;  /* 0x00019700ff047b82 */ /* 0x000e620000000800 */
[----:B------:R-:W-:Y:S01]  /*0820*/  IMAD.MOV.U32 R5, RZ, RZ, RZ ;  /* 0x000000ffff057224 */ /* 0x000fe200078e00ff */
[----:B0-----:R-:W-:Y:S02]  /*0830*/  LOP3.LUT R0, R0, 0xfffbffff, RZ, 0xc0, !PT ;  /* 0xfffbffff00007812 */ /* 0x001fe400078ec0ff */
[----:B-1----:R-:W-:Y:S01]  /*0840*/  ISETP.NE.AND P2, PT, R4, 0x1, PT ;  /* 0x000000010400780c */ /* 0x002fe20003f45270 */
[----:B------:R-:W-:-:S12]  /*0850*/  IMAD.U32 R4, RZ, RZ, UR10 ;  /* 0x0000000aff047e24 */ /* 0x000fd8000f8e00ff */
[----:B------:R-:W0:Y:S01]  /*0860*/  @P2 LDC R7, c[0x0][0x10] ;  /* 0x00000400ff072b82 */ /* 0x000e220000000800 */
[----:B------:R-:W-:Y:S01]  /*0870*/  @P2 IMAD.MOV.U32 R3, RZ, RZ, RZ ;  /* 0x000000ffff032224 */ /* 0x000fe200078e00ff */
[----:B------:R-:W-:Y:S01]  /*0880*/  @P2 LOP3.LUT R0, R0, 0x40000, RZ, 0xfc, !PT ;  /* 0x0004000000002812 */ /* 0x000fe200078efcff */
[----:B------:R-:W-:-:S05]  /*0890*/  @P2 IMAD.MOV.U32 R11, RZ, RZ, RZ ;  /* 0x000000ffff0b2224 */ /* 0x000fca00078e00ff */
[----:B------:R-:W1:Y:S01]  /*08a0*/  @!P2 LDC R9, c[0x0][0xc] ;  /* 0x00000300ff09ab82 */ /* 0x000e620000000800 */
[----:B0-----:R-:W-:-:S04]  /*08b0*/  @P2 IMAD.WIDE.U32 R6, R7, UR10, R2 ;  /* 0x0000000a07062c25 */ /* 0x001fc8000f8e0002 */
[----:B------:R-:W-:Y:S02]  /*08c0*/  @P2 IMAD.MOV.U32 R10, RZ, RZ, R6 ;  /* 0x000000ffff0a2224 */ /* 0x000fe400078e0006 */
[----:B------:R-:W-:Y:S02]  /*08d0*/  @P2 IMAD.IADD R17, R7, 0x1, R11 ;  /* 0x0000000107112824 */ /* 0x000fe400078e020b */
[----:B-1----:R-:W-:-:S04]  /*08e0*/  @!P2 IMAD.WIDE.U32 R4, R2, R9, R4 ;  /* 0x000000090204a225 */ /* 0x002fc800078e0004 */
[----:B------:R-:W-:Y:S02]  /*08f0*/  @!P2 IMAD.MOV.U32 R10, RZ, RZ, R4 ;  /* 0x000000ffff0aa224 */ /* 0x000fe400078e0004 */
[----:B------:R-:W-:-:S03]  /*0900*/  @!P2 IMAD.MOV.U32 R17, RZ, RZ, R5 ;  /* 0x000000ffff11a224 */ /* 0x000fc600078e0005 */
[----:B------:R0:W-:Y:S04]  /*0910*/  STL [R1+0xc6c], R10 ;  /* 0x000c6c0a01007387 */ /* 0x0001e80000100800 */
[----:B------:R0:W-:Y:S01]  /*0920*/  STL [R1+0xc68], R17 ;  /* 0x000c681101007387 */ /* 0x0001e20000100800 */
[----:B------:R-:W-:Y:S05]  /*0930*/  @!P4 BRA `(.L_x_5) ;  /* 0x00000000000cc947 */ /* 0x000fea0003800000 */
[----:B------:R-:W-:Y:S01]  /*0940*/  UCGABAR_WAIT ;  /* 0x0000000000007dc7 */ /* 0x000fe20008000000 */
[----:B------:R-:W-:Y:S01]  /*0950*/  CCTL.IVALL ;  /* 0x00000000ff00798f */ /* 0x000fe20002000000 */
[----:B------:R-:W-:Y:S05]  /*0960*/  BRA `(.L_x_6) ;  /* 0x0000000000047947 */ /* 0x000fea0003800000 */
.L_x_5:
[----:B------:R-:W-:Y:S06]  /*0970*/  BAR.SYNC.DEFER_BLOCKING 0x0 ;  /* 0x0000000000007b1d */ /* 0x000fec0000010000 */
.L_x_6:
[----:B------:R-:W-:Y:S05]  /*0980*/  @!P1 BRA `(.L_x_7) ;  /* 0x000006c800a89947 */ /* 0x000fea0003800000 */
[----:B------:R-:W-:-:S06]  /*0990*/  UISETP.GT.U32.AND UP0, UPT, UR11, 0x1, UPT ;  /* 0x000000010b00788c */ /* 0x000fcc000bf04070 */
[----:B------:R-:W-:-:S13]  /*09a0*/  PLOP3.LUT P0, PT, PT, PT, UP0, 0x80, 0x0 ;  /* 0x000000000000781c */ /* 0x000fda0003f0f008 */
[----:B------:R-:W-:Y:S05]  /*09b0*/  @P0 EXIT ;  /* 0x000000000000094d */ /* 0x000fea0003800000 */
[----:B------:R-:W-:Y:S01]  /*09c0*/  IMAD.MOV.U32 R6, RZ, RZ, -0x1 ;  /* 0xffffffffff067424 */ /* 0x000fe200078e00ff */
[----:B------:R-:W-:Y:S01]  /*09d0*/  ULDC.64 UR4, c[0x0][0x650] ;  /* 0x0001940000047ab9 */ /* 0x000fe20000000a00 */
[----:B------:R-:W-:Y:S01]  /*09e0*/  IMAD.MOV.U32 R5, RZ, RZ, -0x1 ;  /* 0xffffffffff057424 */ /* 0x000fe200078e00ff */
[----:B------:R-:W-:Y:S01]  /*09f0*/  ISETP.GE.U32.AND P0, PT, R10, UR4, PT ;  /* 0x000000040a007c0c */ /* 0x000fe2000bf06070 */
[----:B------:R-:W-:Y:S01]  /*0a00*/  UMOV UR19, 0xffffffff ;  /* 0xffffffff00137882 */ /* 0x000fe20000000000 */
[----:B------:R1:W-:Y:S01]  /*0a10*/  STL [R1+0xc5c], R6 ;  /* 0x000c5c0601007387 */ /* 0x0003e20000100800 */
[----:B------:R-:W-:Y:S02]  /*0a20*/  PRMT R4, RZ, 0x7610, R4 ;  /* 0x00007610ff047816 */ /* 0x000fe40000000004 */
[----:B------:R-:W-:Y:S01]  /*0a30*/  ISETP.GE.U32.AND.EX P0, PT, R17, UR5, PT, P0 ;  /* 0x0000000511007c0c */ /* 0x000fe2000bf06100 */
[----:B------:R1:W-:-:S12]  /*0a40*/  STL [R1+0xc58], R5 ;  /* 0x000c580501007387 */ /* 0x0003d80000100800 */
[----:B-1----:R-:W-:Y:S05]  /*0a50*/  @P0 BRA `(.L_x_8) ;  /* 0x00000004003c0947 */ /* 0x002fea0003800000 */
[----:B------:R-:W-:Y:S01]  /*0a60*/  ULDC.64 UR14, c[0x0][0x628] ;  /* 0x00018a00000e7ab9 */ /* 0x000fe20000000a00 */
[----:B------:R-:W1:Y:S01]  /*0a70*/  LDC.64 R8, c[0x0][0x620] ;  /* 0x00018800ff087b82 */ /* 0x000e620000000a00 */
[----:B------:R-:W-:Y:S01]  /*0a80*/  ISETP.NE.U32.AND P0, PT, RZ, UR14, PT ;  /* 0x0000000eff007c0c */ /* 0x000fe2000bf05070 */
[----:B------:R-:W-:Y:S01]  /*0a90*/  ULDC UR13, c[0x0][0x630] ;  /* 0x00018c00000d7ab9 */ /* 0x000fe20000000800 */
[----:B------:R-:W-:Y:S02]  /*0aa0*/  R2UR UR4, R10 ;  /* 0x000000000a0472ca */ /* 0x000fe400000e0000 */
[----:B------:R-:W-:Y:S02]  /*0ab0*/  ISETP.NE.AND.EX P0, PT, RZ, UR15, PT, P0 ;  /* 0x0000000fff007c0c */ /* 0x000fe4000bf05300 */
[----:B------:R-:W-:-:S11]  /*0ac0*/  R2UR UR5, R17 ;  /* 0x00000000110572ca */ /* 0x000fd600000e0000 */
[----:B------:R-:W-:Y:S05]  /*0ad0*/  @!P0 BRA `(.L_x_9) ;  /* 0x0000000000308947 */ /* 0x000fea0003800000 */
[----:B------:R-:W-:Y:S01]  /*0ae0*/  R2UR UR4, R10 ;  /* 0x000000000a0472ca */ /* 0x000fe200000e0000 */
[----:B------:R-:W-:Y:S01]  /*0af0*/  ULDC UR7, c[0x0][0x634] ;  /* 0x00018d0000077ab9 */ /* 0x000fe20000000800 */
[----:B------:R-:W-:-:S11]  /*0b00*/  R2UR UR12, R17 ;  /* 0x00000000110c72ca */ /* 0x000fd600000e0000 */
[----:B------:R-:W-:-:S04]  /*0b10*/  UIADD3 UR7, UP0, UR4, UR7, URZ ;  /* 0x0000000704077290 */ /* 0x000fc8000ff1e03f */
[----:B------:R-:W-:-:S04]  /*0b20*/  UIADD3.X UR12, URZ, UR12, URZ, UP0, !UPT ;  /* 0x0000000c3f0c7290 */ /* 0x000fc800087fe43f */
[----:B------:R-:W-:-:S04]  /*0b30*/  UIMAD.WIDE.U32 UR4, UR12, UR14, URZ ;  /* 0x0000000e0c0472a5 */ /* 0x000fc8000f8e003f */
[----:B------:R-:W-:Y:S02]  /*0b40*/  UIMAD.WIDE.U32 UR8, UP0, UR7, UR15, UR4 ;  /* 0x0000000f070872a5 */ /* 0x000fe4000f800004 */
[----:B------:R-:W-:Y:S02]  /*0b50*/  UIMAD.WIDE.U32 UR4, UR7, UR14, URZ ;  /* 0x0000000e070472a5 */ /* 0x000fe4000f8e003f */
[----:B------:R-:W-:Y:S02]  /*0b60*/  UIADD3.X UR11, URZ, URZ, URZ, UP0, !UPT ;  /* 0x0000003f3f0b7290 */ /* 0x000fe400087fe43f */
[----:B------:R-:W-:Y:S01]  /*0b70*/  UIADD3 URZ, UP0, UR5, UR8, URZ ;  /* 0x00000008053f7290 */ /* 0x000fe2000ff1e03f */
[----:B------:R-:W-:-:S03]  /*0b80*/  UMOV UR10, UR9 ;  /* 0x00000009000a7c82 */ /* 0x000fc60008000000 */
[----:B------:R-:W-:-:S12]  /*0b90*/  UIMAD.WIDE.U32.X UR4, UR12, UR15, UR10, UP0 ;  /* 0x0000000f0c0472a5 */ /* 0x000fd800080e040a */
.L_x_9:
[----:B------:R-:W-:Y:S01]  /*0ba0*/  USHF.R.U64 UR19, UR4, UR13, UR5 ;  /* 0x0000000d04137299 */ /* 0x000fe20008001205 */
[----:B------:R-:W2:Y:S01]  /*0bb0*/  LDC.64 R22, c[0x0][0x640] ;  /* 0x00019000ff167b82 */ /* 0x000ea20000000a00 */
[----:B------:R-:W-:Y:S01]  /*0bc0*/  USHF.R.U32.HI UR4, URZ, UR13, UR5 ;  /* 0x0000000d3f047299 */ /* 0x000fe20008011605 */
[----:B------:R-:W-:-:S03]  /*0bd0*/  IMAD.MOV.U32 R4, RZ, RZ, R10 ;  /* 0x000000ffff047224 */ /* 0x000fc600078e000a */
[----:B------:R-:W-:-:S03]  /*0be0*/  IADD3 R3, P0, RZ, -UR19, RZ ;  /* 0x80000013ff037c10 */ /* 0x000fc6000ff1e0ff */
[----:B------:R-:W0:Y:S02]  /*0bf0*/  LDC R14, c[0x0][0x618] ;  /* 0x00018600ff0e7b82 */ /* 0x000e240000000800 */
[----:B------:R-:W-:-:S04]  /*0c00*/  IMAD.X R5, RZ, RZ, ~UR4, P0 ;  /* 0x80000004ff057e24 */ /* 0x000fc800080e06ff */
[-C--:B-1----:R-:W-:Y:S02]  /*0c10*/  IMAD R6, R5, R8.reuse, RZ ;  /* 0x0000000805067224 */ /* 0x082fe400078e02ff */
[----:B------:R-:W1:Y:S01]  /*0c20*/  LDC R16, c[0x0][0x608] ;  /* 0x00018200ff107b82 */ /* 0x000e620000000800 */
[----:B------:R-:W-:Y:S02]  /*0c30*/  IMAD.MOV.U32 R5, RZ, RZ, R17 ;  /* 0x000000ffff057224 */ /* 0x000fe400078e0011 */
[----:B------:R-:W-:-:S05]  /*0c40*/  IMAD.WIDE.U32 R4, R3, R8, R4 ;  /* 0x0000000803047225 */ /* 0x000fca00078e0004 */
[----:B------:R-:W3:Y:S01]  /*0c50*/  LDC R20, c[0x0][0x658] ;  /* 0x00019600ff147b82 */ /* 0x000ee20000000800 */
[----:B------:R-:W-:Y:S01]  /*0c60*/  IMAD R3, R3, R9, R6 ;  /* 0x0000000903037224 */ /* 0x000fe200078e0206 */
[----:B--2---:R-:W-:-:S03]  /*0c70*/  ISETP.NE.U32.AND P0, PT, R22, RZ, PT ;  /* 0x000000ff1600720c */ /* 0x004fc60003f05070 */
[----:B------:R-:W-:Y:S01]  /*0c80*/  IMAD.IADD R3, R5, 0x1, R3 ;  /* 0x0000000105037824 */ /* 0x000fe200078e0203 */
[----:B------:R-:W-:Y:S01]  /*0c90*/  ISETP.NE.AND.EX P0, PT, R23, RZ, PT, P0 ;  /* 0x000000ff1700720c */ /* 0x000fe20003f05300 */
[----:B------:R-:W-:Y:S01]  /*0ca0*/  IMAD.MOV.U32 R5, RZ, RZ, -0x1 ;  /* 0xffffffffff057424 */ /* 0x000fe200078e00ff */
[----:B------:R-:W2:Y:S02]  /*0cb0*/  LDC R18, c[0x0][0x600] ;  /* 0x00018000ff127b82 */ /* 0x000ea40000000800 */
[-CC-:B0-----:R-:W-:Y:S02]  /*0cc0*/  SHF.R.U64 R10, R4, R14.reuse, R3.reuse ;  /* 0x0000000e040a7219 */ /* 0x181fe40000001203 */
[----:B------:R-:W-:Y:S01]  /*0cd0*/  SHF.R.U32.HI R3, RZ, R14, R3 ;  /* 0x0000000eff037219 */ /* 0x000fe20000011603 */
[----:B------:R-:W-:Y:S02]  /*0ce0*/  IMAD R14, R15, R12, R2 ;  /* 0x0000000c0f0e7224 */ /* 0x000fe400078e0202 */
[----:B------:R-:W-:Y:S01]  /*0cf0*/  IMAD.MOV.U32 R15, RZ, RZ, 0x1 ;  /* 0x00000001ff0f7424 */ /* 0x000fe200078e00ff */
[----:B------:R-:W0:Y:S01]  /*0d00*/  LDC R11, c[0x0][0x648] ;  /* 0x00019200ff0b7b82 */ /* 0x000e220000000800 */
[----:B-1----:R-:W-:-:S02]  /*0d10*/  SHF.R.U64 R21, R10, R16, R3 ;  /* 0x000000100a157219 */ /* 0x002fc40000001203 */
[----:B------:R-:W-:-:S05]  /*0d20*/  SHF.R.U32.HI R3, RZ, R16, R3 ;  /* 0x00000010ff037219 */ /* 0x000fca0000011603 */
[----:B------:R-:W1:Y:S01]  /*0d30*/  LDC R17, c[0x0][0x638] ;  /* 0x00018e00ff117b82 */ /* 0x000e620000000800 */
[-C--:B---3--:R-:W-:Y:S02]  /*0d40*/  SHF.L.U32 R2, R5, R20.reuse, RZ ;  /* 0x0000001405027219 */ /* 0x088fe400000006ff */
[--C-:B------:R-:W-:Y:S02]  /*0d50*/  SHF.R.U64 R12, R21, R20, R3.reuse ;  /* 0x00000014150c7219 */ /* 0x100fe40000001203 */
[----:B------:R-:W-:Y:S02]  /*0d60*/  LOP3.LUT R8, RZ, R2, RZ, 0x33, !PT ;  /* 0x00000002ff087212 */ /* 0x000fe400078e33ff */
[----:B------:R-:W-:Y:S01]  /*0d70*/  SHF.R.U32.HI R3, RZ, R20, R3 ;  /* 0x00000014ff037219 */ /* 0x000fe20000011603 */
[----:B------:R-:W3:Y:S01]  /*0d80*/  LDC R19, c[0x0][0x610] ;  /* 0x00018400ff137b82 */ /* 0x000ee20000000800 */
[----:B------:R-:W-:Y:S01]  /*0d90*/  IMAD.MOV.U32 R2, RZ, RZ, R12 ;  /* 0x000000ffff027224 */ /* 0x000fe200078e000c */
[----:B------:R-:W-:Y:S06]  /*0da0*/  @!P0 BRA `(.L_x_10) ;  /* 0x0000000000288947 */ /* 0x000fec0003800000 */
[----:B------:R-:W4:Y:S02]  /*0db0*/  LDC R7, c[0x0][0x64c] ;  /* 0x00019300ff077b82 */ /* 0x000f240000000800 */
[----:B----4-:R-:W-:-:S05]  /*0dc0*/  IADD3 R7, P0, R12, R7, RZ ;  /* 0x000000070c077210 */ /* 0x010fca0007f1e0ff */
[----:B------:R-:W-:-:S04]  /*0dd0*/  IMAD.X R9, RZ, RZ, R3, P0 ;  /* 0x000000ffff097224 */ /* 0x000fc800000e0603 */
[----:B------:R-:W-:-:S04]  /*0de0*/  IMAD.WIDE.U32 R2, R9, R22, RZ ;  /* 0x0000001609027225 */ /* 0x000fc800078e00ff */
[----:B------:R-:W-:-:S04]  /*0df0*/  IMAD.WIDE.U32 R4, P0, R7, R23, R2 ;  /* 0x0000001707047225 */ /* 0x000fc80007800002 */
[----:B------:R-:W-:-:S04]  /*0e00*/  IMAD.WIDE.U32 R2, R7, R22, RZ ;  /* 0x0000001607027225 */ /* 0x000fc800078e00ff */
[----:B------:R-:W-:Y:S01]  /*0e10*/  IMAD.X R7, RZ, RZ, RZ, P0 ;  /* 0x000000ffff077224 */ /* 0x000fe200000e06ff */
[----:B------:R-:W-:Y:S01]  /*0e20*/  IADD3 RZ, P0, R3, R4, RZ ;  /* 0x0000000403ff7210 */ /* 0x000fe20007f1e0ff */
[----:B------:R-:W-:-:S04]  /*0e30*/  IMAD.MOV.U32 R6, RZ, RZ, R5 ;  /* 0x000000ffff067224 */ /* 0x000fc800078e0005 */
[----:B------:R-:W-:-:S08]  /*0e40*/  IMAD.WIDE.U32.X R2, R9, R23, R6, P0 ;  /* 0x0000001709027225 */ /* 0x000fd000000e0406 */
.L_x_10:
[----:B0-----:R-:W-:Y:S01]  /*0e50*/  SHF.R.U64 R4, R2, R11, R3 ;  /* 0x0000000b02047219 */ /* 0x001fe20000001203 */
[----:B--2---:R-:W-:Y:S01]  /*0e60*/  VIADD R5, R18, 0xffffffff ;  /* 0xffffffff12057836 */ /* 0x004fe20000000000 */
[----:B------:R-:W-:Y:S02]  /*0e70*/  SHF.L.U32 R3, R15, R20, RZ ;  /* 0x000000140f037219 */ /* 0x000fe400000006ff */
[----:B------:R-:W-:Y:S01]  /*0e80*/  LOP3.LUT R8, R21, R8, RZ, 0xc0, !PT ;  /* 0x0000000815087212 */ /* 0x000fe200078ec0ff */
[----:B------:R-:W-:Y:S01]  /*0e90*/  IMAD.MOV R6, RZ, RZ, -R4 ;  /* 0x000000ffff067224 */ /* 0x000fe200078e0a04 */
[----:B------:R-:W-:Y:S02]  /*0ea0*/  SEL R2, R13, R14, !P2 ;  /* 0x0000000e0d027207 */ /* 0x000fe40005000000 */
[----:B------:R-:W-:Y:S01]  /*0eb0*/  LOP3.LUT R5, R10, R5, RZ, 0xc0, !PT ;  /* 0x000000050a057212 */ /* 0x000fe200078ec0ff */
[----:B------:R-:W-:Y:S02]  /*0ec0*/  IMAD R7, R3, R4, R8 ;  /* 0x0000000403077224 */ /* 0x000fe400078e0208 */
[----:B-1----:R-:W-:-:S02]  /*0ed0*/  IMAD R3, R6, R17, R12 ;  /* 0x0000001106037224 */ /* 0x002fc400078e020c */
[----:B---3--:R-:W-:Y:S02]  /*0ee0*/  IMAD R2, R7, R19, R2 ;  /* 0x0000001307027224 */ /* 0x008fe400078e0202 */
[----:B------:R-:W-:Y:S02]  /*0ef0*/  IMAD R3, R3, R18, R5 ;  /* 0x0000001203037224 */ /* 0x000fe400078e0205 */
[----:B------:R-:W-:-:S03]  /*0f00*/  IMAD.MOV.U32 R4, RZ, RZ, 0x1 ;  /* 0x00000001ff047424 */ /* 0x000fc600078e00ff */
[----:B------:R-:W-:Y:S02]  /*0f10*/  SEL R5, R3, R2, !P2 ;  /* 0x0000000203057207 */ /* 0x000fe40005000000 */
[----:B------:R-:W-:-:S03]  /*0f20*/  SEL R2, R2, R3, !P2 ;  /* 0x0000000302027207 */ /* 0x000fc60005000000 */
[----:B------:R1:W-:Y:S04]  /*0f30*/  STL [R1+0xc58], R5 ;  /* 0x000c580501007387 */ /* 0x0003e80000100800 */
[----:B------:R1:W-:Y:S02]  /*0f40*/  STL [R1+0xc5c], R2 ;  /* 0x000c5c0201007387 */ /* 0x0003e40000100800 */
.L_x_8:
[----:B------:R-:W-:-:S08]  /*0f50*/  NOP ;  /* 0x0000000000007918 */ /* 0x000fd00000000000 */
[----:B------:R-:W2:Y:S02]  /*0f60*/  USETMAXREG.TRY_ALLOC.CTAPOOL UP0, 0xf0 ;  /* 0x000000f0000079c8 */ /* 0x000ea40008000600 */
[----:B--2---:R-:W-:-:S13]  /*0f70*/  PLOP3.LUT P0, PT, PT, PT, UP0, 0x80, 0x0 ;  /* 0x000000000000781c */ /* 0x004fda0003f0f008 */
[----:B------:R-:W-:Y:S05]  /*0f80*/  @!P0 BRA `(.L_x_8) ;  /* 0xfffffffc00f08947 */ /* 0x000fea000383ffff */
[----:B------:R-:W-:Y:S01]  /*0f90*/  ULDC.64 UR4, c[0x0][0x598] ;  /* 0x0001660000047ab9 */ /* 0x000fe20000000a00 */
[----:B------:R-:W-:Y:S01]  /*0fa0*/  ULDC.64 UR30, c[0x0][0x208] ;  /* 0x00008200001e7ab9 */ /* 0x000fe20000000a00 */
[----:B------:R-:W-:-:S04]  /*0fb0*/  ISETP.NE.U32.AND P0, PT, RZ, UR4, PT ;  /* 0x00000004ff007c0c */ /* 0x000fc8000bf05070 */
[----:B------:R-:W-:-:S13]  /*0fc0*/  ISETP.NE.AND.EX P0, PT, RZ, UR5, PT, P0 ;  /* 0x00000005ff007c0c */ /* 0x000fda000bf05300 */
[----:B------:R-:W-:Y:S05]  /*0fd0*/  @!P0 BRA `(.L_x_11) ;  /* 0x0000000000208947 */ /* 0x000fea0003800000 */
[----:B-1----:R-:W1:Y:S02]  /*0fe0*/  LDC.64 R2, c[0x0][0x598] ;  /* 0x00016600ff027b82 */ /* 0x002e640000000a00 */
[----:B-1----:R-:W2:Y:S02]  /*0ff0*/  LDG.E.64 R2, desc[UR30][R2.64] ;  /* 0x0000001e02027981 */ /* 0x002ea4000c1e1b00 */
[----:B--2---:R-:W-:-:S04]  /*1000*/  ISETP.NE.U32.AND P0, PT, R2, RZ, PT ;  /* 0x000000ff0200720c */ /* 0x004fc80003f05070 */
[----:B------:R-:W-:-:S13]  /*1010*/  ISETP.NE.AND.EX P0, PT, R3, RZ, PT, P0 ;  /* 0x000000ff0300720c */ /* 0x000fda0003f05300 */
[----:B------:R-:W-:Y:S05]  /*1020*/  @!P0 BRA `(.L_x_11) ;  /* 0x00000000000c8947 */ /* 0x000fea0003800000 */
[----:B------:R-:W2:Y:S02]  /*1030*/  LD.E R2, desc[UR30][R2.64] ;  /* 0x0000001e02027980 */ /* 0x000ea4000c101900 */
[----:B--2---:R-:W-:Y:S01]  /*1040*/  R2UR UR18, R2 ;  /* 0x00000000021272ca */ /* 0x004fe200000e0000 */
[----:B------:R-:W-:-:S14]  /*1050*/  BRA `(.L_x_12) ;  /* 0x0000000000247947 */ /* 0x000fdc0003800000 */
.L_x_11:
[----:B------:R-:W-:Y:S02]  /*1060*/  ULDC.64 UR4, c[0x0][0x588] ;  /* 0x0001620000047ab9 */ /* 0x000fe40000000a00 */
[----:B------:R-:W-:-:S04]  /*1070*/  ISETP.NE.U32.AND P0, PT, RZ, UR4, PT ;  /* 0x00000004ff007c0c */ /* 0x000fc8000bf05070 */
[----:B------:R-:W-:-:S13]  /*1080*/  ISETP.NE.AND.EX P0, PT, RZ, UR5, PT, P0 ;  /* 0x00000005ff007c0c */ /* 0x000fda000bf05300 */
[----:B------:R-:W-:Y:S05]  /*1090*/  @!P0 BRA `(.L_x_13) ;  /* 0x0000000000108947 */ /* 0x000fea0003800000 */
[----:B-1----:R-:W1:Y:S02]  /*10a0*/  LDC.64 R2, c[0x0][0x588] ;  /* 0x00016200ff027b82 */ /* 0x002e640000000a00 */
[----:B-1----:R-:W2:Y:S02]  /*10b0*/  LDG.E R2, desc[UR30][R2.64] ;  /* 0x0000001e02027981 */ /* 0x002ea4000c1e1900 */
[----:B--2---:R-:W-:Y:S01]  /*10c0*/  R2UR UR18, R2 ;  /* 0x00000000021272ca */ /* 0x004fe200000e0000 */
[----:B------:R-:W-:-:S14]  /*10d0*/  BRA `(.L_x_12) ;  /* 0x0000000000047947 */ /* 0x000fdc0003800000 */
.L_x_13:
[----:B------:R-:W-:-:S05]  /*10e0*/  ULDC UR18, c[0x0][0x580] ;  /* 0x0001600000127ab9 */ /* 0x000fca0000000800 */
.L_x_12:
[----:B------:R-:W-:Y:S02]  /*10f0*/  ULDC.64 UR4, c[0x0][0x5a0] ;  /* 0x0001680000047ab9 */ /* 0x000fe40000000a00 */
        /* <DEDUP_REMOVED lines=11> */
.L_x_14:
        /* <DEDUP_REMOVED lines=8> */
.L_x_16:
[----:B------:R-:W-:-:S05]  /*1230*/  ULDC UR17, c[0x0][0x584] ;  /* 0x0001610000117ab9 */ /* 0x000fca0000000800 */
.L_x_15:
[----:B------:R-:W-:-:S13]  /*1240*/  LOP3.LUT P0, RZ, R4, 0xff, RZ, 0xc0, !PT ;  /* 0x000000ff04ff7812 */ /* 0x000fda000780c0ff */
[----:B------:R-:W-:Y:S05]  /*1250*/  @!P0 EXIT ;  /* 0x000000000000894d */ /* 0x000fea0003800000 */
[----:B------:R-:W-:Y:S01]  /*1260*/  ULDC UR4, c[0x0][0x28c] ;  /* 0x0000a30000047ab9 */ /* 0x000fe20000000800 */
[----:B------:R-:W-:Y:S01]  /*1270*/  ULDC.64 UR12, c[0x0][0x5c8] ;  /* 0x00017200000c7ab9 */ /* 0x000fe20000000a00 */
[----:B------:R-:W-:Y:S02]  /*1280*/  UIADD3 UR4, UR4, 0x7f, URZ ;  /* 0x0000007f04047890 */ /* 0x000fe4000fffe03f */
[----:B------:R-:W-:Y:S02]  /*1290*/  USHF.L.U64.HI UR7, UR12, 0x7, UR13 ;  /* 0x000000070c077899 */ /* 0x000fe4000801020d */
[----:B------:R-:W-:Y:S02]  /*12a0*/  USHF.R.S32.HI UR5, URZ, 0x1f, UR4 ;  /* 0x0000001f3f057899 */ /* 0x000fe40008011404 */
[----:B------:R-:W-:Y:S02]  /*12b0*/  USHF.L.U32 UR8, UR12, 0x7, URZ ;  /* 0x000000070c087899 */ /* 0x000fe4000800063f */
[----:B------:R-:W-:-:S02]  /*12c0*/  ULEA.HI UR5, UR5, UR4, URZ, 0x7 ;  /* 0x0000000405057291 */ /* 0x000fc4000f8f383f */
[----:B------:R-:W-:Y:S02]  /*12d0*/  USHF.L.U64.HI UR9, UR12, 0x3, UR13 ;  /* 0x000000030c097899 */ /* 0x000fe4000801020d */
[----:B------:R-:W-:Y:S02]  /*12e0*/  USHF.L.U32 UR10, UR12, 0x3, URZ ;  /* 0x000000030c0a7899 */ /* 0x000fe4000800063f */
[----:B------:R-:W-:Y:S02]  /*12f0*/  USHF.L.U64.HI UR11, UR12, 0x8, UR13 ;  /* 0x000000080c0b7899 */ /* 0x000fe4000801020d */
[----:B------:R-:W-:Y:S02]  /*1300*/  USHF.R.S32.HI UR14, URZ, 0x7, UR5 ;  /* 0x000000073f0e7899 */ /* 0x000fe40008011405 */
[----:B------:R-:W-:Y:S02]  /*1310*/  USHF.L.U32 UR12, UR12, 0x8, URZ ;  /* 0x000000080c0c7899 */ /* 0x000fe4000800063f */
[----:B------:R-:W-:Y:S01]  /*1320*/  ULOP3.LUT UR13, UR6, 0x1, URZ, 0xfc, !UPT ;  /* 0x00000001060d7892 */ /* 0x000fe2000f8efc3f */
[----:B------:R-:W-:Y:S01]  /*1330*/  UMOV UR4, URZ ;  /* 0x0000003f00047c82 */ /* 0x000fe20008000000 */
[----:B------:R-:W-:-:S10]  /*1340*/  UMOV UR5, URZ ;  /* 0x0000003f00057c82 */ /* 0x000fd40008000000 */
.L_x_169:
[----:B------:R-:W-:Y:S01]  /*1350*/  STL [R1+0xc54], RZ ;  /* 0x000c54ff01007387 */ /* 0x000fe20000100800 */
[----:B--2---:R-:W2:Y:S01]  /*1360*/  S2UR UR25, SR_CgaCtaId ;  /* 0x00000000001979c3 */ /* 0x004ea20000008800 */
[----:B------:R-:W-:Y:S01]  /*1370*/  UMOV UR23, 0x400 ;  /* 0x0000040000177882 */ /* 0x000fe20000000000 */
[----:B------:R-:W-:Y:S01]  /*1380*/  UMOV UR24, URZ ;  /* 0x0000003f00187c82 */ /* 0x000fe20008000000 */
[----:B------:R-:W-:Y:S01]  /*1390*/  STL [R1+0xc50], RZ ;  /* 0x000c50ff01007387 */ /* 0x000fe20000100800 */
[----:B------:R-:W-:Y:S01]  /*13a0*/  UMOV UR20, URZ ;  /* 0x0000003f00147c82 */ /* 0x000fe20008000000 */
[----:B------:R-:W-:Y:S01]  /*13b0*/  UMOV UR21, URZ ;  /* 0x0000003f00157c82 */ /* 0x000fe20008000000 */
[----:B------:R-:W-:Y:S01]  /*13c0*/  UMOV UR28, UR5 ;  /* 0x00000005001c7c82 */ /* 0x000fe20008000000 */
[----:B------:R-:W-:Y:S01]  /*13d0*/  STL [R1+0xc4c], RZ ;  /* 0x000c4cff01007387 */ /* 0x000fe20000100800 */
[----:B------:R-:W3:Y:S01]  /*13e0*/  LDC R3, c[0x0][0x28c] ;  /* 0x0000a300ff037b82 */ /* 0x000ee20000000800 */
[----:B------:R-:W-:-:S02]  /*13f0*/  CS2R R236, SRZ ;  /* 0x0000000000ec7805 */ /* 0x000fc4000001ff00 */
[----:B------:R-:W-:Y:S01]  /*1400*/  CS2R R234, SRZ ;  /* 0x0000000000ea7805 */ /* 0x000fe2000001ff00 */
[----:B------:R-:W-:Y:S01]  /*1410*/  STL [R1+0xc48], RZ ;  /* 0x000c48ff01007387 */ /* 0x000fe20000100800 */
[----:B------:R-:W-:Y:S02]  /*1420*/  CS2R R232, SRZ ;  /* 0x0000000000e87805 */ /* 0x000fe4000001ff00 */
[----:B------:R-:W-:Y:S02]  /*1430*/  CS2R R230, SRZ ;  /* 0x0000000000e67805 */ /* 0x000fe4000001ff00 */
[----:B------:R-:W-:Y:S01]  /*1440*/  CS2R R228, SRZ ;  /* 0x0000000000e47805 */ /* 0x000fe2000001ff00 */
[----:B------:R-:W-:Y:S01]  /*1450*/  STL [R1+0xc44], RZ ;  /* 0x000c44ff01007387 */ /* 0x000fe20000100800 */
[----:B------:R-:W-:Y:S02]  /*1460*/  CS2R R226, SRZ ;  /* 0x0000000000e27805 */ /* 0x000fe4000001ff00 */
        /* <DEDUP_REMOVED lines=15> */
[----:B---3--:R-:W-:Y:S02]  /*1560*/  ISETP.GE.AND P0, PT, R3, 0x1, PT ;  /* 0x000000010300780c */ /* 0x008fe40003f06270 */
        /* <DEDUP_REMOVED lines=39> */
[----:B0-----:R-:W-:Y:S02]  /*17e0*/  CS2R R16, SRZ ;  /* 0x0000000000107805 */ /* 0x001fe4000001ff00 */
[----:B------:R-:W-:-:S02]  /*17f0*/  CS2R R14, SRZ ;  /* 0x00000000000e7805 */ /* 0x000fc4000001ff00 */
[----:B------:R-:W-:Y:S01]  /*1800*/  CS2R R12, SRZ ;  /* 0x00000000000c7805 */ /* 0x000fe2000001ff00 */
[----:B------:R-:W-:Y:S01]  /*1810*/  STL [R1+0xc08], RZ ;  /* 0x000c08ff01007387 */ /* 0x000fe20000100800 */
[----:B------:R-:W-:Y:S02]  /*1820*/  CS2R R10, SRZ ;  /* 0x00000000000a7805 */ /* 0x000fe4000001ff00 */
[----:B------:R-:W-:Y:S02]  /*1830*/  CS2R R8, SRZ ;  /* 0x0000000000087805 */ /* 0x000fe4000001ff00 */
[----:B-1----:R-:W-:Y:S01]  /*1840*/  CS2R R6, SRZ ;  /* 0x0000000000067805 */ /* 0x002fe2000001ff00 */
[----:B------:R-:W-:Y:S01]  /*1850*/  STL [R1+0xc04], RZ ;  /* 0x000c04ff01007387 */ /* 0x000fe20000100800 */
[----:B-1----:R-:W-:Y:S02]  /*1860*/  CS2R R4, SRZ ;  /* 0x0000000000047805 */ /* 0x002fe4000001ff00 */
        /* <DEDUP_REMOVED lines=84> */
[----:B------:R-:W-:Y:S01]  /*1db0*/  CS2R R150, SRZ ;  /* 0x0000000000967805 */ /* 0x000fe2000001ff00 */
[----:B------:R-:W-:Y:S04]  /*1dc0*/  STL [R1+0xbac], RZ ;  /* 0x000bacff01007387 */ /* 0x000fe80000100800 */
        /* <DEDUP_REMOVED lines=619> */
[----:B------:R-:W-:Y:S04]  /*4480*/  STL [R1], RZ ;  /* 0x000000ff01007387 */ /* 0x000fe80000100800 */
        /* <DEDUP_REMOVED lines=39> */
[----:B------:R-:W-:Y:S01]  /*4700*/  STL [R1+0xa0], RZ ;  /* 0x0000a0ff01007387 */ /* 0x000fe20000100800 */
[----:B------:R-:W0:Y:S03]  /*4710*/  S2R R2, SR_TID.X ;  /* 0x0000000000027919 */ /* 0x000e260000002100 */
        /* <DEDUP_REMOVED lines=8> */
[----:B0-----:R-:W-:-:S03]  /*47a0*/  LOP3.LUT R2, R2, 0x80, RZ, 0xc0, !PT ;  /* 0x0000008002027812 */ /* 0x001fc600078ec0ff */
[----:B------:R-:W-:Y:S01]  /*47b0*/  STL [R1+0xc4], RZ ;  /* 0x0000c4ff01007387 */ /* 0x000fe20000100800 */
[----:B------:R-:W-:-:S03]  /*47c0*/  SHF.R.U32.HI R2, RZ, 0x7, R2 ;  /* 0x00000007ff027819 */ /* 0x000fc60000011602 */
        /* <DEDUP_REMOVED lines=33> */
[----:B------:R-:W0:Y:S04]  /*49e0*/  SHFL.IDX PT, R2, R2, RZ, 0x1f ;  /* 0x00001fff02027589 */ /* 0x000e2800000e0000 */
[----:B------:R1:W-:Y:S04]  /*49f0*/  STL [R1+0x14c], RZ ;  /* 0x00014cff01007387 */ /* 0x0003e80000100800 */
[----:B------:R1:W-:Y:S04]  /*4a00*/  STL [R1+0x150], RZ ;  /* 0x000150ff01007387 */ /* 0x0003e80000100800 */
[----:B------:R1:W-:Y:S04]  /*4a10*/  STL [R1+0x154], RZ ;  /* 0x000154ff01007387 */ /* 0x0003e80000100800 */
[----:B------:R1:W-:Y:S04]  /*4a20*/  STL [R1+0x158], RZ ;  /* 0x000158ff01007387 */ /* 0x0003e80000100800 */
[----:B------:R1:W-:Y:S04]  /*4a30*/  STL [R1+0x15c], RZ ;  /* 0x00015cff01007387 */ /* 0x0003e80000100800 */
[----:B------:R1:W-:Y:S01]  /*4a40*/  STL [R1+0x160], RZ ;  /* 0x000160ff01007387 */ /* 0x0003e20000100800 */
[----:B0-----:R-:W-:Y:S01]  /*4a50*/  R2UR UR15, R2 ;  /* 0x00000000020f72ca */ /* 0x001fe200000e0000 */
[----:B------:R-:W-:-:S02]  /*4a60*/  IMAD.U32 R2, RZ, RZ, UR4 ;  /* 0x00000004ff027e24 */ /* 0x000fc4000f8e00ff */
[----:B------:R1:W-:Y:S04]  /*4a70*/  STL [R1+0x164], RZ ;  /* 0x000164ff01007387 */ /* 0x0003e80000100800 */
[----:B------:R1:W-:Y:S04]  /*4a80*/  STL [R1+0x168], RZ ;  /* 0x000168ff01007387 */ /* 0x0003e80000100800 */
[----:B------:R1:W-:Y:S02]  /*4a90*/  STL [R1+0x16c], RZ ;  /* 0x00016cff01007387 */ /* 0x0003e40000100800 */
[----:B------:R-:W-:-:S02]  /*4aa0*/  ULEA.HI UR16, UR15, UR15, URZ, 0x1 ;  /* 0x0000000f0f107291 */ /* 0x000fc4000f8f083f */
[----:B------:R1:W-:Y:S02]  /*4ab0*/  STL [R1+0x170], RZ ;  /* 0x000170ff01007387 */ /* 0x0003e40000100800 */
[----:B------:R-:W-:Y:S02]  /*4ac0*/  ULOP3.LUT UR22, UR16, 0x7fffe, URZ, 0xc0, !UPT ;  /* 0x0007fffe10167892 */ /* 0x000fe4000f8ec03f */
[----:B------:R1:W-:Y:S01]  /*4ad0*/  STL [R1+0x174], RZ ;  /* 0x000174ff01007387 */ /* 0x0003e20000100800 */
[----:B--2---:R-:W-:Y:S02]  /*4ae0*/  ULEA UR16, UR25, UR23, 0x18 ;  /* 0x0000001719107291 */ /* 0x004fe4000f8ec03f */
[----:B------:R-:W-:Y:S01]  /*4af0*/  UIADD3 UR22, UR15, -UR22, URZ ;  /* 0x800000160f167290 */ /* 0x000fe2000fffe03f */
[----:B------:R1:W-:Y:S03]  /*4b00*/  STL [R1+0x178], RZ ;  /* 0x000178ff01007387 */ /* 0x0003e60000100800 */
[----:B------:R-:W-:Y:S01]  /*4b10*/  ULEA UR22, UR22, UR16, 0xd ;  /* 0x0000001016167291 */ /* 0x000fe2000f8e683f */
[----:B------:R1:W-:Y:S03]  /*4b20*/  STL [R1+0x17c], RZ ;  /* 0x00017cff01007387 */ /* 0x0003e60000100800 */
[----:B------:R-:W-:Y:S01]  /*4b30*/  UIADD3 UR22, UR22, 0x100, URZ ;  /* 0x0000010016167890 */ /* 0x000fe2000fffe03f */
[----:B------:R1:W-:Y:S03]  /*4b40*/  STL [R1+0x180], RZ ;  /* 0x000180ff01007387 */ /* 0x0003e60000100800 */
[----:B------:R-:W-:Y:S01]  /*4b50*/  USHF.R.U32.HI UR15, URZ, 0x4, UR22 ;  /* 0x000000043f0f7899 */ /* 0x000fe20008011616 */
[----:B------:R1:W-:Y:S03]  /*4b60*/  STL [R1+0x184], RZ ;  /* 0x000184ff01007387 */ /* 0x0003e60000100800 */
[----:B------:R-:W-:Y:S01]  /*4b70*/  ULOP3.LUT UR15, UR15, 0x3fff, URZ, 0xc0, !UPT ;  /* 0x00003fff0f0f7892 */ /* 0x000fe2000f8ec03f */
[----:B------:R1:W-:Y:S04]  /*4b80*/  STL [R1+0x188], RZ ;  /* 0x000188ff01007387 */ /* 0x0003e80000100800 */
        /* <DEDUP_REMOVED lines=28> */
[----:B------:R1:W-:Y:S01]  /*4d50*/  STL [R1+0x1fc], RZ ;  /* 0x0001fcff01007387 */ /* 0x0003e20000100800 */
[----:B------:R-:W-:Y:S05]  /*4d60*/  @!P0 BRA `(.L_x_17) ;  /* 0x0000011c00008947 */ /* 0x000fea0003800000 */
[----:B------:R-:W-:-:S06]  /*4d70*/  UISETP.NE.AND UP0, UPT, UR13, 0x3, UPT ;  /* 0x000000030d00788c */ /* 0x000fcc000bf05270 */
[----:B------:R-:W-:-:S13]  /*4d80*/  PLOP3.LUT P1, PT, PT, PT, UP0, 0x80, 0x0 ;  /* 0x000000000000781c */ /* 0x000fda0003f2f008 */
[----:B------:R-:W-:Y:S05]  /*4d90*/  @!P1 BRA `(.L_x_18) ;  /* 0x0000000000049947 */ /* 0x000fea0003800000 */
[----:B------:R-:W-:Y:S01]  /*4da0*/  BPT.TRAP 0x1 ;  /* 0x000000040000795c */ /* 0x000fe20000300000 */
.L_x_18:
[----:B------:R-:W-:Y:S01]  /*4db0*/  ULEA UR20, UR5, UR16, 0x3 ;  /* 0x0000001005147291 */ /* 0x000fe2000f8e183f */
[----:B------:R-:W-:-:S05]  /*4dc0*/  IMAD.U32 R2, RZ, RZ, UR4 ;  /* 0x00000004ff027e24 */ /* 0x000fca000f8e00ff */
[----:B------:R-:W-:-:S04]  /*4dd0*/  SHF.L.U32 R2, R2, 0x1f, RZ ;  /* 0x0000001f02027819 */ /* 0x000fc800000006ff */
[----:B------:R0:W2:Y:S01]  /*4de0*/  SYNCS.PHASECHK.TRANS64.TRYWAIT P0, [UR20], R2 ;  /* 0x00000002ff0075a7 */ /* 0x0000a20008000154 */
[----:B------:R-:W-:Y:S05]  /*4df0*/  @!P1 BRA `(.L_x_19) ;  /* 0x0000000000049947 */ /* 0x000fea0003800000 */
[----:B------:R-:W-:Y:S01]  /*4e00*/  BPT.TRAP 0x1 ;  /* 0x000000040000795c */ /* 0x000fe20000300000 */
.L_x_19:
[----:B--2---:R-:W-:Y:S05]  /*4e10*/  @P0 BRA `(.L_x_20) ;  /* 0x0000000000080947 */ /* 0x004fea0003800000 */
[----:B------:R-:W2:Y:S02]  /*4e20*/  SYNCS.PHASECHK.TRANS64.TRYWAIT P0, [UR20], R2 ;  /* 0x00000002ff0075a7 */ /* 0x000ea40008000154 */
[----:B--2---:R-:W-:Y:S05]  /*4e30*/  @!P0 BRA `(.L_x_21) ;  /* 0x0000069800d88947 */ /* 0x004fea0003800000 */
.L_x_20:
[----:B------:R-:W-:Y:S01]  /*4e40*/  UIADD3 UR20, UR16, 0x20100, URZ ;  /* 0x0002010010147890 */ /* 0x000fe2000fffe03f */
[----:B------:R-:W-:Y:S01]  /*4e50*/  WARPGROUP.ARRIVE ;  /* 0x00000000000079c5 */ /* 0x000fe20000000000 */
[----:B------:R-:W-:Y:S01]  /*4e60*/  ULOP3.LUT UR25, UR15, 0x10000, URZ, 0xfc, !UPT ;  /* 0x000100000f197892 */ /* 0x000fe2000f8efc3f */
[----:B------:R-:W-:Y:S01]  /*4e70*/  STL [R1+0xf28], R0 ;  /* 0x000f280001007387 */ /* 0x000fe20000100800 */
[----:B------:R-:W-:Y:S02]  /*4e80*/  USHF.R.U32.HI UR20, URZ, 0x4, UR20 ;  /* 0x000000043f147899 */ /* 0x000fe40008011614 */
[----:B------:R-:W-:Y:S02]  /*4e90*/  ULEA UR25, UR5, UR25, 0xc ;  /* 0x0000001905197291 */ /* 0x000fe4000f8e603f */
[----:B------:R-:W-:Y:S01]  /*4ea0*/  ULOP3.LUT UR20, UR20, 0x3fff, URZ, 0xc0, !UPT ;  /* 0x00003fff14147892 */ /* 0x000fe2000f8ec03f */
[----:B------:R-:W-:Y:S01]  /*4eb0*/  UMOV UR21, 0x40000040 ;  /* 0x4000004000157882 */ /* 0x000fe20000000000 */
[----:B------:R-:W-:-:S02]  /*4ec0*/  UMOV UR23, 0x40000040 ;  /* 0x4000004000177882 */ /* 0x000fc40000000000 */
[----:B------:R-:W-:-:S04]  /*4ed0*/  ULOP3.LUT UR20, UR20, 0x10000, URZ, 0xfc, !UPT ;  /* 0x0001000014147892 */ /* 0x000fc8000f8efc3f */
[----:B------:R-:W-:-:S03]  /*4ee0*/  ULEA UR26, UR5, UR20, 0xb ;  /* 0x00000014051a7291 */ /* 0x000fc6000f8e583f */
[----:B------:R-:W-:-:S04]  /*4ef0*/  UMOV UR20, UR25 ;  /* 0x0000001900147c82 */ /* 0x000fc80008000000 */
[----:B------:R-:W-:Y:S02]  /*4f00*/  UMOV UR22, UR26 ;  /* 0x0000001a00167c82 */ /* 0x000fe40008000000 */
[----:B------:R-:W-:Y:S01]  /*4f10*/  QGMMA.64x256x32.F32.E4M3.E4M3 R24, gdesc[UR20], RZ, !UPT, gsb0 ;  /* 0x03e00000141879f3 */ /* 0x000fe2000c0008ff */
[----:B------:R-:W-:Y:S01]  /*4f20*/  UIADD3 UR20, UR25, 0x400, URZ ;  /* 0x0000040019147890 */ /* 0x000fe2000fffe03f */
[----:B------:R-:W-:Y:S01]  /*4f30*/  UMOV UR21, 0x40000040 ;  /* 0x4000004000157882 */ /* 0x000fe20000000000 */
[----:B------:R-:W-:Y:S02]  /*4f40*/  WARPGROUP.DEPBAR.LE gsb0, 0x0 ;  /* 0x00008000000079c5 */ /* 0x000fe40000010000 */
[----:B------:R-:W-:Y:S04]  /*4f50*/  STL.64 [R1+0x400], R24 ;  /* 0x0004001801007387 */ /* 0x000fe80000100a00 */
        /* <DEDUP_REMOVED lines=62> */
[----:B------:R3:W-:Y:S02]  /*5340*/  STL.64 [R1+0x5f8], R150 ;  /* 0x0005f89601007387 */ /* 0x0007e40000100a00 */
[----:B---3--:R-:W-:-:S06]  /*5350*/  WARPGROUP.ARRIVE ;  /* 0x00000000000079c5 */ /* 0x008fcc0000000000 */
[----:B------:R-:W-:Y:S01]  /*5360*/  QGMMA.64x256x32.F32.E4M3.E4M3 R24, gdesc[UR20], RZ, !UPT, gsb0 ;  /* 0x03e00000141879f3 */ /* 0x000fe2000c0008ff */
[----:B------:R-:W-:Y:S01]  /*5370*/  UIADD3 UR20, UR25, 0x800, URZ ;  /* 0x0000080019147890 */ /* 0x000fe2000fffe03f */
[----:B------:R-:W-:Y:S01]  /*5380*/  UMOV UR21, 0x40000040 ;  /* 0x4000004000157882 */ /* 0x000fe20000000000 */
[----:B------:R-:W-:Y:S02]  /*5390*/  WARPGROUP.DEPBAR.LE gsb0, 0x0 ;  /* 0x00008000000079c5 */ /* 0x000fe40000010000 */
[----:B------:R-:W-:Y:S01]  /*53a0*/  STL.64 [R1+0x200], R24 ;  /* 0x0002001801007387 */ /* 0x000fe20000100a00 */
[----:B------:R-:W-:Y:S02]  /*53b0*/  IMAD.MOV.U32 R235, RZ, RZ, R45 ;  /* 0x000000ffffeb7224 */ /* 0x000fe400078e002d */
[----:B------:R-:W-:Y:S01]  /*53c0*/  IMAD.MOV.U32 R234, RZ, RZ, R46 ;  /* 0x000000ffffea7224 */ /* 0x000fe200078e002e */
[----:B------:R-:W-:Y:S01]  /*53d0*/  STL.64 [R1+0x208], R26 ;  /* 0x0002081a01007387 */ /* 0x000fe20000100a00 */
[----:B------:R-:W-:-:S02]  /*53e0*/  IMAD.MOV.U32 R233, RZ, RZ, R47 ;  /* 0x000000ffffe97224 */ /* 0x000fc400078e002f */
[----:B------:R-:W-:Y:S01]  /*53f0*/  IMAD.MOV.U32 R232, RZ, RZ, R48 ;  /* 0x000000ffffe87224 */ /* 0x000fe200078e0030 */
[----:B------:R-:W-:Y:S01]  /*5400*/  STL.64 [R1+0x210], R28 ;  /* 0x0002101c01007387 */ /* 0x000fe20000100a00 */
[----:B------:R-:W-:Y:S02]  /*5410*/  IMAD.MOV.U32 R231, RZ, RZ, R49 ;  /* 0x000000ffffe77224 */ /* 0x000fe400078e0031 */
[----:B------:R-:W-:Y:S01]  /*5420*/  IMAD.MOV.U32 R230, RZ, RZ, R50 ;  /* 0x000000ffffe67224 */ /* 0x000fe200078e0032 */
        /* <DEDUP_REMOVED lines=21> */
[----:B------:R3:W-:Y:S01]  /*5580*/  STL [R1+0x250], R44 ;  /* 0x0002502c01007387 */ /* 0x0007e20000100800 */
[----:B------:R-:W-:-:S02]  /*5590*/  IMAD.MOV.U32 R215, RZ, RZ, R65 ;  /* 0x000000ffffd77224 */ /* 0x000fc400078e0041 */
[----:B------:R-:W-:Y:S02]  /*55a0*/  IMAD.MOV.U32 R214, RZ, RZ, R66 ;  /* 0x000000ffffd67224 */ /* 0x000fe400078e0042 */
[----:B------:R-:W-:Y:S02]  /*55b0*/  IMAD.MOV.U32 R213, RZ, RZ, R67 ;  /* 0x000000ffffd57224 */ /* 0x000fe400078e0043 */
[----:B------:R-:W-:Y:S02]  /*55c0*/  IMAD.MOV.U32 R152, RZ, RZ, R68 ;  /* 0x000000ffff987224 */ /* 0x000fe400078e0044 */
[----:B------:R-:W-:Y:S02]  /*55d0*/  IMAD.MOV.U32 R153, RZ, RZ, R69 ;  /* 0x000000ffff997224 */ /* 0x000fe400078e0045 */
[----:B------:R-:W-:Y:S02]  /*55e0*/  IMAD.MOV.U32 R154, RZ, RZ, R70 ;  /* 0x000000ffff9a7224 */ /* 0x000fe400078e0046 */
        /* <DEDUP_REMOVED lines=78> */
[----:B--2---:R-:W-:-:S02]  /*5ad0*/  IMAD.MOV.U32 R3, RZ, RZ, R149 ;  /* 0x000000ffff037224 */ /* 0x004fc400078e0095 */
[----:B0-----:R-:W-:Y:S02]  /*5ae0*/  IMAD.MOV.U32 R2, RZ, RZ, R150 ;  /* 0x000000ffff027224 */ /* 0x001fe400078e0096 */
[----:B------:R-:W-:Y:S02]  /*5af0*/  IMAD.MOV.U32 R0, RZ, RZ, R151 ;  /* 0x000000ffff007224 */ /* 0x000fe400078e0097 */
[----:B---3--:R-:W-:-:S06]  /*5b00*/  WARPGROUP.ARRIVE ;  /* 0x00000000000079c5 */ /* 0x008fcc0000000000 */
[----:B------:R-:W-:Y:S01]  /*5b10*/  QGMMA.64x256x32.F32.E4M3.E4M3 R24, gdesc[UR20], RZ, !UPT, gsb0 ;  /* 0x03e00000141879f3 */ /* 0x000fe2000c0008ff */
[----:B------:R-:W-:Y:S01]  /*5b20*/  UIADD3 UR20, UR25, 0xc00, URZ ;  /* 0x00000c0019147890 */ /* 0x000fe2000fffe03f */
[----:B------:R-:W-:Y:S01]  /*5b30*/  UMOV UR21, 0x40000040 ;  /* 0x4000004000157882 */ /* 0x000fe20000000000 */
[----:B------:R-:W-:Y:S02]  /*5b40*/  WARPGROUP.DEPBAR.LE gsb0, 0x0 ;  /* 0x00008000000079c5 */ /* 0x000fe40000010000 */
[----:B------:R-:W-:Y:S04]  /*5b50*/  STL.64 [R1], R24 ;  /* 0x0000001801007387 */ /* 0x000fe80000100a00 */
        /* <DEDUP_REMOVED lines=63> */
[----:B0-----:R-:W-:-:S06]  /*5f50*/  WARPGROUP.ARRIVE ;  /* 0x00000000000079c5 */ /* 0x001fcc0000000000 */
[----:B------:R-:W-:Y:S03]  /*5f60*/  QGMMA.64x256x32.F32.E4M3.E4M3 R24, gdesc[UR20], RZ, !UPT, gsb0 ;  /* 0x03e00000141879f3 */ /* 0x000fe6000c0008ff */
        /* <DEDUP_REMOVED lines=64> */
[----:B------:R0:W-:Y:S04]  /*6370*/  STL.64 [R1+0x1480], R24 ;  /* 0x0014801801007387 */ /* 0x0001e80000100a00 */
[----:B0-----:R-:W2:Y:S04]  /*6380*/  LDL.LU R24, [R1+0x400] ;  /* 0x0004000001187983 */ /* 0x001ea80000300800 */
[----:B------:R-:W2:Y:S04]  /*6390*/  LDL.LU R25, [R1+0x404] ;  /* 0x0004040001197983 */ /* 0x000ea80000300800 */
        /* <DEDUP_REMOVED lines=125> */
[----:B------:R-:W2:Y:S01]  /*6b70*/  LDL.LU R151, [R1+0x5fc] ;  /* 0x0005fc0001977983 */ /* 0x000ea20000300800 */
[----:B------:R-:W-:-:S02]  /*6b80*/  UIADD3 UR20, UR25, 0x2, URZ ;  /* 0x0000000219147890 */ /* 0x000fc4000fffe03f */
[----:B------:R-:W-:Y:S01]  /*6b90*/  UIADD3 UR22, UR26, 0x2, URZ ;  /* 0x000000021a167890 */ /* 0x000fe2000fffe03f */
[----:B------:R-:W-:Y:S01]  /*6ba0*/  STL [R1+0xc54], RZ ;  /* 0x000c54ff01007387 */ /* 0x000fe20000100800 */
[----:B------:R-:W-:Y:S01]  /*6bb0*/  UMOV UR21, 0x40000040 ;  /* 0x4000004000157882 */ /* 0x000fe20000000000 */
[----:B------:R-:W-:Y:S01]  /*6bc0*/  UMOV UR23, 0x40000040 ;  /* 0x4000004000177882 */ /* 0x000fe20000000000 */
[----:B------:R-:W-:Y:S01]  /*6bd0*/  UMOV UR24, 0x4 ;  /* 0x0000000400187882 */ /* 0x000fe20000000000 */
[----:B--2---:R-:W-:-:S06]  /*6be0*/  WARPGROUP.ARRIVE ;  /* 0x00000000000079c5 */ /* 0x004fcc0000000000 */
[----:B------:R-:W-:Y:S01]  /*6bf0*/  QGMMA.64x256x32.F32.E4M3.E4M3 R24, gdesc[UR20], R24, gsb0 ;  /* 0x03e00000141879f3 */ /* 0x000fe20008000818 */
[----:B------:R-:W-:Y:S02]  /*6c00*/  UIADD3 UR20, UR25, 0x402, URZ ;  /* 0x0000040219147890 */ /* 0x000fe4000fffe03f */
[----:B------:R-:W-:Y:S02]  /*6c10*/  WARPGROUP.DEPBAR.LE gsb0, 0x0 ;  /* 0x00008000000079c5 */ /* 0x000fe40000010000 */
[----:B------:R0:W-:Y:S04]  /*6c20*/  STL.64 [R1+0x400], R24 ;  /* 0x0004001801007387 */ /* 0x0001e80000100a00 */
        /* <DEDUP_REMOVED lines=80> */
[----:B0-----:R-:W4:Y:S04]  /*7130*/  LDL.LU.64 R24, [R1] ;  /* 0x0000000001187983 */ /* 0x001f280000300a00 */
[----:B--2---:R-:W2:Y:S04]  /*7140*/  LDL.LU.64 R26, [R1+0x8] ;  /* 0x00000800011a7983 */ /* 0x004ea80000300a00 */
[----:B---3--:R-:W3:Y:S04]  /*7150*/  LDL.LU.64 R28, [R1+0x10] ;  /* 0x00001000011c7983 */ /* 0x008ee80000300a00 */
[----:B----4-:R-:W4:Y:S04]  /*7160*/  LDL.LU.64 R30, [R1+0x18] ;  /* 0x00001800011e7983 */ /* 0x010f280000300a00 */
[----:B-1----:R-:W2:Y:S04]  /*7170*/  LDL.LU.64 R32, [R1+0x20] ;  /* 0x0000200001207983 */ /* 0x002ea80000300a00 */
[----:B------:R-:W3:Y:S04]  /*7180*/  LDL.LU.64 R34, [R1+0x28] ;  /* 0x0000280001227983 */ /* 0x000ee80000300a00 */
[----:B------:R-:W4:Y:S04]  /*7190*/  LDL.LU.64 R36, [R1+0x30] ;  /* 0x0000300001247983 */ /* 0x000f280000300a00 */
[----:B------:R-:W2:Y:S04]  /*71a0*/  LDL.LU.64 R38, [R1+0x38] ;  /* 0x0000380001267983 */ /* 0x000ea80000300a00 */
        /* <DEDUP_REMOVED lines=56> */
[----:B----4-:R-:W-:Y:S04]  /*7530*/  STL.64 [R1+0x1878], R150 ;  /* 0x0018789601007387 */ /* 0x010fe80000100a00 */
[----:B---3--:R-:W-:Y:S04]  /*7540*/  STL.64 [R1+0x1870], R148 ;  /* 0x0018709401007387 */ /* 0x008fe80000100a00 */
[----:B--2---:R-:W-:Y:S04]  /*7550*/  STL.64 [R1+0x1868], R146 ;  /* 0x0018689201007387 */ /* 0x004fe80000100a00 */
        /* <DEDUP_REMOVED lines=40> */
[----:B------:R-:W-:Y:S01]  /*77e0*/  IMAD.MOV.U32 R129, RZ, RZ, R235 ;  /* 0x000000ffff817224 */ /* 0x000fe200078e00eb */
[----:B------:R-:W-:Y:S01]  /*77f0*/  UMOV UR21, 0x40000040 ;  /* 0x4000004000157882 */ /* 0x000fe20000000000 */
        /* <DEDUP_REMOVED lines=86> */
[----:B------:R-:W-:Y:S01]  /*7d60*/  STL.64 [R1+0x1680], R24 ;  /* 0x0016801801007387 */ /* 0x000fe20000100a00 */
[----:B--2---:R-:W-:-:S06]  /*7d70*/  WARPGROUP.ARRIVE ;  /* 0x00000000000079c5 */ /* 0x004fcc0000000000 */
[----:B------:R-:W-:Y:S03]  /*7d80*/  QGMMA.64x256x32.F32.E4M3.E4M3 R108, gdesc[UR20], R108, gsb0 ;  /* 0x03e00000146c79f3 */ /* 0x000fe6000800086c */
        /* <DEDUP_REMOVED lines=65> */
[----:B0-----:R-:W2:Y:S04]  /*81a0*/  LDL.LU.64 R150, [R1+0x1878] ;  /* 0x0018780001967983 */ /* 0x001ea80000300a00 */
[----:B------:R-:W2:Y:S04]  /*81b0*/  LDL.LU.64 R148, [R1+0x1870] ;  /* 0x0018700001947983 */ /* 0x000ea80000300a00 */
        /* <DEDUP_REMOVED lines=61> */
[----:B------:R-:W2:Y:S01]  /*8590*/  LDL.LU.64 R24, [R1+0x1680] ;  /* 0x0016800001187983 */ /* 0x000ea20000300a00 */
[----:B------:R-:W-:Y:S01]  /*85a0*/  UIADD3 UR20, UR25, 0x802, URZ ;  /* 0x0000080219147890 */ /* 0x000fe2000fffe03f */
[----:B------:R-:W-:-:S02]  /*85b0*/  UMOV UR21, 0x40000040 ;  /* 0x4000004000157882 */ /* 0x000fc40000000000 */
        /* <DEDUP_REMOVED lines=24> */
[----:B--2---:R-:W-:-:S06]  /*8740*/  WARPGROUP.ARRIVE ;  /* 0x00000000000079c5 */ /* 0x004fcc0000000000 */
[----:B------:R-:W-:Y:S03]  /*8750*/  QGMMA.64x256x32.F32.E4M3.E4M3 R24, gdesc[UR20], R24, gsb0 ;  /* 0x03e00000141879f3 */ /* 0x000fe60008000818 */
[----:B------:R-:W-:Y:S02]  /*8760*/  WARPGROUP.DEPBAR.LE gsb0, 0x0 ;  /* 0x00008000000079c5 */ /* 0x000fe40000010000 */
[----:B------:R-:W-:Y:S01]  /*8770*/  STL.64 [R1], R24 ;  /* 0x0000001801007387 */ /* 0x000fe20000100a00 */
        /* <DEDUP_REMOVED lines=31> */
[----:B------:R-:W-:Y:S01]  /*8970*/  IMAD.MOV.U32 R21, RZ, RZ, R131 ;  /* 0x000000ffff157224 */ /* 0x000fe200078e0083 */
[----:B------:R-:W2:Y:S01]  /*8980*/  LDL.LU.64 R150, [R1+0x1678] ;  /* 0x0016780001967983 */ /* 0x000ea20000300a00 */
[----:B-1----:R-:W-:Y:S02]  /*8990*/  IMAD.MOV.U32 R152, RZ, RZ, R128 ;  /* 0x000000ffff987224 */ /* 0x002fe400078e0080 */
[----:B------:R-:W-:Y:S01]  /*89a0*/  IMAD.MOV.U32 R23, RZ, RZ, R129 ;  /* 0x000000ffff177224 */ /* 0x000fe200078e0081 */
[----:B------:R-:W2:Y:S01]  /*89b0*/  LDL.LU.64 R148, [R1+0x1670] ;  /* 0x0016700001947983 */ /* 0x000ea20000300a00 */
[----:B------:R-:W-:Y:S02]  /*89c0*/  IMAD.MOV.U32 R154, RZ, RZ, R126 ;  /* 0x000000ffff9a7224 */ /* 0x000fe400078e007e */
[----:B------:R-:W-:Y:S01]  /*89d0*/  IMAD.MOV.U32 R153, RZ, RZ, R127 ;  /* 0x000000ffff997224 */ /* 0x000fe200078e007f */
[----:B------:R-:W2:Y:S01]  /*89e0*/  LDL.LU.64 R146, [R1+0x1668] ;  /* 0x0016680001927983 */ /* 0x000ea20000300a00 */
[----:B---3--:R-:W-:-:S02]  /*89f0*/  IMAD.MOV.U32 R156, RZ, RZ, R124 ;  /* 0x000000ffff9c7224 */ /* 0x008fc400078e007c */
[----:B------:R-:W-:Y:S01]  /*8a00*/  IMAD.MOV.U32 R155, RZ, RZ, R125 ;  /* 0x000000ffff9b7224 */ /* 0x000fe200078e007d */
[----:B------:R-:W2:Y:S01]  /*8a10*/  LDL.LU.64 R144, [R1+0x1660] ;  /* 0x0016600001907983 */ /* 0x000ea20000300a00 */
[----:B----4-:R-:W-:Y:S02]  /*8a20*/  IMAD.MOV.U32 R158, RZ, RZ, R122 ;  /* 0x000000ffff9e7224 */ /* 0x010fe400078e007a */
[----:B------:R-:W-:Y:S01]  /*8a30*/  IMAD.MOV.U32 R157, RZ, RZ, R123 ;  /* 0x000000ffff9d7224 */ /* 0x000fe200078e007b */
[----:B------:R-:W2:Y:S01]  /*8a40*/  LDL.LU.64 R142, [R1+0x1658] ;  /* 0x00165800018e7983 */ /* 0x000ea20000300a00 */
[----:B------:R-:W-:Y:S02]  /*8a50*/  IMAD.MOV.U32 R160, RZ, RZ, R120 ;  /* 0x000000ffffa07224 */ /* 0x000fe400078e0078 */
[----:B------:R-:W-:Y:S01]  /*8a60*/  IMAD.MOV.U32 R159, RZ, RZ, R121 ;  /* 0x000000ffff9f7224 */ /* 0x000fe200078e0079 */
[----:B------:R-:W2:Y:S01]  /*8a70*/  LDL.LU.64 R140, [R1+0x1650] ;  /* 0x00165000018c7983 */ /* 0x000ea20000300a00 */
[----:B------:R-:W-:-:S02]  /*8a80*/  IMAD.MOV.U32 R162, RZ, RZ, R118 ;  /* 0x000000ffffa27224 */ /* 0x000fc400078e0076 */
[----:B------:R-:W-:Y:S01]  /*8a90*/  IMAD.MOV.U32 R161, RZ, RZ, R119 ;  /* 0x000000ffffa17224 */ /* 0x000fe200078e0077 */
[----:B------:R-:W2:Y:S01]  /*8aa0*/  LDL.LU.64 R138, [R1+0x1648] ;  /* 0x00164800018a7983 */ /* 0x000ea20000300a00 */
[----:B------:R-:W-:Y:S02]  /*8ab0*/  IMAD.MOV.U32 R164, RZ, RZ, R116 ;  /* 0x000000ffffa47224 */ /* 0x000fe400078e0074 */
        /* <DEDUP_REMOVED lines=107> */
[----:B------:R-:W-:-:S03]  /*9170*/  IMAD.MOV.U32 R235, RZ, RZ, R45 ;  /* 0x000000ffffeb7224 */ /* 0x000fc600078e002d */
        /* <DEDUP_REMOVED lines=301> */
[----:B------:R-:W-:Y:S01]  /*a450*/  UMOV UR21, 0x40000040 ;  /* 0x4000004000157882 */ /* 0x000fe20000000000 */
[----:B------:R-:W-:Y:S01]  /*a460*/  UMOV UR23, 0x40000040 ;  /* 0x4000004000177882 */ /* 0x000fe20000000000 */
        /* <DEDUP_REMOVED lines=117> */
[----:B0-----:R-:W4:Y:S04]  /*abc0*/  LDL.LU R24, [R1] ;  /* 0x0000000001187983 */ /* 0x001f280000300800 */
[----:B------:R-:W4:Y:S04]  /*abd0*/  LDL.LU R25, [R1+0x4] ;  /* 0x0000040001197983 */ /* 0x000f280000300800 */
[----:B-1----:R-:W4:Y:S04]  /*abe0*/  LDL.LU R26, [R1+0x8] ;  /* 0x00000800011a7983 */ /* 0x002f280000300800 */
[----:B------:R-:W4:Y:S04]  /*abf0*/  LDL.LU R27, [R1+0xc] ;  /* 0x00000c00011b7983 */ /* 0x000f280000300800 */
[----:B--2---:R-:W2:Y:S04]  /*ac00*/  LDL.LU R28, [R1+0x10] ;  /* 0x00001000011c7983 */ /* 0x004ea80000300800 */
[----:B------:R-:W2:Y:S04]  /*ac10*/  LDL.LU R29, [R1+0x14] ;  /* 0x00001400011d7983 */ /* 0x000ea80000300800 */
[----:B---3--:R-:W3:Y:S04]  /*ac20*/  LDL.LU R30, [R1+0x18] ;  /* 0x00001800011e7983 */ /* 0x008ee80000300800 */
[----:B------:R-:W3:Y:S04]  /*ac30*/  LDL.LU R31, [R1+0x1c] ;  /* 0x00001c00011f7983 */ /* 0x000ee80000300800 */
[----:B----4-:R-:W4:Y:S04]  /*ac40*/  LDL.LU R32, [R1+0x20] ;  /* 0x0000200001207983 */ /* 0x010f280000300800 */
[----:B------:R-:W4:Y:S04]  /*ac50*/  LDL.LU R33, [R1+0x24] ;  /* 0x0000240001217983 */ /* 0x000f280000300800 */
[----:B------:R-:W2:Y:S04]  /*ac60*/  LDL.LU R34, [R1+0x28] ;  /* 0x0000280001227983 */ /* 0x000ea80000300800 */
[----:B------:R-:W2:Y:S04]  /*ac70*/  LDL.LU R35, [R1+0x2c] ;  /* 0x00002c0001237983 */ /* 0x000ea80000300800 */
[----:B------:R-:W3:Y:S04]  /*ac80*/  LDL.LU R36, [R1+0x30] ;  /* 0x0000300001247983 */ /* 0x000ee80000300800 */
[----:B------:R-:W3:Y:S04]  /*ac90*/  LDL.LU R37, [R1+0x34] ;  /* 0x0000340001257983 */ /* 0x000ee80000300800 */
[----:B------:R-:W4:Y:S04]  /*aca0*/  LDL.LU R38, [R1+0x38] ;  /* 0x0000380001267983 */ /* 0x000f280000300800 */
[----:B------:R-:W4:Y:S04]  /*acb0*/  LDL.LU R39, [R1+0x3c] ;  /* 0x00003c0001277983 */ /* 0x000f280000300800 */
[----:B------:R-:W2:Y:S04]  /*acc0*/  LDL.LU R40, [R1+0x40] ;  /* 0x0000400001287983 */ /* 0x000ea80000300800 */
[----:B------:R-:W2:Y:S04]  /*acd0*/  LDL.LU R41, [R1+0x44] ;  /* 0x0000440001297983 */ /* 0x000ea80000300800 */
[----:B------:R-:W3:Y:S04]  /*ace0*/  LDL.LU R42, [R1+0x48] ;  /* 0x00004800012a7983 */ /* 0x000ee80000300800 */
[----:B------:R-:W3:Y:S04]  /*acf0*/  LDL.LU R43, [R1+0x4c] ;  /* 0x00004c00012b7983 */ /* 0x000ee80000300800 */
[----:B------:R-:W4:Y:S01]  /*ad00*/  LDL.LU R44, [R1+0x50] ;  /* 0x00005000012c7983 */ /* 0x000f220000300800 */
[----:B------:R-:W-:-:S02]  /*ad10*/  IMAD.MOV.U32 R150, RZ, RZ, R2 ;  /* 0x000000ffff967224 */ /* 0x000fc400078e0002 */
[----:B------:R-:W-:Y:S02]  /*ad20*/  IMAD.MOV.U32 R151, RZ, RZ, R0 ;  /* 0x000000ffff977224 */ /* 0x000fe400078e0000 */
[----:B------:R-:W-:Y:S02]  /*ad30*/  IMAD.MOV.U32 R148, RZ, RZ, R4 ;  /* 0x000000ffff947224 */ /* 0x000fe400078e0004 */
[----:B------:R-:W-:Y:S02]  /*ad40*/  IMAD.MOV.U32 R149, RZ, RZ, R3 ;  /* 0x000000ffff957224 */ /* 0x000fe400078e0003 */
[----:B------:R-:W-:Y:S02]  /*ad50*/  IMAD.MOV.U32 R146, RZ, RZ, R6 ;  /* 0x000000ffff927224 */ /* 0x000fe400078e0006 */
[----:B------:R-:W-:Y:S02]  /*ad60*/  IMAD.MOV.U32 R147, RZ, RZ, R5 ;  /* 0x000000ffff937224 */ /* 0x000fe400078e0005 */
        /* <DEDUP_REMOVED lines=150> */
[----:B------:R-:W-:-:S03]  /*b6d0*/  IMAD.MOV.U32 R45, RZ, RZ, R235 ;  /* 0x000000ffff2d7224 */ /* 0x000fc600078e00eb */
[----:B------:R-:W-:Y:S04]  /*b6e0*/  STL.64 [R1+0x12e8], R50 ;  /* 0x0012e83201007387 */ /* 0x000fe80000100a00 */
[----:B------:R-:W-:Y:S04]  /*b6f0*/  STL.64 [R1+0x12e0], R48 ;  /* 0x0012e03001007387 */ /* 0x000fe80000100a00 */
[----:B------:R-:W-:Y:S04]  /*b700*/  STL.64 [R1+0x12d8], R46 ;  /* 0x0012d82e01007387 */ /* 0x000fe80000100a00 */
        /* <DEDUP_REMOVED lines=76> */
[----:B------:R-:W-:Y:S01]  /*bbd0*/  UMOV UR21, 0x40000040 ;  /* 0x4000004000157882 */ /* 0x000fe20000000000 */
[----:B--2---:R-:W-:-:S07]  /*bbe0*/  WARPGROUP.ARRIVE ;  /* 0x00000000000079c5 */ /* 0x004fce0000000000 */
        /* <DEDUP_REMOVED lines=8> */
[----:B------:R-:W-:Y:S01]  /*bc70*/  STL.64 [R1+0x230], R36 ;  /* 0x0002302401007387 */ /* 0x000fe20000100a00 */
[----:B------:R-:W-:-:S03]  /*bc80*/  IMAD.MOV.U32 R3, RZ, RZ, R150 ;  /* 0x000000ffff037224 */ /* 0x000fc600078e0096 */
[----:B------:R-:W-:Y:S01]  /*bc90*/  STL.64 [R1+0x238], R38 ;  /* 0x0002382601007387 */ /* 0x000fe20000100a00 */
[----:B------:R-:W-:-:S03]  /*bca0*/  IMAD.MOV.U32 R2, RZ, RZ, R151 ;  /* 0x000000ffff027224 */ /* 0x000fc600078e0097 */
[----:B------:R-:W-:Y:S01]  /*bcb0*/  STL.64 [R1+0x240], R40 ;  /* 0x0002402801007387 */ /* 0x000fe20000100a00 */
[----:B------:R-:W-:-:S03]  /*bcc0*/  IMAD.MOV.U32 R5, RZ, RZ, R148 ;  /* 0x000000ffff057224 */ /* 0x000fc600078e0094 */
[----:B------:R-:W-:Y:S01]  /*bcd0*/  STL.64 [R1+0x248], R42 ;  /* 0x0002482a01007387 */ /* 0x000fe20000100a00 */
[----:B------:R-:W-:-:S03]  /*bce0*/  IMAD.MOV.U32 R4, RZ, RZ, R149 ;  /* 0x000000ffff047224 */ /* 0x000fc600078e0095 */
[----:B------:R0:W-:Y:S01]  /*bcf0*/  STL [R1+0x250], R44 ;  /* 0x0002502c01007387 */ /* 0x0001e20000100800 */
[----:B------:R-:W-:Y:S02]  /*bd00*/  IMAD.MOV.U32 R7, RZ, RZ, R146 ;  /* 0x000000ffff077224 */ /* 0x000fe400078e0092 */
        /* <DEDUP_REMOVED lines=152> */
[----:B------:R-:W-:-:S03]  /*c690*/  IMAD.MOV.U32 R0, RZ, RZ, R45 ;  /* 0x000000ffff007224 */ /* 0x000fc600078e002d */
        /* <DEDUP_REMOVED lines=545> */
[----:B0-----:R-:W4:Y:S04]  /*e8b0*/  LDL.LU.64 R106, [R1+0x1078] ;  /* 0x00107800016a7983 */ /* 0x001f280000300a00 */
[----:B------:R-:W4:Y:S04]  /*e8c0*/  LDL.LU.64 R104, [R1+0x1070] ;  /* 0x0010700001687983 */ /* 0x000f280000300a00 */
        /* <DEDUP_REMOVED lines=64> */
[----:B-1----:R-:W4:Y:S04]  /*ecd0*/  LDL.LU.64 R108, [R1] ;  /* 0x00000000016c7983 */ /* 0x002f280000300a00 */
[----:B--2---:R-:W2:Y:S04]  /*ece0*/  LDL.LU.64 R110, [R1+0x8] ;  /* 0x00000800016e7983 */ /* 0x004ea80000300a00 */
[----:B---3--:R-:W3:Y:S04]  /*ecf0*/  LDL.LU.64 R112, [R1+0x10] ;  /* 0x0000100001707983 */ /* 0x008ee80000300a00 */
[----:B----4-:R-:W4:Y:S04]  /*ed00*/  LDL.LU.64 R114, [R1+0x18] ;  /* 0x0000180001727983 */ /* 0x010f280000300a00 */
        /* <DEDUP_REMOVED lines=103> */
[----:B------:R-:W-:-:S02]  /*f380*/  IMAD.MOV.U32 R45, RZ, RZ, R0 ;  /* 0x000000ffff2d7224 */ /* 0x000fc400078e0000 */
[----:B------:R-:W-:Y:S01]  /*f390*/  IMAD.MOV.U32 R46, RZ, RZ, R235 ;  /* 0x000000ffff2e7224 */ /* 0x000fe200078e00eb */
[----:B------:R-:W-:Y:S01]  /*f3a0*/  UIADD3 UR20, UR25, 0x406, URZ ;  /* 0x0000040619147890 */ /* 0x000fe2000fffe03f */
[----:B------:R-:W-:Y:S01]  /*f3b0*/  IMAD.MOV.U32 R47, RZ, RZ, R234 ;  /* 0x000000ffff2f7224 */ /* 0x000fe200078e00ea */
[----:B------:R-:W-:Y:S01]  /*f3c0*/  UMOV UR21, 0x40000040 ;  /* 0x4000004000157882 */ /* 0x000fe20000000000 */
[----:B------:R-:W-:Y:S01]  /*f3d0*/  IMAD.MOV.U32 R48, RZ, RZ, R233 ;  /* 0x000000ffff307224 */ /* 0x000fe200078e00e9 */
[----:B------:R0:W5:Y:S01]  /*f3e0*/  LDL.LU R0, [R1+0xf28] ;  /* 0x000f280001007983 */ /* 0x0001620000300800 */
        /* <DEDUP_REMOVED lines=82> */
[----:B------:R-:W3:Y:S01]  /*f910*/  LDL.LU.64 R152, [R1+0xb0] ;  /* 0x0000b00001987983 */ /* 0x000ee20000300a00 */
[----:B------:R-:W-:Y:S02]  /*f920*/  IMAD.MOV.U32 R131, RZ, RZ, R22 ;  /* 0x000000ffff837224 */ /* 0x000fe400078e0016 */
[----:B------:R-:W-:Y:S01]  /*f930*/  IMAD.MOV.U32 R132, RZ, RZ, R21 ;  /* 0x000000ffff847224 */ /* 0x000fe200078e0015 */
[----:B------:R-:W3:Y:S01]  /*f940*/  LDL.LU.64 R154, [R1+0xb8] ;  /* 0x0000b800019a7983 */ /* 0x000ee20000300a00 */
[----:B------:R-:W-:Y:S02]  /*f950*/  IMAD.MOV.U32 R133, RZ, RZ, R20 ;  /* 0x000000ffff857224 */ /* 0x000fe400078e0014 */
[----:B------:R-:W-:Y:S01]  /*f960*/  IMAD.MOV.U32 R134, RZ, RZ, R19 ;  /* 0x000000ffff867224 */ /* 0x000fe200078e0013 */
[----:B------:R-:W3:Y:S01]  /*f970*/  LDL.LU.64 R156, [R1+0xc0] ;  /* 0x0000c000019c7983 */ /* 0x000ee20000300a00 */
        /* <DEDUP_REMOVED lines=24> */
[----:B------:R-:W-:-:S03]  /*fb00*/  IMAD.MOV.U32 R151, RZ, RZ, R2 ;  /* 0x000000ffff977224 */ /* 0x000fc600078e0002 */
[----:B------:R-:W3:Y:S04]  /*fb10*/  LDL.LU.64 R174, [R1+0x108] ;  /* 0x0001080001ae7983 */ /* 0x000ee80000300a00 */
        /* <DEDUP_REMOVED lines=19> */
[----:B------:R-:W3:Y:S01]  /*fc50*/  LDL.LU.64 R214, [R1+0x1a8] ;  /* 0x0001a80001d67983 */ /* 0x000ee20000300a00 */
[----:B--2---:R-:W-:-:S03]  /*fc60*/  WARPGROUP.ARRIVE ;  /* 0x00000000000079c5 */ /* 0x004fc60000000000 */
[----:B------:R-:W3:Y:S04]  /*fc70*/  LDL.LU.64 R216, [R1+0x1b0] ;  /* 0x0001b00001d87983 */ /* 0x000ee80000300a00 */
[----:B------:R-:W3:Y:S01]  /*fc80*/  LDL.LU.64 R218, [R1+0x1b8] ;  /* 0x0001b80001da7983 */ /* 0x000ee20000300a00 */
[----:B------:R-:W-:Y:S03]  /*fc90*/  QGMMA.64x256x32.F32.E4M3.E4M3 R24, gdesc[UR20], R24, gsb0 ;  /* 0x03e00000141879f3 */ /* 0x000fe60008000818 */
        /* <DEDUP_REMOVED lines=8> */
[----:B------:R-:W-:-:S03]  /*fd20*/  WARPGROUP.DEPBAR.LE gsb0, 0x0 ;  /* 0x00008000000079c5 */ /* 0x000fc60000010000 */
        /* <DEDUP_REMOVED lines=64> */
[----:B-1----:R-:W3:Y:S04]  /*10130*/  LDL.LU.64 R150, [R1+0xf20] ;  /* 0x000f200001967983 */ /* 0x002ee80000300a00 */
        /* <DEDUP_REMOVED lines=21> */
[----:B------:R-:W-:Y:S01]  /*10290*/  UIADD3 UR20, UR25, 0x806, URZ ;  /* 0x0000080619147890 */ /* 0x000fe2000fffe03f */
[----:B------:R-:W-:-:S02]  /*102a0*/  UMOV UR21, 0x40000040 ;  /* 0x4000004000157882 */ /* 0x000fc40000000000 */
        /* <DEDUP_REMOVED lines=42> */
[----:B---3--:R-:W-:-:S06]  /*10550*/  WARPGROUP.ARRIVE ;  /* 0x00000000000079c5 */ /* 0x008fcc0000000000 */
[----:B------:R-:W-:Y:S01]  /*10560*/  QGMMA.64x256x32.F32.E4M3.E4M3 R108, gdesc[UR20], R108, gsb0 ;  /* 0x03e00000146c79f3 */ /* 0x000fe2000800086c */
        /* <DEDUP_REMOVED lines=24> */
[----:B------:R-:W-:-:S03]  /*106f0*/  WARPGROUP.DEPBAR.LE gsb0, 0x0 ;  /* 0x00008000000079c5 */ /* 0x000fc60000010000 */
        /* <DEDUP_REMOVED lines=64> */
[----:B-1----:R-:W2:Y:S04]  /*10b00*/  LDL.LU.64 R150, [R1+0xd20] ;  /* 0x000d200001967983 */ /* 0x002ea80000300a00 */
        /* <DEDUP_REMOVED lines=61> */
[----:B--2---:R-:W-:-:S06]  /*10ee0*/  WARPGROUP.ARRIVE ;  /* 0x00000000000079c5 */ /* 0x004fcc0000000000 */
[----:B------:R-:W-:Y:S01]  /*10ef0*/  QGMMA.64x256x32.F32.E4M3.E4M3 R24, gdesc[UR20], R24, gsb0 ;  /* 0x03e00000141879f3 */ /* 0x000fe20008000818 */
[----:B------:R0:W-:Y:S01]  /*10f00*/  STL [R1+0x63c], RZ ;  /* 0x00063cff01007387 */ /* 0x0001e20000100800 */
[----:B------:R-:W-:-:S03]  /*10f10*/  ULDC UR20, c[0x0][0x50c] ;  /* 0x0001430000147ab9 */ /* 0x000fc60000000800 */
[----:B------:R0:W-:Y:S04]  /*10f20*/  STL [R1+0x638], RZ ;  /* 0x000638ff01007387 */ /* 0x0001e80000100800 */
[----:B------:R0:W-:Y:S04]  /*10f30*/  STL [R1+0x634], RZ ;  /* 0x000634ff01007387 */ /* 0x0001e80000100800 */
[----:B------:R0:W-:Y:S04]  /*10f40*/  STL [R1+0x630], RZ ;  /* 0x000630ff01007387 */ /* 0x0001e80000100800 */
[----:B------:R0:W-:Y:S04]  /*10f50*/  STL [R1+0x62c], RZ ;  /* 0x00062cff01007387 */ /* 0x0001e80000100800 */
[----:B------:R0:W-:Y:S04]  /*10f60*/  STL [R1+0x628], RZ ;  /* 0x000628ff01007387 */ /* 0x0001e80000100800 */
[----:B------:R0:W-:Y:S01]  /*10f70*/  STL [R1+0x624], RZ ;  /* 0x000624ff01007387 */ /* 0x0001e20000100800 */
[----:B------:R-:W-:-:S03]  /*10f80*/  UISETP.NE.AND UP0, UPT, UR20, 0x4, UPT ;  /* 0x000000041400788c */ /* 0x000fc6000bf05270 */
[----:B------:R0:W-:Y:S04]  /*10f90*/  STL [R1+0x620], RZ ;  /* 0x000620ff01007387 */ /* 0x0001e80000100800 */
[----:B------:R0:W-:Y:S04]  /*10fa0*/  STL [R1+0x61c], RZ ;  /* 0x00061cff01007387 */ /* 0x0001e80000100800 */
[----:B------:R0:W-:Y:S04]  /*10fb0*/  STL [R1+0x618], RZ ;  /* 0x000618ff01007387 */ /* 0x0001e80000100800 */
[----:B------:R0:W-:Y:S01]  /*10fc0*/  STL [R1+0x614], RZ ;  /* 0x000614ff01007387 */ /* 0x0001e20000100800 */
[----:B------:R-:W-:-:S03]  /*10fd0*/  USEL UR20, URZ, 0x1, UP0 ;  /* 0x000000013f147887 */ /* 0x000fc60008000000 */
[----:B------:R0:W-:Y:S04]  /*10fe0*/  STL [R1+0x610], RZ ;  /* 0x000610ff01007387 */ /* 0x0001e80000100800 */
[----:B------:R0:W-:Y:S04]  /*10ff0*/  STL [R1+0x60c], RZ ;  /* 0x00060cff01007387 */ /* 0x0001e80000100800 */
[----:B------:R0:W-:Y:S04]  /*11000*/  STL [R1+0x608], RZ ;  /* 0x000608ff01007387 */ /* 0x0001e80000100800 */
[----:B------:R0:W-:Y:S04]  /*11010*/  STL [R1+0x604], RZ ;  /* 0x000604ff01007387 */ /* 0x0001e80000100800 */
[----:B------:R0:W-:Y:S01]  /*11020*/  STL [R1+0x600], RZ ;  /* 0x000600ff01007387 */ /* 0x0001e20000100800 */
[----:B------:R-:W-:Y:S01]  /*11030*/  ISETP.NE.AND P0, PT, RZ, UR20, PT ;  /* 0x00000014ff007c0c */ /* 0x000fe2000bf05270 */
[----:B------:R-:W-:Y:S01]  /*11040*/  IMAD.MOV.U32 R3, RZ, RZ, R234 ;  /* 0x000000ffff037224 */ /* 0x000fe200078e00ea */
[----:B------:R-:W-:Y:S01]  /*11050*/  CS2R R236, SRZ ;  /* 0x0000000000ec7805 */ /* 0x000fe2000001ff00 */
[----:B------:R-:W-:Y:S01]  /*11060*/  IMAD.MOV.U32 R2, RZ, RZ, R235 ;  /* 0x000000ffff027224 */ /* 0x000fe200078e00eb */
[----:B---3--:R-:W-:-:S02]  /*11070*/  CS2R R234, SRZ ;  /* 0x0000000000ea7805 */ /* 0x008fc4000001ff00 */
[----:B------:R-:W-:Y:S02]  /*11080*/  CS2R R232, SRZ ;  /* 0x0000000000e87805 */ /* 0x000fe4000001ff00 */
[----:B------:R-:W-:Y:S02]  /*11090*/  CS2R R230, SRZ ;  /* 0x0000000000e67805 */ /* 0x000fe4000001ff00 */
[----:B------:R-:W-:Y:S02]  /*110a0*/  CS2R R228, SRZ ;  /* 0x0000000000e47805 */ /* 0x000fe4000001ff00 */
[----:B------:R-:W-:Y:S02]  /*110b0*/  CS2R R226, SRZ ;  /* 0x0000000000e27805 */ /* 0x000fe4000001ff00 */
[----:B------:R-:W-:Y:S02]  /*110c0*/  CS2R R224, SRZ ;  /* 0x0000000000e07805 */ /* 0x000fe4000001ff00 */
[----:B------:R-:W-:-:S02]  /*110d0*/  CS2R R222, SRZ ;  /* 0x0000000000de7805 */ /* 0x000fc4000001ff00 */
        /* <DEDUP_REMOVED lines=44> */
[----:B------:R-:W-:Y:S01]  /*113a0*/  CS2R R4, SRZ ;  /* 0x0000000000047805 */ /* 0x000fe2000001ff00 */
[----:B------:R-:W-:Y:S02]  /*113b0*/  WARPGROUP.DEPBAR.LE gsb0, 0x0 ;  /* 0x00008000000079c5 */ /* 0x000fe40000010000 */
[----:B0-----:R-:W-:Y:S05]  /*113c0*/  @!P0 BRA `(.L_x_22) ;  /* 0x00000054004c8947 */ /* 0x001fea0003800000 */
[----:B------:R-:W2:Y:S04]  /*113d0*/  LDL R4, [R1+0x400] ;  /* 0x0004000001047983 */ /* 0x000ea80000100800 */
[----:B------:R-:W3:Y:S04]  /*113e0*/  LDL R5, [R1+0x404] ;  /* 0x0004040001057983 */ /* 0x000ee80000100800 */
[----:B------:R-:W4:Y:S04]  /*113f0*/  LDL R6, [R1+0x408] ;  /* 0x0004080001067983 */ /* 0x000f280000100800 */
        /* <DEDUP_REMOVED lines=101> */
[----:B------:R0:W-:Y:S04]  /*11a50*/  STL [R1+0xcf0], R122 ;  /* 0x000cf07a01007387 */ /* 0x0001e80000100800 */
[----:B0-----:R-:W2:Y:S04]  /*11a60*/  LDL R122, [R1+0x214] ;  /* 0x00021400017a7983 */ /* 0x001ea80000100800 */
[----:B------:R0:W-:Y:S04]  /*11a70*/  STL [R1+0xcec], R123 ;  /* 0x000cec7b01007387 */ /* 0x0001e80000100800 */
[----:B0-----:R-:W3:Y:S04]  /*11a80*/  LDL R123, [R1+0x210] ;  /* 0x00021000017b7983 */ /* 0x001ee80000100800 */
[----:B------:R0:W-:Y:S04]  /*11a90*/  STL [R1+0xce8], R124 ;  /* 0x000ce87c01007387 */ /* 0x0001e80000100800 */
[----:B0-----:R-:W4:Y:S04]  /*11aa0*/  LDL R124, [R1+0x20c] ;  /* 0x00020c00017c7983 */ /* 0x001f280000100800 */
        /* <DEDUP_REMOVED lines=53> */
[----:B0-----:R-:W4:Y:S01]  /*11e00*/  LDL R151, [R1+0x5a0] ;  /* 0x0005a00001977983 */ /* 0x001f220000100800 */
[----:B---3--:R-:W-:-:S01]  /*11e10*/  FADD R129, RZ, R129 ;  /* 0x00000081ff817221 */ /* 0x008fc20000000000 */
[----:B--2---:R-:W-:Y:S01]  /*11e20*/  FADD R128, RZ, R128 ;  /* 0x00000080ff807221 */ /* 0x004fe20000000000 */
[----:B------:R-:W-:-:S01]  /*11e30*/  FADD R126, RZ, R126 ;  /* 0x0000007eff7e7221 */ /* 0x000fc20000000000 */
[----:B-----5:R0:W-:Y:S01]  /*11e40*/  STL [R1+0xc78], R0 ;  /* 0x000c780001007387 */ /* 0x0201e20000100800 */
[----:B------:R-:W-:-:S01]  /*11e50*/  FADD R125, RZ, R125 ;  /* 0x0000007dff7d7221 */ /* 0x000fc20000000000 */
[----:B------:R-:W-:Y:S01]  /*11e60*/  FADD R123, RZ, R123 ;  /* 0x0000007bff7b7221 */ /* 0x000fe20000000000 */
[----:B------:R-:W-:-:S01]  /*11e70*/  FADD R122, RZ, R122 ;  /* 0x0000007aff7a7221 */ /* 0x000fc20000000000 */
[----:B------:R-:W-:Y:S01]  /*11e80*/  FADD R3, RZ, R3 ;  /* 0x00000003ff037221 */ /* 0x000fe20000000000 */
[----:B------:R-:W-:-:S01]  /*11e90*/  FADD R2, RZ, R2 ;  /* 0x00000002ff027221 */ /* 0x000fc20000000000 */
[----:B------:R-:W-:Y:S01]  /*11ea0*/  FADD R4, RZ, R4 ;  /* 0x00000004ff047221 */ /* 0x000fe20000000000 */
[----:B------:R-:W-:-:S01]  /*11eb0*/  FADD R5, RZ, R5 ;  /* 0x00000005ff057221 */ /* 0x000fc20000000000 */
[----:B----4-:R-:W-:Y:S01]  /*11ec0*/  FADD R6, RZ, R6 ;  /* 0x00000006ff067221 */ /* 0x010fe20000000000 */
[----:B------:R-:W-:-:S01]  /*11ed0*/  FADD R7, RZ, R7 ;  /* 0x00000007ff077221 */ /* 0x000fc20000000000 */
[----:B------:R-:W-:Y:S01]  /*11ee0*/  FADD R8, RZ, R8 ;  /* 0x00000008ff087221 */ /* 0x000fe20000000000 */
        /* <DEDUP_REMOVED lines=111> */
[----:B0-----:R-:W-:Y:S01]  /*125e0*/  FADD R0, RZ, R148 ;  /* 0x00000094ff007221 */ /* 0x001fe20000000000 */
[----:B------:R-:W-:-:S05]  /*125f0*/  FADD R149, RZ, R149 ;  /* 0x00000095ff957221 */ /* 0x000fca0000000000 */
[----:B------:R-:W-:Y:S04]  /*12600*/  STL [R1+0x600], R149 ;  /* 0x0006009501007387 */ /* 0x000fe80000100800 */
[----:B------:R0:W-:Y:S04]  /*12610*/  STL [R1+0x604], R0 ;  /* 0x0006040001007387 */ /* 0x0001e80000100800 */
[----:B------:R-:W-:Y:S01]  /*12620*/  STL [R1+0x608], R147 ;  /* 0x0006089301007387 */ /* 0x000fe20000100800 */
[----:B------:R-:W-:-:S03]  /*12630*/  FADD R237, RZ, R150 ;  /* 0x00000096ffed7221 */ /* 0x000fc60000000000 */
[----:B------:R-:W-:Y:S01]  /*12640*/  STL [R1+0x60c], R146 ;  /* 0x00060c9201007387 */ /* 0x000fe20000100800 */
[----:B0-----:R-:W-:-:S05]  /*12650*/  FADD R0, RZ, R145 ;  /* 0x00000091ff007221 */ /* 0x001fca0000000000 */
[----:B------:R0:W-:Y:S04]  /*12660*/  STL [R1+0x610], R0 ;  /* 0x0006100001007387 */ /* 0x0001e80000100800 */
[----:B------:R-:W-:Y:S01]  /*12670*/  STL [R1+0x614], R144 ;  /* 0x0006149001007387 */ /* 0x000fe20000100800 */
[----:B------:R-:W-:-:S03]  /*12680*/  FADD R236, RZ, R151 ;  /* 0x00000097ffec7221 */ /* 0x000fc60000000000 */
[----:B------:R-:W-:Y:S01]  /*12690*/  STL [R1+0x618], R143 ;  /* 0x0006188f01007387 */ /* 0x000fe20000100800 */
[----:B0-----:R-:W-:-:S05]  /*126a0*/  FADD R0, RZ, R142 ;  /* 0x0000008eff007221 */ /* 0x001fca0000000000 */
[----:B------:R0:W-:Y:S04]  /*126b0*/  STL [R1+0x61c], R0 ;  /* 0x00061c0001007387 */ /* 0x0001e80000100800 */
[----:B------:R-:W-:Y:S04]  /*126c0*/  STL [R1+0x620], R141 ;  /* 0x0006208d01007387 */ /* 0x000fe80000100800 */
        /* <DEDUP_REMOVED lines=23> */
[----:B0-----:R-:W2:Y:S04]  /*12840*/  LDL R0, [R1+0x218] ;  /* 0x0002180001007983 */ /* 0x001ea80000100800 */
[----:B------:R0:W-:Y:S04]  /*12850*/  STL [R1+0x668], R123 ;  /* 0x0006687b01007387 */ /* 0x0001e80000100800 */
[----:B------:R-:W3:Y:S04]  /*12860*/  LDL R151, [R1+0x21c] ;  /* 0x00021c0001977983 */ /* 0x000ee80000100800 */
[----:B------:R1:W-:Y:S04]  /*12870*/  STL [R1+0x66c], R122 ;  /* 0x00066c7a01007387 */ /* 0x0003e80000100800 */
        /* <DEDUP_REMOVED lines=27> */
[----:B0-----:R-:W4:Y:S04]  /*12a30*/  LDL R123, [R1+0x28c] ;  /* 0x00028c00017b7983 */ /* 0x001f280000100800 */
[----:B-1----:R-:W4:Y:S01]  /*12a40*/  LDL R122, [R1+0x290] ;  /* 0x00029000017a7983 */ /* 0x002f220000100800 */
[----:B--2---:R-:W-:-:S05]  /*12a50*/  FADD R0, RZ, R0 ;  /* 0x00000000ff007221 */ /* 0x004fca0000000000 */
[----:B------:R3:W-:Y:S02]  /*12a60*/  STL [R1+0x670], R0 ;  /* 0x0006700001007387 */ /* 0x0007e40000100800 */
[----:B---3--:R-:W-:-:S01]  /*12a70*/  FADD R0, RZ, R151 ;  /* 0x00000097ff007221 */ /* 0x008fc20000000000 */
[----:B----4-:R-:W-:Y:S01]  /*12a80*/  FADD R150, RZ, R150 ;  /* 0x00000096ff967221 */ /* 0x010fe20000000000 */
[----:B------:R-:W-:-:S03]  /*12a90*/  FADD R149, RZ, R149 ;  /* 0x00000095ff957221 */ /* 0x000fc60000000000 */
[----:B------:R0:W-:Y:S04]  /*12aa0*/  STL [R1+0x674], R0 ;  /* 0x0006740001007387 */ /* 0x0001e80000100800 */
[----:B------:R-:W-:Y:S01]  /*12ab0*/  STL [R1+0x678], R150 ;  /* 0x0006789601007387 */ /* 0x000fe20000100800 */
[----:B------:R-:W-:-:S03]  /*12ac0*/  FADD R147, RZ, R147 ;  /* 0x00000093ff937221 */ /* 0x000fc60000000000 */
[----:B------:R-:W-:Y:S01]  /*12ad0*/  STL [R1+0x67c], R149 ;  /* 0x00067c9501007387 */ /* 0x000fe20000100800 */
[----:B0-----:R-:W-:-:S01]  /*12ae0*/  FADD R0, RZ, R148 ;  /* 0x00000094ff007221 */ /* 0x001fc20000000000 */
[----:B------:R-:W-:-:S04]  /*12af0*/  FADD R146, RZ, R146 ;  /* 0x00000092ff927221 */ /* 0x000fc80000000000 */
[----:B------:R0:W-:Y:S04]  /*12b00*/  STL [R1+0x680], R0 ;  /* 0x0006800001007387 */ /* 0x0001e80000100800 */
[----:B------:R-:W-:Y:S01]  /*12b10*/  STL [R1+0x684], R147 ;  /* 0x0006849301007387 */ /* 0x000fe20000100800 */
[----:B------:R-:W-:-:S03]  /*12b20*/  FADD R144, RZ, R144 ;  /* 0x00000090ff907221 */ /* 0x000fc60000000000 */
[----:B------:R-:W-:Y:S01]  /*12b30*/  STL [R1+0x688], R146 ;  /* 0x0006889201007387 */ /* 0x000fe20000100800 */
[----:B------:R-:W-:-:S01]  /*12b40*/  FADD R143, RZ, R143 ;  /* 0x0000008fff8f7221 */ /* 0x000fc20000000000 */
[----:B0-----:R-:W-:-:S05]  /*12b50*/  FADD R0, RZ, R145 ;  /* 0x00000091ff007221 */ /* 0x001fca0000000000 */
[----:B------:R0:W-:Y:S01]  /*12b60*/  STL [R1+0x68c], R0 ;  /* 0x00068c0001007387 */ /* 0x0001e20000100800 */
[----:B------:R-:W-:-:S03]  /*12b70*/  FADD R141, RZ, R141 ;  /* 0x0000008dff8d7221 */ /* 0x000fc60000000000 */
[----:B------:R-:W-:Y:S01]  /*12b80*/  STL [R1+0x690], R144 ;  /* 0x0006909001007387 */ /* 0x000fe20000100800 */
[----:B------:R-:W-:-:S03]  /*12b90*/  FADD R140, RZ, R140 ;  /* 0x0000008cff8c7221 */ /* 0x000fc60000000000 */
[----:B------:R-:W-:Y:S01]  /*12ba0*/  STL [R1+0x694], R143 ;  /* 0x0006948f01007387 */ /* 0x000fe20000100800 */
[----:B0-----:R-:W-:-:S01]  /*12bb0*/  FADD R0, RZ, R142 ;  /* 0x0000008eff007221 */ /* 0x001fc20000000000 */
[----:B------:R-:W-:-:S04]  /*12bc0*/  FADD R138, RZ, R138 ;  /* 0x0000008aff8a7221 */ /* 0x000fc80000000000 */
[----:B------:R0:W-:Y:S01]  /*12bd0*/  STL [R1+0x698], R0 ;  /* 0x0006980001007387 */ /* 0x0001e20000100800 */
[----:B------:R-:W-:-:S03]  /*12be0*/  FADD R137, RZ, R137 ;  /* 0x00000089ff897221 */ /* 0x000fc60000000000 */
[----:B------:R-:W-:Y:S04]  /*12bf0*/  STL [R1+0x69c], R141 ;  /* 0x00069c8d01007387 */ /* 0x000fe80000100800 */
[----:B------:R-:W-:Y:S01]  /*12c00*/  STL [R1+0x6a0], R140 ;  /* 0x0006a08c01007387 */ /* 0x000fe20000100800 */
[----:B0-----:R-:W-:-:S01]  /*12c10*/  FADD R0, RZ, R139 ;  /* 0x0000008bff007221 */ /* 0x001fc20000000000 */
[----:B------:R-:W-:Y:S01]  /*12c20*/  FADD R135, RZ, R135 ;  /* 0x00000087ff877221 */ /* 0x000fe20000000000 */
        /* <DEDUP_REMOVED lines=247> */
[----:B0-----:R-:W4:Y:S04]  /*13ba0*/  LDL R123, [R1] ;  /* 0x00000000017b7983 */ /* 0x001f280000100800 */
        /* <DEDUP_REMOVED lines=281> */
[----:B------:R0:W-:Y:S01]  /*14d40*/  STL [R1+0x958], R0 ;  /* 0x0009580001007387 */ /* 0x0001e20000100800 */
[----:B---3--:R-:W-:-:S05]  /*14d50*/  FADD R151, RZ, R151 ;  /* 0x00000097ff977221 */ /* 0x008fca0000000000 */
[----:B------:R-:W-:Y:S01]  /*14d60*/  STL [R1+0x95c], R151 ;  /* 0x00095c9701007387 */ /* 0x000fe20000100800 */
[----:B----4-:R-:W-:-:S01]  /*14d70*/  FADD R150, RZ, R150 ;  /* 0x00000096ff967221 */ /* 0x010fc20000000000 */
[----:B0-----:R-:W-:-:S04]  /*14d80*/  FADD R0, RZ, R149 ;  /* 0x00000095ff007221 */ /* 0x001fc80000000000 */
[----:B------:R-:W-:Y:S01]  /*14d90*/  STL [R1+0x960], R150 ;  /* 0x0009609601007387 */ /* 0x000fe20000100800 */
[----:B------:R-:W-:-:S03]  /*14da0*/  FADD R148, RZ, R148 ;  /* 0x00000094ff947221 */ /* 0x000fc60000000000 */
        /* <DEDUP_REMOVED lines=45> */
[----:B------:R0:W-:Y:S04]  /*15080*/  STL [R1+0x9b8], R0 ;  /* 0x0009b80001007387 */ /* 0x0001e80000100800 */
[----:B------:R-:W-:Y:S04]  /*15090*/  STL [R1+0x9bc], R127 ;  /* 0x0009bc7f01007387 */ /* 0x000fe80000100800 */
[----:B------:R-:W-:Y:S01]  /*150a0*/  STL [R1+0x9c0], R126 ;  /* 0x0009c07e01007387 */ /* 0x000fe20000100800 */
[----:B0-----:R-:W-:-:S05]  /*150b0*/  FADD R0, RZ, R125 ;  /* 0x0000007dff007221 */ /* 0x001fca0000000000 */
[----:B------:R0:W-:Y:S04]  /*150c0*/  STL [R1+0x9c4], R0 ;  /* 0x0009c40001007387 */ /* 0x0001e80000100800 */
[----:B------:R-:W-:Y:S01]  /*150d0*/  STL [R1+0x9c8], R124 ;  /* 0x0009c87c01007387 */ /* 0x000fe20000100800 */
[----:B0-----:R-:W-:-:S03]  /*150e0*/  FADD R0, RZ, R122 ;  /* 0x0000007aff007221 */ /* 0x001fc60000000000 */
[----:B------:R-:W2:Y:S04]  /*150f0*/  LDL R122, [R1+0x17c] ;  /* 0x00017c00017a7983 */ /* 0x000ea80000100800 */
[----:B------:R0:W-:Y:S04]  /*15100*/  STL [R1+0x9cc], R123 ;  /* 0x0009cc7b01007387 */ /* 0x0001e80000100800 */
[----:B0-----:R-:W3:Y:S04]  /*15110*/  LDL R123, [R1+0x180] ;  /* 0x00018000017b7983 */ /* 0x001ee80000100800 */
        /* <DEDUP_REMOVED lines=29> */
[----:B0-----:R-:W4:Y:S01]  /*152f0*/  LDL R0, [R1+0x1f4] ;  /* 0x0001f40001007983 */ /* 0x001f220000100800 */
[----:B--2---:R-:W-:-:S05]  /*15300*/  FADD R122, RZ, R122 ;  /* 0x0000007aff7a7221 */ /* 0x004fca0000000000 */
[----:B------:R0:W-:Y:S01]  /*15310*/  STL [R1+0x9d4], R122 ;  /* 0x0009d47a01007387 */ /* 0x0001e20000100800 */
[----:B---3--:R-:W-:-:S03]  /*15320*/  FADD R123, RZ, R123 ;  /* 0x0000007bff7b7221 */ /* 0x008fc60000000000 */
[----:B0-----:R-:W2:Y:S04]  /*15330*/  LDL.LU R122, [R1+0xcf0] ;  /* 0x000cf000017a7983 */ /* 0x001ea80000300800 */
[----:B------:R0:W-:Y:S01]  /*15340*/  STL [R1+0x9d8], R123 ;  /* 0x0009d87b01007387 */ /* 0x0001e20000100800 */
[----:B----4-:R-:W-:-:S01]  /*15350*/  FADD R124, RZ, R124 ;  /* 0x0000007cff7c7221 */ /* 0x010fc20000000000 */
[----:B------:R-:W-:Y:S02]  /*15360*/  FADD R125, RZ, R125 ;  /* 0x0000007dff7d7221 */ /* 0x000fe40000000000 */
[----:B0-----:R-:W3:Y:S01]  /*15370*/  LDL.LU R123, [R1+0xcec] ;  /* 0x000cec00017b7983 */ /* 0x001ee20000300800 */
[----:B------:R-:W-:-:S03]  /*15380*/  FADD R126, RZ, R126 ;  /* 0x0000007eff7e7221 */ /* 0x000fc60000000000 */
[----:B------:R0:W-:Y:S01]  /*15390*/  STL [R1+0x9dc], R124 ;  /* 0x0009dc7c01007387 */ /* 0x0001e20000100800 */
[----:B------:R-:W-:-:S01]  /*153a0*/  FADD R127, RZ, R127 ;  /* 0x0000007fff7f7221 */ /* 0x000fc20000000000 */
[----:B------:R-:W-:Y:S02]  /*153b0*/  FADD R128, RZ, R128 ;  /* 0x00000080ff807221 */ /* 0x000fe40000000000 */
[----:B0-----:R-:W4:Y:S01]  /*153c0*/  LDL.LU R124, [R1+0xce8] ;  /* 0x000ce800017c7983 */ /* 0x001f220000300800 */
[----:B------:R-:W-:-:S03]  /*153d0*/  FADD R129, RZ, R129 ;  /* 0x00000081ff817221 */ /* 0x000fc60000000000 */
[----:B------:R0:W-:Y:S01]  /*153e0*/  STL [R1+0x9e0], R125 ;  /* 0x0009e07d01007387 */ /* 0x0001e20000100800 */
[----:B------:R-:W-:-:S01]  /*153f0*/  FADD R130, RZ, R130 ;  /* 0x00000082ff827221 */ /* 0x000fc20000000000 */
[----:B------:R-:W-:Y:S02]  /*15400*/  FADD R131, RZ, R131 ;  /* 0x00000083ff837221 */ /* 0x000fe40000000000 */
[----:B0-----:R-:W4:Y:S04]  /*15410*/  LDL.LU R125, [R1+0xce4] ;  /* 0x000ce400017d7983 */ /* 0x001f280000300800 */
[----:B------:R0:W-:Y:S01]  /*15420*/  STL [R1+0x9e4], R126 ;  /* 0x0009e47e01007387 */ /* 0x0001e20000100800 */
[----:B------:R-:W-:-:S01]  /*15430*/  FADD R132, RZ, R132 ;  /* 0x00000084ff847221 */ /* 0x000fc20000000000 */
[----:B------:R-:W-:-:S02]  /*15440*/  FADD R133, RZ, R133 ;  /* 0x00000085ff857221 */ /* 0x000fc40000000000 */
[----:B0-----:R-:W4:Y:S04]  /*15450*/  LDL.LU R126, [R1+0xce0] ;  /* 0x000ce000017e7983 */ /* 0x001f280000300800 */
[----:B------:R0:W-:Y:S01]  /*15460*/  STL [R1+0x9e8], R127 ;  /* 0x0009e87f01007387 */ /* 0x0001e20000100800 */
[----:B------:R-:W-:-:S03]  /*15470*/  FADD R134, RZ, R134 ;  /* 0x00000086ff867221 */ /* 0x000fc60000000000 */
        /* <DEDUP_REMOVED lines=55> */
[----:B------:R0:W-:Y:S04]  /*157f0*/  STL [R1+0xa34], R146 ;  /* 0x000a349201007387 */ /* 0x0001e80000100800 */
        /* <DEDUP_REMOVED lines=12> */
[----:B0-----:R0:W5:Y:S01]  /*158c0*/  LDL.LU R0, [R1+0xc78] ;  /* 0x000c780001007983 */ /* 0x0011620000300800 */
[----:B------:R-:W-:-:S03]  /*158d0*/  UMOV UR24, URZ ;  /* 0x0000003f00187c82 */ /* 0x000fc60008000000 */
[----:B------:R1:W-:Y:S04]  /*158e0*/  STL [R1+0xa50], R3 ;  /* 0x000a500301007387 */ /* 0x0003e80000100800 */
[----:B------:R2:W-:Y:S01]  /*158f0*/  STL [R1+0xa54], R2 ;  /* 0x000a540201007387 */ /* 0x0005e20000100800 */
[----:B-1----:R-:W-:-:S01]  /*15900*/  FADD R3, RZ, R24 ;  /* 0x00000018ff037221 */ /* 0x002fc20000000000 */
[----:B--2---:R-:W-:-:S04]  /*15910*/  FADD R2, RZ, R25 ;  /* 0x00000019ff027221 */ /* 0x004fc80000000000 */
        /* <DEDUP_REMOVED lines=195> */
[----:B---3--:R-:W-:-:S04]  /*16550*/  FADD R2, RZ, R123 ;  /* 0x0000007bff027221 */ /* 0x008fc80000000000 */
[----:B------:R4:W-:Y:S04]  /*16560*/  STL [R1+0xbe0], R3 ;  /* 0x000be00301007387 */ /* 0x0009e80000100800 */
[----:B------:R1:W-:Y:S01]  /*16570*/  STL [R1+0xbe4], R2 ;  /* 0x000be40201007387 */ /* 0x0003e20000100800 */
[----:B----4-:R-:W-:-:S01]  /*16580*/  FADD R3, RZ, R124 ;  /* 0x0000007cff037221 */ /* 0x010fc20000000000 */
[----:B-1----:R-:W-:-:S04]  /*16590*/  FADD R2, RZ, R125 ;  /* 0x0000007dff027221 */ /* 0x002fc80000000000 */
        /* <DEDUP_REMOVED lines=53> */
[----:B------:R0:W-:Y:S02]  /*168f0*/  STL [R1+0xc54], R2 ;  /* 0x000c540201007387 */ /* 0x0001e40000100800 */
.L_x_22:
[----:B------:R-:W-:-:S04]  /*16900*/  UIADD3 UR28, UR5, 0x1, URZ ;  /* 0x00000001051c7890 */ /* 0x000fc8000fffe03f */
[----:B------:R-:W-:-:S04]  /*16910*/  UISETP.NE.AND UP0, UPT, UR28, 0x2, UPT ;  /* 0x000000021c00788c */ /* 0x000fc8000bf05270 */
[----:B------:R-:W-:Y:S02]  /*16920*/  USEL UR21, URZ, 0x1, UP0 ;  /* 0x000000013f157887 */ /* 0x000fe40008000000 */
[----:B------:R-:W-:Y:S02]  /*16930*/  USEL UR28, UR28, URZ, UP0 ;  /* 0x0000003f1c1c7287 */ /* 0x000fe40008000000 */
[----:B------:R-:W-:-:S06]  /*16940*/  ULOP3.LUT UR21, UR4, UR21, URZ, 0x3c, !UPT ;  /* 0x0000001504157292 */ /* 0x000fcc000f8e3c3f */
[----:B0-----:R-:W-:Y:S01]  /*16950*/  IMAD.U32 R2, RZ, RZ, UR21 ;  /* 0x00000015ff027e24 */ /* 0x001fe2000f8e00ff */
[----:B------:R-:W-:-:S06]  /*16960*/  UMOV UR21, 0x1 ;  /* 0x0000000100157882 */ /* 0x000fcc0000000000 */
.L_x_17:
[----:B------:R-:W-:-:S04]  /*16970*/  UISETP.LT.AND UP0, UPT, UR14, 0x1, UPT ;  /* 0x000000010e00788c */ /* 0x000fc8000bf01270 */
[----:B------:R-:W-:-:S04]  /*16980*/  USEL UR22, UR14, 0x1, UP0 ;  /* 0x000000010e167887 */ /* 0x000fc80008000000 */
[----:B------:R-:W-:-:S04]  /*16990*/  UIADD3 UR27, UR14, -UR22, URZ ;  /* 0x800000160e1b7290 */ /* 0x000fc8000fffe03f */
[----:B------:R-:W-:-:S06]  /*169a0*/  UISETP.GE.AND UP0, UPT, UR27, 0x1, UPT ;  /* 0x000000011b00788c */ /* 0x000fcc000bf06270 */
[----:B------:R-:W-:-:S13]  /*169b0*/  PLOP3.LUT P0, PT, PT, PT, UP0, 0x80, 0x0 ;  /* 0x000000000000781c */ /* 0x000fda0003f0f008 */
[----:B------:R-:W-:Y:S05]  /*169c0*/  @!P0 BRA `(.L_x_23) ;  /* 0x0000015400b88947 */ /* 0x000fea0003800000 */
[----:B------:R-:W-:Y:S01]  /*169d0*/  UMOV UR26, UR5 ;  /* 0x00000005001a7c82 */ /* 0x000fe20008000000 */
[----:B------:R-:W-:-:S05]  /*169e0*/  ULDC UR25, c[0x0][0x50c] ;  /* 0x0001430000197ab9 */ /* 0x000fca0000000800 */
.L_x_31:
[----:B------:R-:W-:-:S06]  /*169f0*/  UISETP.NE.AND UP0, UPT, UR13, 0x3, UPT ;  /* 0x000000030d00788c */ /* 0x000fcc000bf05270 */
[----:B------:R-:W-:-:S13]  /*16a00*/  PLOP3.LUT P1, PT, PT, PT, UP0, 0x80, 0x0 ;  /* 0x000000000000781c */ /* 0x000fda0003f2f008 */
[----:B------:R-:W-:Y:S05]  /*16a10*/  @!P1 BRA `(.L_x_24) ;  /* 0x0000000000049947 */ /* 0x000fea0003800000 */
[----:B------:R-:W-:Y:S01]  /*16a20*/  BPT.TRAP 0x1 ;  /* 0x000000040000795c */ /* 0x000fe20000300000 */
.L_x_24:
[----:B------:R-:W0:Y:S01]  /*16a30*/  S2UR UR22, SR_CgaCtaId ;  /* 0x00000000001679c3 */ /* 0x000e220000008800 */
[----:B------:R-:W-:Y:S01]  /*16a40*/  UMOV UR16, 0x400 ;  /* 0x0000040000107882 */ /* 0x000fe20000000000 */
[----:B------:R-:W-:Y:S01]  /*16a50*/  SHF.L.U32 R3, R2, 0x1f, RZ ;  /* 0x0000001f02037819 */ /* 0x000fe200000006ff */
[----:B0-----:R-:W-:-:S04]  /*16a60*/  ULEA UR16, UR22, UR16, 0x18 ;  /* 0x0000001016107291 */ /* 0x001fc8000f8ec03f */
[----:B------:R-:W-:-:S09]  /*16a70*/  ULEA UR22, UR28, UR16, 0x3 ;  /* 0x000000101c167291 */ /* 0x000fd2000f8e183f */
[----:B------:R0:W2:Y:S01]  /*16a80*/  SYNCS.PHASECHK.TRANS64.TRYWAIT P0, [UR22], R3 ;  /* 0x00000003ff0075a7 */ /* 0x0000a20008000156 */
[----:B------:R-:W-:Y:S05]  /*16a90*/  @!P1 BRA `(.L_x_25) ;  /* 0x0000000000049947 */ /* 0x000fea0003800000 */
[----:B------:R-:W-:Y:S01]  /*16aa0*/  BPT.TRAP 0x1 ;  /* 0x000000040000795c */ /* 0x000fe20000300000 */
.L_x_25:
[----:B--2---:R-:W-:Y:S05]  /*16ab0*/  @P0 BRA `(.L_x_26) ;  /* 0x0000000000080947 */ /* 0x004fea0003800000 */
[----:B------:R-:W2:Y:S02]  /*16ac0*/  SYNCS.PHASECHK.TRANS64.TRYWAIT P0, [UR22], R3 ;  /* 0x00000003ff0075a7 */ /* 0x000ea40008000156 */
[----:B--2---:R-:W-:Y:S05]  /*16ad0*/  @!P0 BRA `(.L_x_27) ;  /* 0x0000057c00c88947 */ /* 0x004fea0003800000 */
.L_x_26:
        /* <DEDUP_REMOVED lines=64> */
[----:B--2---:R-:W2:Y:S04]  /*16ee0*/  LDL.LU.64 R108, [R1] ;  /* 0x00000000016c7983 */ /* 0x004ea80000300a00 */
        /* <DEDUP_REMOVED lines=21> */
[----:B--2---:R-:W-:Y:S04]  /*17040*/  STL.64 [R1+0x20c8], R150 ;  /* 0x0020c89601007387 */ /* 0x004fe80000100a00 */
[----:B----4-:R-:W-:Y:S04]  /*17050*/  STL.64 [R1+0x20c0], R148 ;  /* 0x0020c09401007387 */ /* 0x010fe80000100a00 */
[----:B---3--:R-:W-:Y:S04]  /*17060*/  STL.64 [R1+0x20b8], R146 ;  /* 0x0020b89201007387 */ /* 0x008fe80000100a00 */
        /* <DEDUP_REMOVED lines=61> */
[----:B--2---:R-:W2:Y:S04]  /*17440*/  LDL.LU.64 R24, [R1+0x200] ;  /* 0x0002000001187983 */ /* 0x004ea80000300a00 */
        /* <DEDUP_REMOVED lines=191> */
[----:B------:R-:W-:-:S02]  /*18040*/  UIADD3 UR22, UR16, 0x20100, URZ ;  /* 0x0002010010167890 */ /* 0x000fc4000fffe03f */
[----:B------:R-:W-:Y:S01]  /*18050*/  UISETP.NE.AND UP0, UPT, UR20, URZ, UPT ;  /* 0x0000003f1400728c */ /* 0x000fe2000bf05270 */
[----:B------:R-:W3:Y:S01]  /*18060*/  LDL.LU.64 R152, [R1+0xb0] ;  /* 0x0000b00001987983 */ /* 0x000ee20000300a00 */
[----:B------:R-:W-:Y:S02]  /*18070*/  USHF.R.U32.HI UR22, URZ, 0x4, UR22 ;  /* 0x000000043f167899 */ /* 0x000fe40008011616 */
[----:B------:R-:W-:Y:S01]  /*18080*/  USEL UR21, UR21, URZ, !UP0 ;  /* 0x0000003f15157287 */ /* 0x000fe2000c000000 */
[----:B------:R-:W3:Y:S01]  /*18090*/  LDL.LU.64 R154, [R1+0xb8] ;  /* 0x0000b800019a7983 */ /* 0x000ee20000300a00 */
[----:B------:R-:W-:Y:S02]  /*180a0*/  ULOP3.LUT UR22, UR22, 0x3fff, URZ, 0xc0, !UPT ;  /* 0x00003fff16167892 */ /* 0x000fe4000f8ec03f */
[----:B------:R-:W-:Y:S01]  /*180b0*/  ULOP3.LUT UR29, UR15, 0x10000, URZ, 0xfc, !UPT ;  /* 0x000100000f1d7892 */ /* 0x000fe2000f8efc3f */
[----:B------:R-:W3:Y:S01]  /*180c0*/  LDL.LU.64 R156, [R1+0xc0] ;  /* 0x0000c000019c7983 */ /* 0x000ee20000300a00 */
[----:B------:R-:W-:-:S02]  /*180d0*/  ULOP3.LUT UR22, UR22, 0x10000, URZ, 0xfc, !UPT ;  /* 0x0001000016167892 */ /* 0x000fc4000f8efc3f */
[----:B------:R-:W-:Y:S01]  /*180e0*/  UISETP.NE.U32.AND UP0, UPT, UR21, URZ, UPT ;  /* 0x0000003f1500728c */ /* 0x000fe2000bf05070 */
[----:B------:R-:W3:Y:S01]  /*180f0*/  LDL.LU.64 R158, [R1+0xc8] ;  /* 0x0000c800019e7983 */ /* 0x000ee20000300a00 */
[----:B------:R-:W-:Y:S02]  /*18100*/  ULEA UR29, UR28, UR29, 0xc ;  /* 0x0000001d1c1d7291 */ /* 0x000fe4000f8e603f */
[----:B------:R-:W-:Y:S01]  /*18110*/  ULEA UR32, UR28, UR22, 0xb ;  /* 0x000000161c207291 */ /* 0x000fe2000f8e583f */
[----:B------:R-:W3:Y:S01]  /*18120*/  LDL.LU.64 R160, [R1+0xd0] ;  /* 0x0000d00001a07983 */ /* 0x000ee20000300a00 */
[----:B------:R-:W-:Y:S01]  /*18130*/  UMOV UR21, 0x40000040 ;  /* 0x4000004000157882 */ /* 0x000fe20000000000 */
[----:B------:R-:W-:Y:S02]  /*18140*/  UMOV UR23, 0x40000040 ;  /* 0x4000004000177882 */ /* 0x000fe40000000000 */
[----:B------:R-:W-:Y:S01]  /*18150*/  UMOV UR20, UR29 ;  /* 0x0000001d00147c82 */ /* 0x000fe20008000000 */
[----:B------:R-:W3:Y:S01]  /*18160*/  LDL.LU.64 R162, [R1+0xd8] ;  /* 0x0000d80001a27983 */ /* 0x000ee20000300a00 */
[----:B------:R-:W-:-:S03]  /*18170*/  UMOV UR22, UR32 ;  /* 0x0000002000167c82 */ /* 0x000fc60008000000 */
        /* <DEDUP_REMOVED lines=36> */
[----:B------:R-:W-:Y:S04]  /*183c0*/  STL [R1+0x12cc], R23 ;  /* 0x0012cc1701007387 */ /* 0x000fe80000100800 */
        /* <DEDUP_REMOVED lines=20> */
[----:B-----5:R-:W-:Y:S01]  /*18510*/  STL [R1+0x1278], R0 ;  /* 0x0012780001007387 */ /* 0x020fe20000100800 */
[----:B--2---:R-:W-:-:S06]  /*18520*/  WARPGROUP.ARRIVE ;  /* 0x00000000000079c5 */ /* 0x004fcc0000000000 */
[----:B------:R-:W-:Y:S03]  /*18530*/  QGMMA.64x256x32.F32.E4M3.E4M3 R24, gdesc[UR20], R24, UP0, gsb0 ;  /* 0x03e00000141879f3 */ /* 0x000fe6000b800818 */
        /* <DEDUP_REMOVED lines=198> */
[----:B--2---:R-:W3:Y:S04]  /*191a0*/  LDL.LU.64 R150, [R1+0x20c8] ;  /* 0x0020c80001967983 */ /* 0x004ee80000300a00 */
        /* <DEDUP_REMOVED lines=66> */
[----:B------:R-:W-:Y:S03]  /*195d0*/  QGMMA.64x256x32.F32.E4M3.E4M3 R108, gdesc[UR20], R108, UP0, gsb0 ;  /* 0x03e00000146c79f3 */ /* 0x000fe6000b80086c */
[----:B------:R-:W-:Y:S02]  /*195e0*/  WARPGROUP.DEPBAR.LE gsb0, 0x0 ;  /* 0x00008000000079c5 */ /* 0x000fe40000010000 */
[----:B------:R-:W-:Y:S01]  /*195f0*/  STL.64 [R1], R108 ;  /* 0x0000006c01007387 */ /* 0x000fe20000100a00 */
[----:B------:R-:W-:Y:S02]  /*19600*/  IMAD.MOV.U32 R2, RZ, RZ, R234 ;  /* 0x000000ffff027224 */ /* 0x000fe400078e00ea */
[----:B------:R-:W-:Y:S01]  /*19610*/  IMAD.MOV.U32 R0, RZ, RZ, R235 ;  /* 0x000000ffff007224 */ /* 0x000fe200078e00eb */
[----:B------:R-:W-:Y:S01]  /*19620*/  STL.64 [R1+0x8], R110 ;  /* 0x0000086e01007387 */ /* 0x000fe20000100a00 */
[----:B------:R-:W-:-:S02]  /*19630*/  IMAD.MOV.U32 R4, RZ, RZ, R232 ;  /* 0x000000ffff047224 */ /* 0x000fc400078e00e8 */
[----:B0-----:R-:W-:Y:S01]  /*19640*/  IMAD.MOV.U32 R3, RZ, RZ, R233 ;  /* 0x000000ffff037224 */ /* 0x001fe200078e00e9 */
        /* <DEDUP_REMOVED lines=28> */
[----:B------:R-:W-:-:S03]  /*19810*/  IMAD.MOV.U32 R23, RZ, RZ, R213 ;  /* 0x000000ffff177224 */ /* 0x000fc600078e00d5 */
        /* <DEDUP_REMOVED lines=40> */
[----:B------:R0:W-:Y:S04]  /*19aa0*/  STL [R1+0x1a0], R212 ;  /* 0x0001a0d401007387 */ /* 0x0001e80000100800 */
[----:B------:R-:W3:Y:S04]  /*19ab0*/  LDL.LU.64 R234, [R1+0x1ec8] ;  /* 0x001ec80001ea7983 */ /* 0x000ee80000300a00 */
[----:B------:R-:W4:Y:S04]  /*19ac0*/  LDL.LU.64 R232, [R1+0x1ec0] ;  /* 0x001ec00001e87983 */ /* 0x000f280000300a00 */
        /* <DEDUP_REMOVED lines=64> */
[----:B---3--:R-:W-:Y:S04]  /*19ed0*/  STL.64 [R1+0x1ac8], R234 ;  /* 0x001ac8ea01007387 */ /* 0x008fe80000100a00 */
[----:B----4-:R-:W-:Y:S04]  /*19ee0*/  STL.64 [R1+0x1ac0], R232 ;  /* 0x001ac0e801007387 */ /* 0x010fe80000100a00 */
        /* <DEDUP_REMOVED lines=40> */
[----:B------:R-:W-:-:S06]  /*1a170*/  WARPGROUP.ARRIVE ;  /* 0x00000000000079c5 */ /* 0x000fcc0000000000 */
        /* <DEDUP_REMOVED lines=223> */
[----:B0-----:R-:W4:Y:S04]  /*1af70*/  LDL.LU R108, [R1] ;  /* 0x00000000016c7983 */ /* 0x001f280000300800 */
[----:B------:R-:W4:Y:S04]  /*1af80*/  LDL.LU R109, [R1+0x4] ;  /* 0x00000400016d7983 */ /* 0x000f280000300800 */
[----:B--2---:R-:W2:Y:S04]  /*1af90*/  LDL.LU R110, [R1+0x8] ;  /* 0x00000800016e7983 */ /* 0x004ea80000300800 */
[----:B------:R-:W2:Y:S04]  /*1afa0*/  LDL.LU R111, [R1+0xc] ;  /* 0x00000c00016f7983 */ /* 0x000ea80000300800 */
[----:B---3--:R-:W3:Y:S04]  /*1afb0*/  LDL.LU R112, [R1+0x10] ;  /* 0x0000100001707983 */ /* 0x008ee80000300800 */
[----:B------:R-:W3:Y:S04]  /*1afc0*/  LDL.LU R113, [R1+0x14] ;  /* 0x0000140001717983 */ /* 0x000ee80000300800 */
[----:B----4-:R-:W4:Y:S04]  /*1afd0*/  LDL.LU R114, [R1+0x18] ;  /* 0x0000180001727983 */ /* 0x010f280000300800 */
[----:B------:R-:W4:Y:S04]  /*1afe0*/  LDL.LU R115, [R1+0x1c] ;  /* 0x00001c0001737983 */ /* 0x000f280000300800 */
[----:B-1----:R-:W2:Y:S04]  /*1aff0*/  LDL.LU R116, [R1+0x20] ;  /* 0x0000200001747983 */ /* 0x002ea80000300800 */
        /* <DEDUP_REMOVED lines=165> */
[----:B------:R-:W3:Y:S04]  /*1ba50*/  LDL.LU R152, [R1+0xb0] ;  /* 0x0000b00001987983 */ /* 0x000ee80000300800 */
        /* <DEDUP_REMOVED lines=59> */
[----:B------:R-:W3:Y:S01]  /*1be10*/  LDL.LU R212, [R1+0x1a0] ;  /* 0x0001a00001d47983 */ /* 0x000ee20000300800 */
        /* <DEDUP_REMOVED lines=22> */
[----:B------:R-:W-:Y:S01]  /*1bf80*/  IMAD.MOV.U32 R213, RZ, RZ, R23 ;  /* 0x000000ffffd57224 */ /* 0x000fe200078e0017 */
[----:B--2---:R-:W-:-:S06]  /*1bf90*/  WARPGROUP.ARRIVE ;  /* 0x00000000000079c5 */ /* 0x004fcc0000000000 */
[----:B------:R-:W-:Y:S03]  /*1bfa0*/  QGMMA.64x256x32.F32.E4M3.E4M3 R24, gdesc[UR20], R24, gsb0 ;  /* 0x03e00000141879f3 */ /* 0x000fe60008000818 */
        /* <DEDUP_REMOVED lines=88> */
[----:B0-----:R-:W3:Y:S04]  /*1c530*/  LDL.LU.64 R128, [R1+0x1c70] ;  /* 0x001c700001807983 */ /* 0x001ee80000300a00 */
        /* <DEDUP_REMOVED lines=121> */
[----:B0-----:R-:W3:Y:S04]  /*1ccd0*/  LDL.LU.64 R234, [R1+0x1ac8] ;  /* 0x001ac80001ea7983 */ /* 0x001ee80000300a00 */
        /* <DEDUP_REMOVED lines=132> */
[----:B0-----:R-:W2:Y:S04]  /*1d520*/  LDL.LU R108, [R1] ;  /* 0x00000000016c7983 */ /* 0x001ea80000300800 */
        /* <DEDUP_REMOVED lines=191> */
[----:B0-----:R-:W3:Y:S04]  /*1e120*/  LDL.LU R24, [R1+0x200] ;  /* 0x0002000001187983 */ /* 0x001ee80000300800 */
        /* <DEDUP_REMOVED lines=256> */
[----:B------:R-:W-:Y:S01]  /*1f130*/  UIADD3 UR22, UR32, 0x4, URZ ;  /* 0x0000000420167890 */ /* 0x000fe2000fffe03f */
[----:B------:R-:W-:Y:S01]  /*1f140*/  UMOV UR21, 0x40000040 ;  /* 0x4000004000157882 */ /* 0x000fe20000000000 */
[----:B------:R-:W-:Y:S01]  /*1f150*/  UMOV UR23, 0x40000040 ;  /* 0x4000004000177882 */ /* 0x000fe20000000000 */
        /* <DEDUP_REMOVED lines=346> */
[----:B------:R-:W4:Y:S04]  /*20700*/  LDL.LU.64 R232, [R1+0x14c0] ;  /* 0x0014c00001e87983 */ /* 0x000f280000300a00 */
        /* <DEDUP_REMOVED lines=131> */
[----:B0-----:R-:W2:Y:S04]  /*20f40*/  LDL.LU.64 R108, [R1] ;  /* 0x00000000016c7983 */ /* 0x001ea80000300a00 */
        /* <DEDUP_REMOVED lines=386> */
[----:B------:R-:W-:Y:S01]  /*22770*/  UIADD3 UR22, UR32, 0x6, URZ ;  /* 0x0000000620167890 */ /* 0x000fe2000fffe03f */
[----:B------:R-:W-:Y:S01]  /*22780*/  IMAD.MOV.U32 R132, RZ, RZ, R20 ;  /* 0x000000ffff847224 */ /* 0x000fe200078e0014 */
[----:B------:R-:W-:Y:S01]  /*22790*/  UMOV UR21, 0x40000040 ;  /* 0x4000004000157882 */ /* 0x000fe20000000000 */
[----:B------:R-:W-:Y:S01]  /*227a0*/  IMAD.MOV.U32 R133, RZ, RZ, R19 ;  /* 0x000000ffff857224 */ /* 0x000fe200078e0013 */
[----:B------:R-:W-:Y:S01]  /*227b0*/  UMOV UR23, 0x40000040 ;  /* 0x4000004000177882 */ /* 0x000fe20000000000 */
[----:B------:R-:W-:Y:S01]  /*227c0*/  IMAD.MOV.U32 R134, RZ, RZ, R18 ;  /* 0x000000ffff867224 */ /* 0x000fe200078e0012 */
[----:B------:R0:W5:Y:S01]  /*227d0*/  LDL.LU R23, [R1+0x12cc] ;  /* 0x0012cc0001177983 */ /* 0x0001620000300800 */
[----:B------:R-:W-:-:S02]  /*227e0*/  IMAD.MOV.U32 R135, RZ, RZ, R17 ;  /* 0x000000ffff877224 */ /* 0x000fc400078e0011 */
[----:B------:R-:W-:Y:S01]  /*227f0*/  IMAD.MOV.U32 R136, RZ, RZ, R16 ;  /* 0x000000ffff887224 */ /* 0x000fe200078e0010 */
[----:B------:R0:W5:Y:S01]  /*22800*/  LDL.LU R22, [R1+0x12c8] ;  /* 0x0012c80001167983 */ /* 0x0001620000300800 */
[----:B------:R-:W-:Y:S02]  /*22810*/  IMAD.MOV.U32 R137, RZ, RZ, R15 ;  /* 0x000000ffff897224 */ /* 0x000fe400078e000f */
[----:B------:R-:W-:Y:S01]  /*22820*/  IMAD.MOV.U32 R138, RZ, RZ, R14 ;  /* 0x000000ffff8a7224 */ /* 0x000fe200078e000e */
[----:B------:R0:W5:Y:S01]  /*22830*/  LDL.LU R21, [R1+0x12c4] ;  /* 0x0012c40001157983 */ /* 0x0001620000300800 */
[----:B------:R-:W-:Y:S02]  /*22840*/  IMAD.MOV.U32 R139, RZ, RZ, R13 ;  /* 0x000000ffff8b7224 */ /* 0x000fe400078e000d */
        /* <DEDUP_REMOVED lines=17> */
[----:B------:R-:W-:-:S03]  /*22960*/  IMAD.MOV.U32 R151, RZ, RZ, R3 ;  /* 0x000000ffff977224 */ /* 0x000fc600078e0003 */
[----:B------:R0:W5:Y:S04]  /*22970*/  LDL.LU R14, [R1+0x12a8] ;  /* 0x0012a800010e7983 */ /* 0x0001680000300800 */
        /* <DEDUP_REMOVED lines=323> */
[----:B------:R-:W-:Y:S01]  /*23db0*/  STL.64 [R1], R108 ;  /* 0x0000006c01007387 */ /* 0x000fe20000100a00 */
        /* <DEDUP_REMOVED lines=64> */
[----:B-1----:R0:W5:Y:S04]  /*241c0*/  LDL.LU.64 R234, [R1+0xe70] ;  /* 0x000e700001ea7983 */ /* 0x0021680000300a00 */
[----:B------:R0:W5:Y:S04]  /*241d0*/  LDL.LU.64 R232, [R1+0xe68] ;  /* 0x000e680001e87983 */ /* 0x0001680000300a00 */
        /* <DEDUP_REMOVED lines=64> */
[----:B------:R-:W-:-:S04]  /*245e0*/  UIADD3 UR24, UR24, 0x4, URZ ;  /* 0x0000000418187890 */ /* 0x000fc8000fffe03f */
[----:B------:R-:W-:Y:S01]  /*245f0*/  UISETP.NE.AND UP0, UPT, UR24, UR25, UPT ;  /* 0x000000191800728c */ /* 0x000fe2000bf05270 */
[----:B--2---:R-:W-:-:S06]  /*24600*/  WARPGROUP.ARRIVE ;  /* 0x00000000000079c5 */ /* 0x004fcc0000000000 */
[----:B------:R-:W-:Y:S01]  /*24610*/  QGMMA.64x256x32.F32.E4M3.E4M3 R24, gdesc[UR20], R24, gsb0 ;  /* 0x03e00000141879f3 */ /* 0x000fe20008000818 */
[----:B------:R-:W-:-:S06]  /*24620*/  USEL UR20, URZ, 0x1, UP0 ;  /* 0x000000013f147887 */ /* 0x000fcc0008000000 */
[----:B------:R-:W-:Y:S01]  /*24630*/  ISETP.NE.AND P0, PT, RZ, UR20, PT ;  /* 0x00000014ff007c0c */ /* 0x000fe2000bf05270 */
[----:B------:R-:W-:-:S12]  /*24640*/  WARPGROUP.DEPBAR.LE gsb0, 0x0 ;  /* 0x00008000000079c5 */ /* 0x000fd80000010000 */
[----:B0-----:R-:W-:Y:S05]  /*24650*/  @!P0 BRA `(.L_x_28) ;  /* 0x0000007800208947 */ /* 0x001fea0003800000 */
        /* <DEDUP_REMOVED lines=97> */
[----:B0-----:R-:W4:Y:S04]  /*24c70*/  LDL.LU R92, [R1+0x604] ;  /* 0x00060400015c7983 */ /* 0x001f280000300800 */
[----:B------:R0:W-:Y:S04]  /*24c80*/  STL [R1+0xd68], R93 ;  /* 0x000d685d01007387 */ /* 0x0001e80000100800 */
[----:B0-----:R-:W4:Y:S04]  /*24c90*/  LDL R93, [R1+0x5ac] ;  /* 0x0005ac00015d7983 */ /* 0x001f280000100800 */
[----:B------:R0:W-:Y:S04]  /*24ca0*/  STL [R1+0xd64], R94 ;  /* 0x000d645e01007387 */ /* 0x0001e80000100800 */
[----:B0-----:R-:W4:Y:S04]  /*24cb0*/  LDL.LU R94, [R1+0x600] ;  /* 0x00060000015e7983 */ /* 0x001f280000300800 */
        /* <DEDUP_REMOVED lines=114> */
[----:B-----5:R0:W-:Y:S04]  /*253e0*/  STL [R1+0xc7c], R2 ;  /* 0x000c7c0201007387 */ /* 0x0201e80000100800 */
[----:B0-----:R-:W4:Y:S04]  /*253f0*/  LDL R2, [R1+0x4c4] ;  /* 0x0004c40001027983 */ /* 0x001f280000100800 */
[----:B------:R0:W-:Y:S04]  /*25400*/  STL [R1+0xc78], R0 ;  /* 0x000c780001007387 */ /* 0x0001e80000100800 */
[----:B0-----:R-:W4:Y:S01]  /*25410*/  LDL R0, [R1+0x4c0] ;  /* 0x0004c00001007983 */ /* 0x001f220000100800 */
[----:B--2---:R-:W-:-:S01]  /*25420*/  FADD R4, R44, R4 ;  /* 0x000000042c047221 */ /* 0x004fc20000000000 */
[----:B---3--:R-:W-:Y:S01]  /*25430*/  FADD R5, R45, R5 ;  /* 0x000000052d057221 */ /* 0x008fe20000000000 */
[----:B----4-:R-:W-:-:S01]  /*25440*/  FADD R6, R46, R6 ;  /* 0x000000062e067221 */ /* 0x010fc20000000000 */
[----:B------:R-:W2:Y:S01]  /*25450*/  LDL.LU R44, [R1+0xe2c] ;  /* 0x000e2c00012c7983 */ /* 0x000ea20000300800 */
[----:B------:R-:W-:-:S01]  /*25460*/  FADD R7, R47, R7 ;  /* 0x000000072f077221 */ /* 0x000fc20000000000 */
[----:B------:R-:W-:-:S02]  /*25470*/  FADD R8, R48, R8 ;  /* 0x0000000830087221 */ /* 0x000fc40000000000 */
[----:B------:R-:W3:Y:S01]  /*25480*/  LDL.LU R45, [R1+0xe28] ;  /* 0x000e2800012d7983 */ /* 0x000ee20000300800 */
[----:B------:R-:W-:-:S03]  /*25490*/  FADD R9, R49, R9 ;  /* 0x0000000931097221 */ /* 0x000fc60000000000 */
[----:B------:R-:W4:Y:S01]  /*254a0*/  LDL.LU R46, [R1+0xe24] ;  /* 0x000e2400012e7983 */ /* 0x000f220000300800 */
        /* <DEDUP_REMOVED lines=80> */
[----:B------:R-:W-:-:S01]  /*259b0*/  FADD R178, R90, R178 ;  /* 0x000000b25ab27221 */ /* 0x000fc20000000000 */
[----:B------:R-:W-:Y:S02]  /*259c0*/  FADD R94, R95, R94 ;  /* 0x0000005e5f5e7221 */ /* 0x000fe40000000000 */
[----:B------:R-:W4:Y:S01]  /*259d0*/  LDL.LU R87, [R1+0xd80] ;  /* 0x000d800001577983 */ /* 0x000f220000300800 */
[----:B------:R-:W-:-:S03]  /*259e0*/  FADD R179, R91, R179 ;  /* 0x000000b35bb37221 */ /* 0x000fc60000000000 */
[----:B------:R-:W4:Y:S01]  /*259f0*/  LDL.LU R88, [R1+0xd7c] ;  /* 0x000d7c0001587983 */ /* 0x000f220000300800 */
[----:B------:R-:W-:-:S03]  /*25a00*/  FADD R92, R93, R92 ;  /* 0x0000005c5d5c7221 */ /* 0x000fc60000000000 */
[----:B------:R-:W4:Y:S04]  /*25a10*/  LDL.LU R89, [R1+0xd78] ;  /* 0x000d780001597983 */ /* 0x000f280000300800 */
[----:B------:R-:W4:Y:S04]  /*25a20*/  LDL.LU R90, [R1+0xd74] ;  /* 0x000d7400015a7983 */ /* 0x000f280000300800 */
[----:B------:R-:W4:Y:S01]  /*25a30*/  LDL.LU R91, [R1+0xd70] ;  /* 0x000d7000015b7983 */ /* 0x000f220000300800 */
[----:B------:R-:W-:-:S01]  /*25a40*/  FADD R188, R145, R188 ;  /* 0x000000bc91bc7221 */ /* 0x000fc20000000000 */
[----:B------:R-:W-:Y:S01]  /*25a50*/  FADD R189, R144, R189 ;  /* 0x000000bd90bd7221 */ /* 0x000fe20000000000 */
        /* <DEDUP_REMOVED lines=53> */
[----:B------:R-:W-:-:S02]  /*25db0*/  FADD R182, R151, R182 ;  /* 0x000000b697b67221 */ /* 0x000fc40000000000 */
[----:B------:R-:W2:Y:S04]  /*25dc0*/  LDL R151, [R1+0x5b0] ;  /* 0x0005b00001977983 */ /* 0x000ea80000100800 */
[----:B------:R-:W2:Y:S04]  /*25dd0*/  LDL.LU R150, [R1+0x608] ;  /* 0x0006080001967983 */ /* 0x000ea80000300800 */
[----:B------:R0:W-:Y:S04]  /*25de0*/  STL [R1+0x600], R94 ;  /* 0x0006005e01007387 */ /* 0x0001e80000100800 */
[----:B------:R-:W3:Y:S01]  /*25df0*/  LDL R149, [R1+0x5b4] ;  /* 0x0005b40001957983 */ /* 0x000ee20000100800 */
[----:B------:R-:W-:-:S03]  /*25e00*/  FADD R181, R2, R181 ;  /* 0x000000b502b57221 */ /* 0x000fc60000000000 */
[----:B------:R1:W-:Y:S04]  /*25e10*/  STL [R1+0x604], R92 ;  /* 0x0006045c01007387 */ /* 0x0003e80000100800 */
[----:B------:R-:W3:Y:S04]  /*25e20*/  LDL.LU R148, [R1+0x60c] ;  /* 0x00060c0001947983 */ /* 0x000ee80000300800 */
[----:B------:R-:W4:Y:S01]  /*25e30*/  LDL R147, [R1+0x5b8] ;  /* 0x0005b80001937983 */ /* 0x000f220000100800 */
[----:B------:R-:W-:-:S03]  /*25e40*/  FADD R180, R0, R180 ;  /* 0x000000b400b47221 */ /* 0x000fc60000000000 */
[----:B------:R-:W4:Y:S04]  /*25e50*/  LDL.LU R146, [R1+0x610] ;  /* 0x0006100001927983 */ /* 0x000f280000300800 */
[----:B------:R-:W4:Y:S04]  /*25e60*/  LDL R145, [R1+0x5bc] ;  /* 0x0005bc0001917983 */ /* 0x000f280000100800 */
        /* <DEDUP_REMOVED lines=50> */
[----:B0-----:R-:W4:Y:S04]  /*26190*/  LDL.LU R94, [R1+0x678] ;  /* 0x00067800015e7983 */ /* 0x001f280000300800 */
[----:B------:R-:W4:Y:S04]  /*261a0*/  LDL R93, [R1+0x224] ;  /* 0x00022400015d7983 */ /* 0x000f280000100800 */
[----:B------:R-:W4:Y:S04]  /*261b0*/  LDL.LU R2, [R1+0x67c] ;  /* 0x00067c0001027983 */ /* 0x000f280000300800 */
[----:B-1----:R-:W4:Y:S04]  /*261c0*/  LDL R92, [R1+0x228] ;  /* 0x00022800015c7983 */ /* 0x002f280000100800 */
[----:B------:R-:W4:Y:S01]  /*261d0*/  LDL.LU R0, [R1+0x680] ;  /* 0x0006800001007983 */ /* 0x000f220000300800 */
[----:B--2---:R-:W-:-:S05]  /*261e0*/  FADD R150, R151, R150 ;  /* 0x0000009697967221 */ /* 0x004fca0000000000 */
[----:B------:R0:W-:Y:S01]  /*261f0*/  STL [R1+0x608], R150 ;  /* 0x0006089601007387 */ /* 0x0001e20000100800 */
[----:B---3--:R-:W-:-:S01]  /*26200*/  FADD R148, R149, R148 ;  /* 0x0000009495947221 */ /* 0x008fc20000000000 */
[----:B----4-:R-:W-:-:S04]  /*26210*/  FADD R146, R147, R146 ;  /* 0x0000009293927221 */ /* 0x010fc80000000000 */
[----:B------:R1:W-:Y:S01]  /*26220*/  STL [R1+0x60c], R148 ;  /* 0x00060c9401007387 */ /* 0x0003e20000100800 */
[----:B------:R-:W-:-:S03]  /*26230*/  FADD R144, R145, R144 ;  /* 0x0000009091907221 */ /* 0x000fc60000000000 */
        /* <DEDUP_REMOVED lines=48> */
[----:B------:R4:W-:Y:S04]  /*26540*/  STL [R1+0x670], R98 ;  /* 0x0006706201007387 */ /* 0x0009e80000100800 */
[----:B------:R4:W-:Y:S01]  /*26550*/  STL [R1+0x674], R96 ;  /* 0x0006746001007387 */ /* 0x0009e20000100800 */
[----:B------:R-:W-:-:S03]  /*26560*/  FADD R94, R95, R94 ;  /* 0x0000005e5f5e7221 */ /* 0x000fc60000000000 */
[----:B------:R-:W4:Y:S04]  /*26570*/  LDL R151, [R1+0x22c] ;  /* 0x00022c0001977983 */ /* 0x000f280000100800 */
[----:B------:R4:W-:Y:S01]  /*26580*/  STL [R1+0x678], R94 ;  /* 0x0006785e01007387 */ /* 0x0009e20000100800 */
[----:B------:R-:W-:-:S03]  /*26590*/  FADD R2, R93, R2 ;  /* 0x000000025d027221 */ /* 0x000fc60000000000 */
[----:B0-----:R-:W4:Y:S04]  /*265a0*/  LDL.LU R150, [R1+0x684] ;  /* 0x0006840001967983 */ /* 0x001f280000300800 */
[----:B------:R0:W-:Y:S01]  /*265b0*/  STL [R1+0x67c], R2 ;  /* 0x00067c0201007387 */ /* 0x0001e20000100800 */
[----:B------:R-:W-:-:S03]  /*265c0*/  FADD R0, R92, R0 ;  /* 0x000000005c007221 */ /* 0x000fc60000000000 */
[----:B------:R-:W4:Y:S04]  /*265d0*/  LDL R149, [R1+0x230] ;  /* 0x0002300001957983 */ /* 0x000f280000100800 */
[----:B------:R0:W-:Y:S04]  /*265e0*/  STL [R1+0x680], R0 ;  /* 0x0006800001007387 */ /* 0x0001e80000100800 */
[----:B-1----:R-:W4:Y:S04]  /*265f0*/  LDL.LU R148, [R1+0x688] ;  /* 0x0006880001947983 */ /* 0x002f280000300800 */
[----:B------:R-:W4:Y:S04]  /*26600*/  LDL R147, [R1+0x234] ;  /* 0x0002340001937983 */ /* 0x000f280000100800 */
[----:B--2---:R-:W2:Y:S04]  /*26610*/  LDL.LU R146, [R1+0x68c] ;  /* 0x00068c0001927983 */ /* 0x004ea80000300800 */
[----:B------:R-:W2:Y:S04]  /*26620*/  LDL R145, [R1+0x238] ;  /* 0x0002380001917983 */ /* 0x000ea80000100800 */
[----:B---3--:R-:W3:Y:S04]  /*26630*/  LDL.LU R144, [R1+0x690] ;  /* 0x0006900001907983 */ /* 0x008ee80000300800 */
[----:B------:R-:W3:Y:S04]  /*26640*/  LDL R143, [R1+0x23c] ;  /* 0x00023c00018f7983 */ /* 0x000ee80000100800 */
[----:B----4-:R-:W4:Y:S04]  /*26650*/  LDL.LU R142, [R1+0x694] ;  /* 0x00069400018e7983 */ /* 0x010f280000300800 */
        /* <DEDUP_REMOVED lines=51> */
[----:B------:R-:W4:Y:S01]  /*26990*/  LDL.LU R0, [R1+0x6fc] ;  /* 0x0006fc0001007983 */ /* 0x000f220000300800 */
[----:B------:R-:W-:-:S05]  /*269a0*/  FADD R150, R151, R150 ;  /* 0x0000009697967221 */ /* 0x000fca0000000000 */
[----:B------:R0:W-:Y:S01]  /*269b0*/  STL [R1+0x684], R150 ;  /* 0x0006849601007387 */ /* 0x0001e20000100800 */
[----:B------:R-:W-:-:S01]  /*269c0*/  FADD R148, R149, R148 ;  /* 0x0000009495947221 */ /* 0x000fc20000000000 */
[----:B--2---:R-:W-:-:S04]  /*269d0*/  FADD R146, R147, R146 ;  /* 0x0000009293927221 */ /* 0x004fc80000000000 */
[----:B------:R1:W-:Y:S01]  /*269e0*/  STL [R1+0x688], R148 ;  /* 0x0006889401007387 */ /* 0x0003e20000100800 */
[----:B---3--:R-:W-:-:S03]  /*269f0*/  FADD R144, R145, R144 ;  /* 0x0000009091907221 */ /* 0x008fc60000000000 */
[----:B------:R2:W-:Y:S01]  /*26a00*/  STL [R1+0x68c], R146 ;  /* 0x00068c9201007387 */ /* 0x0005e20000100800 */
[----:B----4-:R-:W-:-:S03]  /*26a10*/  FADD R142, R143, R142 ;  /* 0x0000008e8f8e7221 */ /* 0x010fc60000000000 */
        /* <DEDUP_REMOVED lines=241> */
[----:B------:R-:W-:Y:S01]  /*27930*/  STL [R1+0x77c], R150 ;  /* 0x00077c9601007387 */ /* 0x000fe20000100800 */
[----:B------:R-:W-:-:S01]  /*27940*/  FADD R148, R149, R148 ;  /* 0x0000009495947221 */ /* 0x000fc20000000000 */
[----:B--2---:R-:W-:-:S04]  /*27950*/  FADD R146, R147, R146 ;  /* 0x0000009293927221 */ /* 0x004fc80000000000 */
[----:B------:R-:W-:Y:S01]  /*27960*/  STL [R1+0x780], R148 ;  /* 0x0007809401007387 */ /* 0x000fe20000100800 */
[----:B---3--:R-:W-:-:S03]  /*27970*/  FADD R144, R145, R144 ;  /* 0x0000009091907221 */ /* 0x008fc60000000000 */
[----:B------:R-:W-:Y:S01]  /*27980*/  STL [R1+0x784], R146 ;  /* 0x0007849201007387 */ /* 0x000fe20000100800 */
[----:B----4-:R-:W-:-:S03]  /*27990*/  FADD R142, R143, R142 ;  /* 0x0000008e8f8e7221 */ /* 0x010fc60000000000 */
[----:B------:R-:W-:Y:S01]  /*279a0*/  STL [R1+0x788], R144 ;  /* 0x0007889001007387 */ /* 0x000fe20000100800 */
[----:B------:R-:W-:-:S03]  /*279b0*/  FADD R140, R141, R140 ;  /* 0x0000008c8d8c7221 */ /* 0x000fc60000000000 */
        /* <DEDUP_REMOVED lines=44> */
[----:B------:R-:W-:Y:S04]  /*27c80*/  STL [R1+0x7e4], R98 ;  /* 0x0007e46201007387 */ /* 0x000fe80000100800 */
[----:B------:R-:W-:Y:S01]  /*27c90*/  STL [R1+0x7e8], R96 ;  /* 0x0007e86001007387 */ /* 0x000fe20000100800 */
[----:B------:R-:W-:-:S01]  /*27ca0*/  FADD R94, R95, R94 ;  /* 0x0000005e5f5e7221 */ /* 0x000fc20000000000 */
[----:B------:R-:W-:Y:S01]  /*27cb0*/  FADD R2, R93, R2 ;  /* 0x000000025d027221 */ /* 0x000fe20000000000 */
[----:B------:R-:W-:-:S02]  /*27cc0*/  FADD R0, R92, R0 ;  /* 0x000000005c007221 */ /* 0x000fc40000000000 */
[----:B------:R-:W2:Y:S04]  /*27cd0*/  LDL R92, [R1+0x3a0] ;  /* 0x0003a000015c7983 */ /* 0x000ea80000100800 */
[----:B------:R0:W-:Y:S04]  /*27ce0*/  STL [R1+0x7ec], R94 ;  /* 0x0007ec5e01007387 */ /* 0x0001e80000100800 */
[----:B------:R-:W2:Y:S04]  /*27cf0*/  LDL.LU R93, [R1+0x7f8] ;  /* 0x0007f800015d7983 */ /* 0x000ea80000300800 */
[----:B------:R1:W-:Y:S04]  /*27d00*/  STL [R1+0x7f0], R2 ;  /* 0x0007f00201007387 */ /* 0x0003e80000100800 */
[----:B0-----:R-:W3:Y:S04]  /*27d10*/  LDL R94, [R1+0x3a4] ;  /* 0x0003a400015e7983 */ /* 0x001ee80000100800 */
[----:B------:R0:W-:Y:S04]  /*27d20*/  STL [R1+0x7f4], R0 ;  /* 0x0007f40001007387 */ /* 0x0001e80000100800 */
[----:B------:R-:W3:Y:S04]  /*27d30*/  LDL.LU R95, [R1+0x7fc] ;  /* 0x0007fc00015f7983 */ /* 0x000ee80000300800 */
        /* <DEDUP_REMOVED lines=44> */
[----:B------:R-:W4:Y:S04]  /*28000*/  LDL R111, [R1] ;  /* 0x00000000016f7983 */ /* 0x000f280000100800 */
        /* <DEDUP_REMOVED lines=10> */
[----:B-1----:R-:W4:Y:S04]  /*280b0*/  LDL.LU R2, [R1+0x86c] ;  /* 0x00086c0001027983 */ /* 0x002f280000300800 */
[----:B------:R-:W4:Y:S04]  /*280c0*/  LDL R100, [R1+0x18] ;  /* 0x0000180001647983 */ /* 0x000f280000100800 */
[----:B0-----:R-:W4:Y:S01]  /*280d0*/  LDL.LU R0, [R1+0x870] ;  /* 0x0008700001007983 */ /* 0x001f220000300800 */
[----:B--2---:R-:W-:-:S03]  /*280e0*/  FADD R93, R92, R93 ;  /* 0x0000005d5c5d7221 */ /* 0x004fc60000000000 */
[----:B------:R-:W2:Y:S04]  /*280f0*/  LDL.LU R92, [R1+0xd6c] ;  /* 0x000d6c00015c7983 */ /* 0x000ea80000300800 */
[----:B------:R0:W-:Y:S01]  /*28100*/  STL [R1+0x7f8], R93 ;  /* 0x0007f85d01007387 */ /* 0x0001e20000100800 */
[----:B---3--:R-:W-:-:S03]  /*28110*/  FADD R95, R94, R95 ;  /* 0x0000005f5e5f7221 */ /* 0x008fc60000000000 */
[----:B0-----:R-:W3:Y:S04]  /*28120*/  LDL.LU R93, [R1+0xd68] ;  /* 0x000d6800015d7983 */ /* 0x001ee80000300800 */
[----:B------:R-:W3:Y:S01]  /*28130*/  LDL.LU R94, [R1+0xd64] ;  /* 0x000d6400015e7983 */ /* 0x000ee20000300800 */
[----:B----4-:R-:W-:-:S03]  /*28140*/  FADD R97, R96, R97 ;  /* 0x0000006160617221 */ /* 0x010fc60000000000 */
[----:B------:R0:W-:Y:S01]  /*28150*/  STL [R1+0x7fc], R95 ;  /* 0x0007fc5f01007387 */ /* 0x0001e20000100800 */
[----:B------:R-:W-:-:S03]  /*28160*/  FADD R99, R98, R99 ;  /* 0x0000006362637221 */ /* 0x000fc60000000000 */
[----:B0-----:R-:W4:Y:S04]  /*28170*/  LDL.LU R95, [R1+0xd60] ;  /* 0x000d6000015f7983 */ /* 0x001f280000300800 */
[----:B------:R-:W4:Y:S01]  /*28180*/  LDL.LU R96, [R1+0xd5c] ;  /* 0x000d5c0001607983 */ /* 0x000f220000300800 */
[----:B------:R-:W-:-:S03]  /*28190*/  FADD R150, R151, R150 ;  /* 0x0000009697967221 */ /* 0x000fc60000000000 */
[----:B------:R0:W-:Y:S01]  /*281a0*/  STL [R1+0x800], R97 ;  /* 0x0008006101007387 */ /* 0x0001e20000100800 */
[----:B------:R-:W-:-:S03]  /*281b0*/  FADD R148, R149, R148 ;  /* 0x0000009495947221 */ /* 0x000fc60000000000 */
[----:B0-----:R-:W4:Y:S01]  /*281c0*/  LDL.LU R97, [R1+0xd58] ;  /* 0x000d580001617983 */ /* 0x001f220000300800 */
[----:B------:R-:W-:-:S03]  /*281d0*/  FADD R146, R147, R146 ;  /* 0x0000009293927221 */ /* 0x000fc60000000000 */
[----:B------:R-:W4:Y:S04]  /*281e0*/  LDL.LU R98, [R1+0xd54] ;  /* 0x000d540001627983 */ /* 0x000f280000300800 */
[----:B------:R0:W-:Y:S01]  /*281f0*/  STL [R1+0x804], R99 ;  /* 0x0008046301007387 */ /* 0x0001e20000100800 */
[----:B------:R-:W-:-:S03]  /*28200*/  FADD R144, R145, R144 ;  /* 0x0000009091907221 */ /* 0x000fc60000000000 */
[----:B0-----:R-:W4:Y:S01]  /*28210*/  LDL.LU R99, [R1+0xd50] ;  /* 0x000d500001637983 */ /* 0x001f220000300800 */
[----:B------:R-:W-:-:S03]  /*28220*/  FADD R142, R143, R142 ;  /* 0x0000008e8f8e7221 */ /* 0x000fc60000000000 */
[----:B------:R-:W-:Y:S04]  /*28230*/  STL [R1+0x808], R150 ;  /* 0x0008089601007387 */ /* 0x000fe80000100800 */
[----:B------:R-:W-:Y:S01]  /*28240*/  STL [R1+0x80c], R148 ;  /* 0x00080c9401007387 */ /* 0x000fe20000100800 */
[----:B------:R-:W-:-:S03]  /*28250*/  FADD R140, R141, R140 ;  /* 0x0000008c8d8c7221 */ /* 0x000fc60000000000 */
[----:B------:R-:W-:Y:S01]  /*28260*/  STL [R1+0x810], R146 ;  /* 0x0008109201007387 */ /* 0x000fe20000100800 */
[----:B------:R-:W-:-:S03]  /*28270*/  FADD R138, R139, R138 ;  /* 0x0000008a8b8a7221 */ /* 0x000fc60000000000 */
[----:B------:R-:W-:Y:S04]  /*28280*/  STL [R1+0x814], R144 ;  /* 0x0008149001007387 */ /* 0x000fe80000100800 */
[----:B------:R-:W-:Y:S01]  /*28290*/  STL [R1+0x818], R142 ;  /* 0x0008188e01007387 */ /* 0x000fe20000100800 */
[----:B------:R-:W-:-:S03]  /*282a0*/  FADD R136, R137, R136 ;  /* 0x0000008889887221 */ /* 0x000fc60000000000 */
[----:B------:R-:W-:Y:S04]  /*282b0*/  STL [R1+0x81c], R140 ;  /* 0x00081c8c01007387 */ /* 0x000fe80000100800 */
        /* <DEDUP_REMOVED lines=34> */
[----:B------:R-:W-:-:S03]  /*284e0*/  FADD R102, R103, R102 ;  /* 0x0000006667667221 */ /* 0x000fc60000000000 */
[----:B------:R-:W2:Y:S04]  /*284f0*/  LDL R115, [R1+0x1c] ;  /* 0x00001c0001737983 */ /* 0x000ea80000100800 */
[----:B------:R0:W-:Y:S01]  /*28500*/  STL [R1+0x868], R102 ;  /* 0x0008686601007387 */ /* 0x0001e20000100800 */
[----:B------:R-:W-:-:S03]  /*28510*/  FADD R2, R101, R2 ;  /* 0x0000000265027221 */ /* 0x000fc60000000000 */
[----:B------:R-:W2:Y:S04]  /*28520*/  LDL.LU R113, [R1+0x874] ;  /* 0x0008740001717983 */ /* 0x000ea80000300800 */
[----:B------:R1:W-:Y:S01]  /*28530*/  STL [R1+0x86c], R2 ;  /* 0x00086c0201007387 */ /* 0x0003e20000100800 */
[----:B------:R-:W-:-:S03]  /*28540*/  FADD R0, R100, R0 ;  /* 0x0000000064007221 */ /* 0x000fc60000000000 */
[----:B------:R-:W3:Y:S04]  /*28550*/  LDL R111, [R1+0x20] ;  /* 0x00002000016f7983 */ /* 0x000ee80000100800 */
[----:B------:R1:W-:Y:S04]  /*28560*/  STL [R1+0x870], R0 ;  /* 0x0008700001007387 */ /* 0x0003e80000100800 */
[----:B------:R-:W3:Y:S04]  /*28570*/  LDL.LU R109, [R1+0x878] ;  /* 0x00087800016d7983 */ /* 0x000ee80000300800 */
[----:B------:R-:W4:Y:S04]  /*28580*/  LDL R107, [R1+0x24] ;  /* 0x00002400016b7983 */ /* 0x000f280000100800 */
[----:B------:R-:W4:Y:S04]  /*28590*/  LDL.LU R105, [R1+0x87c] ;  /* 0x00087c0001697983 */ /* 0x000f280000300800 */
[----:B------:R-:W4:Y:S04]  /*285a0*/  LDL R103, [R1+0x28] ;  /* 0x0000280001677983 */ /* 0x000f280000100800 */
[----:B------:R-:W4:Y:S04]  /*285b0*/  LDL.LU R101, [R1+0x880] ;  /* 0x0008800001657983 */ /* 0x000f280000300800 */
[----:B------:R-:W4:Y:S04]  /*285c0*/  LDL R100, [R1+0x2c] ;  /* 0x00002c0001647983 */ /* 0x000f280000100800 */
[----:B0-----:R-:W4:Y:S04]  /*285d0*/  LDL R102, [R1+0x30] ;  /* 0x0000300001667983 */ /* 0x001f280000100800 */
        /* <DEDUP_REMOVED lines=31> */
[----:B------:R-:W4:Y:S04]  /*287d0*/  LDL.LU R0, [R1+0x8ec] ;  /* 0x0008ec0001007983 */ /* 0x000f280000300800 */
[----:B------:R-:W4:Y:S04]  /*287e0*/  LDL.LU R128, [R1+0x8d0] ;  /* 0x0008d00001807983 */ /* 0x000f280000300800 */
[----:B------:R-:W4:Y:S01]  /*287f0*/  LDL.LU R130, [R1+0x8cc] ;  /* 0x0008cc0001827983 */ /* 0x000f220000300800 */
[----:B--2---:R-:W-:-:S05]  /*28800*/  FADD R113, R115, R113 ;  /* 0x0000007173717221 */ /* 0x004fca0000000000 */
[----:B------:R-:W-:Y:S04]  /*28810*/  STL [R1+0x874], R113 ;  /* 0x0008747101007387 */ /* 0x000fe80000100800 */
[----:B------:R-:W2:Y:S01]  /*28820*/  LDL.LU R132, [R1+0x8c8] ;  /* 0x0008c80001847983 */ /* 0x000ea20000300800 */
[----:B---3--:R-:W-:-:S05]  /*28830*/  FADD R109, R111, R109 ;  /* 0x0000006d6f6d7221 */ /* 0x008fca0000000000 */
[----:B------:R-:W-:Y:S01]  /*28840*/  STL [R1+0x878], R109 ;  /* 0x0008786d01007387 */ /* 0x000fe20000100800 */
[----:B----4-:R-:W-:-:S01]  /*28850*/  FADD R105, R107, R105 ;  /* 0x000000696b697221 */ /* 0x010fc20000000000 */
[----:B------:R-:W-:-:S05]  /*28860*/  FADD R101, R103, R101 ;  /* 0x0000006567657221 */ /* 0x000fca0000000000 */
[----:B------:R0:W-:Y:S04]  /*28870*/  STL [R1+0x880], R101 ;  /* 0x0008806501007387 */ /* 0x0001e80000100800 */
[----:B------:R1:W-:Y:S04]  /*28880*/  STL [R1+0x87c], R105 ;  /* 0x00087c6901007387 */ /* 0x0003e80000100800 */
[----:B0-----:R-:W3:Y:S04]  /*28890*/  LDL.LU R101, [R1+0x884] ;  /* 0x0008840001657983 */ /* 0x001ee80000300800 */
[----:B------:R-:W4:Y:S04]  /*288a0*/  LDL.LU R103, [R1+0x888] ;  /* 0x0008880001677983 */ /* 0x000f280000300800 */
[----:B-1----:R-:W4:Y:S04]  /*288b0*/  LDL.LU R105, [R1+0x88c] ;  /* 0x00088c0001697983 */ /* 0x002f280000300800 */
[----:B------:R-:W4:Y:S04]  /*288c0*/  LDL.LU R107, [R1+0x890] ;  /* 0x00089000016b7983 */ /* 0x000f280000300800 */
        /* <DEDUP_REMOVED lines=22> */
[----:B--2---:R-:W-:Y:S01]  /*28a30*/  FADD R132, R133, R132 ;  /* 0x0000008485847221 */ /* 0x004fe20000000000 */
[----:B---3--:R-:W-:-:S02]  /*28a40*/  FADD R101, R100, R101 ;  /* 0x0000006564657221 */ /* 0x008fc40000000000 */
[----:B------:R-:W2:Y:S01]  /*28a50*/  LDL.LU R100, [R1+0xd4c] ;  /* 0x000d4c0001647983 */ /* 0x000ea20000300800 */
[----:B----4-:R-:W-:-:S03]  /*28a60*/  FADD R103, R102, R103 ;  /* 0x0000006766677221 */ /* 0x010fc60000000000 */
[----:B------:R0:W-:Y:S01]  /*28a70*/  STL [R1+0x884], R101 ;  /* 0x0008846501007387 */ /* 0x0001e20000100800 */
[----:B------:R-:W-:-:S01]  /*28a80*/  FADD R105, R104, R105 ;  /* 0x0000006968697221 */ /* 0x000fc20000000000 */
[----:B------:R-:W-:Y:S02]  /*28a90*/  FADD R107, R106, R107 ;  /* 0x0000006b6a6b7221 */ /* 0x000fe40000000000 */
[----:B0-----:R-:W3:Y:S04]  /*28aa0*/  LDL.LU R101, [R1+0xd48] ;  /* 0x000d480001657983 */ /* 0x001ee80000300800 */
[----:B------:R-:W4:Y:S04]  /*28ab0*/  LDL.LU R102, [R1+0xd44] ;  /* 0x000d440001667983 */ /* 0x000f280000300800 */
[----:B------:R0:W-:Y:S01]  /*28ac0*/  STL [R1+0x888], R103 ;  /* 0x0008886701007387 */ /* 0x0001e20000100800 */
[----:B------:R-:W-:-:S01]  /*28ad0*/  FADD R109, R108, R109 ;  /* 0x0000006d6c6d7221 */ /* 0x000fc20000000000 */
[----:B------:R-:W-:-:S02]  /*28ae0*/  FADD R111, R110, R111 ;  /* 0x0000006f6e6f7221 */ /* 0x000fc40000000000 */
[----:B0-----:R-:W4:Y:S04]  /*28af0*/  LDL.LU R103, [R1+0xd40] ;  /* 0x000d400001677983 */ /* 0x001f280000300800 */
[----:B------:R-:W4:Y:S04]  /*28b00*/  LDL.LU R104, [R1+0xd3c] ;  /* 0x000d3c0001687983 */ /* 0x000f280000300800 */
[----:B------:R0:W-:Y:S01]  /*28b10*/  STL [R1+0x88c], R105 ;  /* 0x00088c6901007387 */ /* 0x0001e20000100800 */
[----:B------:R-:W-:-:S03]  /*28b20*/  FADD R113, R112, R113 ;  /* 0x0000007170717221 */ /* 0x000fc60000000000 */
[----:B0-----:R-:W4:Y:S04]  /*28b30*/  LDL.LU R105, [R1+0xd38] ;  /* 0x000d380001697983 */ /* 0x001f280000300800 */
[----:B------:R-:W4:Y:S04]  /*28b40*/  LDL.LU R106, [R1+0xd34] ;  /* 0x000d3400016a7983 */ /* 0x000f280000300800 */
[----:B------:R0:W-:Y:S01]  /*28b50*/  STL [R1+0x890], R107 ;  /* 0x0008906b01007387 */ /* 0x0001e20000100800 */
[----:B------:R-:W-:-:S01]  /*28b60*/  FADD R115, R114, R115 ;  /* 0x0000007372737221 */ /* 0x000fc20000000000 */
[----:B------:R-:W-:-:S02]  /*28b70*/  FADD R150, R151, R150 ;  /* 0x0000009697967221 */ /* 0x000fc40000000000 */
        /* <DEDUP_REMOVED lines=9> */
[----:B------:R-:W-:Y:S01]  /*28c10*/  FADD R142, R143, R142 ;  /* 0x0000008e8f8e7221 */ /* 0x000fe20000000000 */
[----:B------:R-:W-:-:S01]  /*28c20*/  FADD R140, R141, R140 ;  /* 0x0000008c8d8c7221 */ /* 0x000fc20000000000 */
        /* <DEDUP_REMOVED lines=8> */
[----:B------:R0:W-:Y:S04]  /*28cb0*/  STL [R1+0x8a0], R115 ;  /* 0x0008a07301007387 */ /* 0x0001e80000100800 */
[----:B0-----:R-:W4:Y:S04]  /*28cc0*/  LDL.LU R115, [R1+0xd10] ;  /* 0x000d100001737983 */ /* 0x001f280000300800 */
        /* <DEDUP_REMOVED lines=16> */
[----:B------:R-:W2:Y:S04]  /*28dd0*/  LDL R137, [R1+0x98] ;  /* 0x0000980001897983 */ /* 0x000ea80000100800 */
[----:B------:R-:W-:Y:S04]  /*28de0*/  STL [R1+0x8e4], R118 ;  /* 0x0008e47601007387 */ /* 0x000fe80000100800 */
[----:B------:R-:W2:Y:S04]  /*28df0*/  LDL.LU R129, [R1+0x8f0] ;  /* 0x0008f00001817983 */ /* 0x000ea80000300800 */
[----:B------:R0:W-:Y:S04]  /*28e00*/  STL [R1+0x8e8], R2 ;  /* 0x0008e80201007387 */ /* 0x0001e80000100800 */
[----:B------:R-:W3:Y:S04]  /*28e10*/  LDL R131, [R1+0x9c] ;  /* 0x00009c0001837983 */ /* 0x000ee80000100800 */
[----:B------:R1:W-:Y:S04]  /*28e20*/  STL [R1+0x8ec], R0 ;  /* 0x0008ec0001007387 */ /* 0x0003e80000100800 */
[----:B0-----:R-:W3:Y:S04]  /*28e30*/  LDL.LU R2, [R1+0x8f4] ;  /* 0x0008f40001027983 */ /* 0x001ee80000300800 */
[----:B------:R-:W4:Y:S04]  /*28e40*/  LDL R133, [R1+0xa0] ;  /* 0x0000a00001857983 */ /* 0x000f280000100800 */
[----:B-1----:R-:W4:Y:S04]  /*28e50*/  LDL.LU R0, [R1+0x8f8] ;  /* 0x0008f80001007983 */ /* 0x002f280000300800 */
[----:B------:R-:W4:Y:S04]  /*28e60*/  LDL R135, [R1+0xa4] ;  /* 0x0000a40001877983 */ /* 0x000f280000100800 */
[----:B------:R-:W4:Y:S04]  /*28e70*/  LDL.LU R121, [R1+0x8fc] ;  /* 0x0008fc0001797983 */ /* 0x000f280000300800 */
[----:B------:R-:W4:Y:S04]  /*28e80*/  LDL R119, [R1+0xa8] ;  /* 0x0000a80001777983 */ /* 0x000f280000100800 */
[----:B------:R-:W4:Y:S04]  /*28e90*/  LDL.LU R117, [R1+0x900] ;  /* 0x0009000001757983 */ /* 0x000f280000300800 */
        /* <DEDUP_REMOVED lines=22> */
[----:B------:R-:W4:Y:S01]  /*29000*/  LDL.LU R139, [R1+0x904] ;  /* 0x00090400018b7983 */ /* 0x000f220000300800 */
[----:B--2---:R-:W-:-:S05]  /*29010*/  FADD R129, R137, R129 ;  /* 0x0000008189817221 */ /* 0x004fca0000000000 */
[----:B------:R0:W-:Y:S04]  /*29020*/  STL [R1+0x8f0], R129 ;  /* 0x0008f08101007387 */ /* 0x0001e80000100800 */
[----:B0-----:R-:W2:Y:S01]  /*29030*/  LDL.LU R129, [R1+0x948] ;  /* 0x0009480001817983 */ /* 0x001ea20000300800 */
[----:B---3--:R-:W-:-:S03]  /*29040*/  FADD R2, R131, R2 ;  /* 0x0000000283027221 */ /* 0x008fc60000000000 */
[----:B------:R-:W3:Y:S01]  /*29050*/  LDL.LU R131, [R1+0x944] ;  /* 0x0009440001837983 */ /* 0x000ee20000300800 */
[----:B----4-:R-:W-:-:S03]  /*29060*/  FADD R0, R133, R0 ;  /* 0x0000000085007221 */ /* 0x010fc60000000000 */
[----:B------:R0:W-:Y:S01]  /*29070*/  STL [R1+0x8f4], R2 ;  /* 0x0008f40201007387 */ /* 0x0001e20000100800 */
[----:B------:R-:W-:-:S03]  /*29080*/  FADD R121, R135, R121 ;  /* 0x0000007987797221 */ /* 0x000fc60000000000 */
[----:B0-----:R-:W4:Y:S04]  /*29090*/  LDL.LU R2, [R1+0x908] ;  /* 0x0009080001027983 */ /* 0x001f280000300800 */
[----:B------:R0:W-:Y:S01]  /*290a0*/  STL [R1+0x8f8], R0 ;  /* 0x0008f80001007387 */ /* 0x0001e20000100800 */
[----:B------:R-:W-:-:S03]  /*290b0*/  FADD R117, R119, R117 ;  /* 0x0000007577757221 */ /* 0x000fc60000000000 */
[----:B0-----:R-:W2:Y:S04]  /*290c0*/  LDL.LU R0, [R1+0x90c] ;  /* 0x00090c0001007983 */ /* 0x001ea80000300800 */
[----:B------:R-:W3:Y:S04]  /*290d0*/  LDL.LU R133, [R1+0x940] ;  /* 0x0009400001857983 */ /* 0x000ee80000300800 */
[----:B------:R-:W3:Y:S04]  /*290e0*/  LDL.LU R135, [R1+0x93c] ;  /* 0x00093c0001877983 */ /* 0x000ee80000300800 */
[----:B------:R0:W-:Y:S04]  /*290f0*/  STL [R1+0x900], R117 ;  /* 0x0009007501007387 */ /* 0x0001e80000100800 */
[----:B------:R1:W-:Y:S04]  /*29100*/  STL [R1+0x8fc], R121 ;  /* 0x0008fc7901007387 */ /* 0x0003e80000100800 */
[----:B0-----:R-:W3:Y:S04]  /*29110*/  LDL.LU R117, [R1+0x910] ;  /* 0x0009100001757983 */ /* 0x001ee80000300800 */
[----:B------:R-:W3:Y:S04]  /*29120*/  LDL.LU R119, [R1+0x914] ;  /* 0x0009140001777983 */ /* 0x000ee80000300800 */
[----:B------:R-:W3:Y:S04]  /*29130*/  LDL.LU R151, [R1+0x918] ;  /* 0x0009180001977983 */ /* 0x000ee80000300800 */
[----:B------:R-:W3:Y:S04]  /*29140*/  LDL.LU R149, [R1+0x91c] ;  /* 0x00091c0001957983 */ /* 0x000ee80000300800 */
[----:B-1----:R-:W3:Y:S04]  /*29150*/  LDL.LU R121, [R1+0x920] ;  /* 0x0009200001797983 */ /* 0x002ee80000300800 */
[----:B------:R-:W3:Y:S04]  /*29160*/  LDL.LU R137, [R1+0x938] ;  /* 0x0009380001897983 */ /* 0x000ee80000300800 */
[----:B------:R-:W3:Y:S04]  /*29170*/  LDL.LU R147, [R1+0x924] ;  /* 0x0009240001937983 */ /* 0x000ee80000300800 */
[----:B------:R-:W3:Y:S04]  /*29180*/  LDL.LU R145, [R1+0x928] ;  /* 0x0009280001917983 */ /* 0x000ee80000300800 */
[----:B------:R-:W3:Y:S01]  /*29190*/  LDL.LU R143, [R1+0x92c] ;  /* 0x00092c00018f7983 */ /* 0x000ee20000300800 */
[----:B------:R-:W-:-:S05]  /*291a0*/  FADD R139, R141, R139 ;  /* 0x0000008b8d8b7221 */ /* 0x000fca0000000000 */
[----:B------:R0:W-:Y:S04]  /*291b0*/  STL [R1+0x904], R139 ;  /* 0x0009048b01007387 */ /* 0x0001e80000100800 */
[----:B------:R-:W3:Y:S04]  /*291c0*/  LDL.LU R141, [R1+0x930] ;  /* 0x00093000018d7983 */ /* 0x000ee80000300800 */
[----:B0-----:R-:W3:Y:S01]  /*291d0*/  LDL.LU R139, [R1+0x934] ;  /* 0x00093400018b7983 */ /* 0x001ee20000300800 */
[----:B------:R-:W-:-:S01]  /*291e0*/  FADD R127, R128, R127 ;  /* 0x0000007f807f7221 */ /* 0x000fc20000000000 */
[----:B------:R-:W-:Y:S01]  /*291f0*/  FADD R125, R126, R125 ;  /* 0x0000007d7e7d7221 */ /* 0x000fe20000000000 */
[----:B----4-:R-:W-:-:S02]  /*29200*/  FADD R2, R124, R2 ;  /* 0x000000027c027221 */ /* 0x010fc40000000000 */
[----:B------:R-:W4:Y:S04]  /*29210*/  LDL R124, [R1+0xfc] ;  /* 0x0000fc00017c7983 */ /* 0x000f280000100800 */
[----:B------:R0:W-:Y:S01]  /*29220*/  STL [R1+0x908], R2 ;  /* 0x0009080201007387 */ /* 0x0001e20000100800 */
[----:B--2---:R-:W-:-:S03]  /*29230*/  FADD R0, R122, R0 ;  /* 0x000000007a007221 */ /* 0x004fc60000000000 */
[----:B0-----:R-:W4:Y:S04]  /*29240*/  LDL.LU R2, [R1+0x954] ;  /* 0x0009540001027983 */ /* 0x001f280000300800 */
[----:B------:R-:W2:Y:S04]  /*29250*/  LDL R122, [R1+0x100] ;  /* 0x00010000017a7983 */ /* 0x000ea80000100800 */
[----:B------:R0:W-:Y:S04]  /*29260*/  STL [R1+0x90c], R0 ;  /* 0x00090c0001007387 */ /* 0x0001e80000100800 */
[----:B0-----:R-:W2:Y:S01]  /*29270*/  LDL.LU R0, [R1+0x958] ;  /* 0x0009580001007983 */ /* 0x001ea20000300800 */
[----:B---3--:R-:W-:-:S03]  /*29280*/  FADD R117, R116, R117 ;  /* 0x0000007574757221 */ /* 0x008fc60000000000 */
[----:B------:R-:W3:Y:S01]  /*29290*/  LDL.LU R116, [R1+0xd0c] ;  /* 0x000d0c0001747983 */ /* 0x000ee20000300800 */
[----:B------:R-:W-:-:S03]  /*292a0*/  FADD R119, R118, R119 ;  /* 0x0000007776777221 */ /* 0x000fc60000000000 */
[----:B------:R0:W-:Y:S01]  /*292b0*/  STL [R1+0x910], R117 ;  /* 0x0009107501007387 */ /* 0x0001e20000100800 */
[----:B------:R-:W-:-:S01]  /*292c0*/  FADD R151, R120, R151 ;  /* 0x0000009778977221 */ /* 0x000fc20000000000 */
[----:B------:R-:W-:Y:S02]  /*292d0*/  FADD R149, R150, R149 ;  /* 0x0000009596957221 */ /* 0x000fe40000000000 */
[----:B0-----:R-:W3:Y:S01]  /*292e0*/  LDL.LU R117, [R1+0xd08] ;  /* 0x000d080001757983 */ /* 0x001ee20000300800 */
[----:B------:R-:W-:-:S03]  /*292f0*/  FADD R121, R123, R121 ;  /* 0x000000797b797221 */ /* 0x000fc60000000000 */
[----:B------:R-:W3:Y:S04]  /*29300*/  LDL.LU R118, [R1+0xd04] ;  /* 0x000d040001767983 */ /* 0x000ee80000300800 */
[----:B------:R0:W-:Y:S01]  /*29310*/  STL [R1+0x914], R119 ;  /* 0x0009147701007387 */ /* 0x0001e20000100800 */
[----:B------:R-:W-:-:S01]  /*29320*/  FADD R147, R148, R147 ;  /* 0x0000009394937221 */ /* 0x000fc20000000000 */
[----:B------:R-:W-:Y:S02]  /*29330*/  FADD R145, R146, R145 ;  /* 0x0000009192917221 */ /* 0x000fe40000000000 */
[----:B0-----:R-:W3:Y:S01]  /*29340*/  LDL.LU R119, [R1+0xd00] ;  /* 0x000d000001777983 */ /* 0x001ee20000300800 */
[----:B------:R-:W-:-:S03]  /*29350*/  FADD R143, R144, R143 ;  /* 0x0000008f908f7221 */ /* 0x000fc60000000000 */
[----:B------:R-:W3:Y:S04]  /*29360*/  LDL.LU R120, [R1+0xcfc] ;  /* 0x000cfc0001787983 */ /* 0x000ee80000300800 */
[----:B------:R-:W3:Y:S04]  /*29370*/  LDL R123, [R1+0x104] ;  /* 0x00010400017b7983 */ /* 0x000ee80000100800 */
[----:B------:R-:W-:Y:S01]  /*29380*/  STL [R1+0x918], R151 ;  /* 0x0009189701007387 */ /* 0x000fe20000100800 */
[----:B------:R-:W-:-:S03]  /*29390*/  FADD R137, R138, R137 ;  /* 0x000000898a897221 */ /* 0x000fc60000000000 */
[----:B------:R0:W-:Y:S01]  /*293a0*/  STL [R1+0x920], R121 ;  /* 0x0009207901007387 */ /* 0x0001e20000100800 */
[----:B------:R-:W-:-:S03]  /*293b0*/  FADD R135, R136, R135 ;  /* 0x0000008788877221 */ /* 0x000fc60000000000 */
[----:B------:R-:W-:Y:S01]  /*293c0*/  STL [R1+0x91c], R149 ;  /* 0x00091c9501007387 */ /* 0x000fe20000100800 */
[----:B------:R-:W-:-:S01]  /*293d0*/  FADD R133, R134, R133 ;  /* 0x0000008586857221 */ /* 0x000fc20000000000 */
[----:B------:R-:W-:Y:S02]  /*293e0*/  FADD R131, R132, R131 ;  /* 0x0000008384837221 */ /* 0x000fe40000000000 */
[----:B0-----:R-:W3:Y:S04]  /*293f0*/  LDL.LU R121, [R1+0x95c] ;  /* 0x00095c0001797983 */ /* 0x001ee80000300800 */
[----:B------:R-:W-:Y:S01]  /*29400*/  STL [R1+0x924], R147 ;  /* 0x0009249301007387 */ /* 0x000fe20000100800 */
[----:B------:R-:W-:-:S03]  /*29410*/  FADD R141, R142, R141 ;  /* 0x0000008d8e8d7221 */ /* 0x000fc60000000000 */
[----:B------:R-:W-:Y:S01]  /*29420*/  STL [R1+0x928], R145 ;  /* 0x0009289101007387 */ /* 0x000fe20000100800 */
[----:B------:R-:W-:-:S03]  /*29430*/  FADD R139, R140, R139 ;  /* 0x0000008b8c8b7221 */ /* 0x000fc60000000000 */
[----:B------:R0:W-:Y:S01]  /*29440*/  STL [R1+0x92c], R143 ;  /* 0x00092c8f01007387 */ /* 0x0001e20000100800 */
[----:B------:R-:W-:-:S03]  /*29450*/  FADD R129, R130, R129 ;  /* 0x0000008182817221 */ /* 0x000fc60000000000 */
[----:B------:R-:W-:Y:S04]  /*29460*/  STL [R1+0x930], R141 ;  /* 0x0009308d01007387 */ /* 0x000fe80000100800 */
[----:B------:R-:W-:Y:S04]  /*29470*/  STL [R1+0x934], R139 ;  /* 0x0009348b01007387 */ /* 0x000fe80000100800 */
[----:B------:R-:W-:Y:S04]  /*29480*/  STL [R1+0x938], R137 ;  /* 0x0009388901007387 */ /* 0x000fe80000100800 */
[----:B------:R-:W-:Y:S04]  /*29490*/  STL [R1+0x93c], R135 ;  /* 0x00093c8701007387 */ /* 0x000fe80000100800 */
[----:B------:R-:W-:Y:S04]  /*294a0*/  STL [R1+0x940], R133 ;  /* 0x0009408501007387 */ /* 0x000fe80000100800 */
[----:B------:R1:W-:Y:S04]  /*294b0*/  STL [R1+0x944], R131 ;  /* 0x0009448301007387 */ /* 0x0003e80000100800 */
[----:B0-----:R-:W3:Y:S04]  /*294c0*/  LDL R143, [R1+0x108] ;  /* 0x00010800018f7983 */ /* 0x001ee80000100800 */
[----:B------:R0:W-:Y:S04]  /*294d0*/  STL [R1+0x948], R129 ;  /* 0x0009488101007387 */ /* 0x0001e80000100800 */
[----:B-1----:R-:W3:Y:S04]  /*294e0*/  LDL.LU R131, [R1+0x960] ;  /* 0x0009600001837983 */ /* 0x002ee80000300800 */
[----:B------:R-:W-:Y:S04]  /*294f0*/  STL [R1+0x94c], R127 ;  /* 0x00094c7f01007387 */ /* 0x000fe80000100800 */
[----:B------:R-:W3:Y:S04]  /*29500*/  LDL R141, [R1+0x10c] ;  /* 0x00010c00018d7983 */ /* 0x000ee80000100800 */
[----:B------:R-:W-:Y:S04]  /*29510*/  STL [R1+0x950], R125 ;  /* 0x0009507d01007387 */ /* 0x000fe80000100800 */
[----:B------:R-:W3:Y:S04]  /*29520*/  LDL.LU R137, [R1+0x964] ;  /* 0x0009640001897983 */ /* 0x000ee80000300800 */
[----:B------:R-:W3:Y:S04]  /*29530*/  LDL R139, [R1+0x110] ;  /* 0x00011000018b7983 */ /* 0x000ee80000100800 */
[----:B------:R-:W3:Y:S04]  /*29540*/  LDL.LU R135, [R1+0x968] ;  /* 0x0009680001877983 */ /* 0x000ee80000300800 */
[----:B------:R-:W3:Y:S04]  /*29550*/  LDL R134, [R1+0x114] ;  /* 0x0001140001867983 */ /* 0x000ee80000100800 */
[----:B------:R-:W3:Y:S04]  /*29560*/  LDL.LU R132, [R1+0x96c] ;  /* 0x00096c0001847983 */ /* 0x000ee80000300800 */
[----:B------:R-:W3:Y:S04]  /*29570*/  LDL R130, [R1+0x118] ;  /* 0x0001180001827983 */ /* 0x000ee80000100800 */
[----:B------:R-:W3:Y:S04]  /*29580*/  LDL.LU R126, [R1+0x970] ;  /* 0x00097000017e7983 */ /* 0x000ee80000300800 */
[----:B0-----:R-:W3:Y:S04]  /*29590*/  LDL R129, [R1+0x11c] ;  /* 0x00011c0001817983 */ /* 0x001ee80000100800 */
[----:B------:R-:W3:Y:S01]  /*295a0*/  LDL.LU R128, [R1+0x974] ;  /* 0x0009740001807983 */ /* 0x000ee20000300800 */
[----:B----4-:R-:W-:-:S05]  /*295b0*/  FADD R2, R124, R2 ;  /* 0x000000027c027221 */ /* 0x010fca0000000000 */
[----:B------:R0:W-:Y:S04]  /*295c0*/  STL [R1+0x954], R2 ;  /* 0x0009540201007387 */ /* 0x0001e80000100800 */
[----:B------:R-:W4:Y:S01]  /*295d0*/  LDL R124, [R1+0x120] ;  /* 0x00012000017c7983 */ /* 0x000f220000100800 */
[----:B--2---:R-:W-:-:S05]  /*295e0*/  FADD R0, R122, R0 ;  /* 0x000000007a007221 */ /* 0x004fca0000000000 */
[----:B------:R1:W-:Y:S04]  /*295f0*/  STL [R1+0x958], R0 ;  /* 0x0009580001007387 */ /* 0x0003e80000100800 */
[----:B0-----:R-:W4:Y:S04]  /*29600*/  LDL.LU R2, [R1+0x978] ;  /* 0x0009780001027983 */ /* 0x001f280000300800 */
[----:B------:R-:W2:Y:S04]  /*29610*/  LDL R122, [R1+0x124] ;  /* 0x00012400017a7983 */ /* 0x000ea80000100800 */
[----:B-1----:R-:W2:Y:S04]  /*29620*/  LDL.LU R0, [R1+0x97c] ;  /* 0x00097c0001007983 */ /* 0x002ea80000300800 */
[----:B------:R-:W2:Y:S04]  /*29630*/  LDL R149, [R1+0x128] ;  /* 0x0001280001957983 */ /* 0x000ea80000100800 */
[----:B------:R-:W2:Y:S04]  /*29640*/  LDL R133, [R1+0x12c] ;  /* 0x00012c0001857983 */ /* 0x000ea80000100800 */
[----:B------:R-:W2:Y:S01]  /*29650*/  LDL R148, [R1+0x130] ;  /* 0x0001300001947983 */ /* 0x000ea20000100800 */
[----:B---3--:R-:W-:-:S05]  /*29660*/  FADD R121, R123, R121 ;  /* 0x000000797b797221 */ /* 0x008fca0000000000 */
[----:B------:R0:W-:Y:S04]  /*29670*/  STL [R1+0x95c], R121 ;  /* 0x00095c7901007387 */ /* 0x0001e80000100800 */
[----:B------:R-:W3:Y:S04]  /*29680*/  LDL R146, [R1+0x134] ;  /* 0x0001340001927983 */ /* 0x000ee80000100800 */
[----:B------:R-:W3:Y:S04]  /*29690*/  LDL R144, [R1+0x138] ;  /* 0x0001380001907983 */ /* 0x000ee80000100800 */
[----:B------:R-:W3:Y:S04]  /*296a0*/  LDL R142, [R1+0x13c] ;  /* 0x00013c00018e7983 */ /* 0x000ee80000100800 */
[----:B------:R-:W3:Y:S04]  /*296b0*/  LDL R140, [R1+0x140] ;  /* 0x00014000018c7983 */ /* 0x000ee80000100800 */
[----:B------:R-:W3:Y:S04]  /*296c0*/  LDL R138, [R1+0x144] ;  /* 0x00014400018a7983 */ /* 0x000ee80000100800 */
[----:B------:R-:W3:Y:S04]  /*296d0*/  LDL R136, [R1+0x148] ;  /* 0x0001480001887983 */ /* 0x000ee80000100800 */
[----:B------:R-:W3:Y:S04]  /*296e0*/  LDL R127, [R1+0x14c] ;  /* 0x00014c00017f7983 */ /* 0x000ee80000100800 */
[----:B------:R-:W3:Y:S04]  /*296f0*/  LDL.LU R125, [R1+0x9a4] ;  /* 0x0009a400017d7983 */ /* 0x000ee80000300800 */
[----:B------:R-:W3:Y:S04]  /*29700*/  LDL R123, [R1+0x150] ;  /* 0x00015000017b7983 */ /* 0x000ee80000100800 */
[----:B0-----:R-:W3:Y:S01]  /*29710*/  LDL.LU R121, [R1+0x9a8] ;  /* 0x0009a80001797983 */ /* 0x001ee20000300800 */
[----:B------:R-:W-:-:S05]  /*29720*/  FADD R131, R143, R131 ;  /* 0x000000838f837221 */ /* 0x000fca0000000000 */
[----:B------:R0:W-:Y:S04]  /*29730*/  STL [R1+0x960], R131 ;  /* 0x0009608301007387 */ /* 0x0001e80000100800 */
[----:B0-----:R-:W3:Y:S01]  /*29740*/  LDL.LU R131, [R1+0x9a0] ;  /* 0x0009a00001837983 */ /* 0x001ee20000300800 */
[----:B------:R-:W-:-:S05]  /*29750*/  FADD R137, R141, R137 ;  /* 0x000000898d897221 */ /* 0x000fca0000000000 */
[----:B------:R0:W-:Y:S01]  /*29760*/  STL [R1+0x964], R137 ;  /* 0x0009648901007387 */ /* 0x0001e20000100800 */
[----:B------:R-:W-:-:S03]  /*29770*/  FADD R135, R139, R135 ;  /* 0x000000878b877221 */ /* 0x000fc60000000000 */
[----:B0-----:R-:W3:Y:S01]  /*29780*/  LDL.LU R137, [R1+0x99c] ;  /* 0x00099c0001897983 */ /* 0x001ee20000300800 */
[----:B------:R-:W-:-:S03]  /*29790*/  FADD R132, R134, R132 ;  /* 0x0000008486847221 */ /* 0x000fc60000000000 */
[----:B------:R-:W3:Y:S04]  /*297a0*/  LDL.LU R139, [R1+0x998] ;  /* 0x00099800018b7983 */ /* 0x000ee80000300800 */
[----:B------:R-:W3:Y:S01]  /*297b0*/  LDL.LU R141, [R1+0x994] ;  /* 0x00099400018d7983 */ /* 0x000ee20000300800 */
[----:B------:R-:W-:-:S03]  /*297c0*/  FADD R126, R130, R126 ;  /* 0x0000007e827e7221 */ /* 0x000fc60000000000 */
[----:B------:R-:W-:Y:S04]  /*297d0*/  STL [R1+0x968], R135 ;  /* 0x0009688701007387 */ /* 0x000fe80000100800 */
[----:B------:R0:W-:Y:S04]  /*297e0*/  STL [R1+0x970], R126 ;  /* 0x0009707e01007387 */ /* 0x0001e80000100800 */
[----:B------:R1:W-:Y:S04]  /*297f0*/  STL [R1+0x96c], R132 ;  /* 0x00096c8401007387 */ /* 0x0003e80000100800 */
[----:B0-----:R-:W3:Y:S04]  /*29800*/  LDL.LU R126, [R1+0x980] ;  /* 0x00098000017e7983 */ /* 0x001ee80000300800 */
[----:B------:R-:W3:Y:S04]  /*29810*/  LDL.LU R130, [R1+0x984] ;  /* 0x0009840001827983 */ /* 0x000ee80000300800 */
[----:B------:R-:W3:Y:S04]  /*29820*/  LDL.LU R143, [R1+0x990] ;  /* 0x00099000018f7983 */ /* 0x000ee80000300800 */
[----:B------:R-:W3:Y:S04]  /*29830*/  LDL.LU R147, [R1+0x988] ;  /* 0x0009880001937983 */ /* 0x000ee80000300800 */
[----:B------:R-:W3:Y:S01]  /*29840*/  LDL.LU R145, [R1+0x98c] ;  /* 0x00098c0001917983 */ /* 0x000ee20000300800 */
[----:B------:R-:W-:-:S05]  /*29850*/  FADD R128, R129, R128 ;  /* 0x0000008081807221 */ /* 0x000fca0000000000 */
[----:B------:R0:W-:Y:S04]  /*29860*/  STL [R1+0x974], R128 ;  /* 0x0009748001007387 */ /* 0x0001e80000100800 */
[----:B------:R-:W3:Y:S04]  /*29870*/  LDL R135, [R1+0x154] ;  /* 0x0001540001877983 */ /* 0x000ee80000100800 */
[----:B------:R-:W3:Y:S01]  /*29880*/  LDL.LU R129, [R1+0x9ac] ;  /* 0x0009ac0001817983 */ /* 0x000ee20000300800 */
[----:B----4-:R-:W-:-:S05]  /*29890*/  FADD R2, R124, R2 ;  /* 0x000000027c027221 */ /* 0x010fca0000000000 */
[----:B------:R4:W-:Y:S01]  /*298a0*/  STL [R1+0x978], R2 ;  /* 0x0009780201007387 */ /* 0x0009e20000100800 */
[----:B--2---:R-:W-:-:S03]  /*298b0*/  FADD R0, R122, R0 ;  /* 0x000000007a007221 */ /* 0x004fc60000000000 */
[----:B------:R-:W2:Y:S04]  /*298c0*/  LDL R134, [R1+0x158] ;  /* 0x0001580001867983 */ /* 0x000ea80000100800 */
[----:B------:R4:W-:Y:S04]  /*298d0*/  STL [R1+0x97c], R0 ;  /* 0x00097c0001007387 */ /* 0x0009e80000100800 */
[----:B-1----:R-:W2:Y:S04]  /*298e0*/  LDL R132, [R1+0x15c] ;  /* 0x00015c0001847983 */ /* 0x002ea80000100800 */
[----:B0-----:R-:W2:Y:S04]  /*298f0*/  LDL R128, [R1+0x160] ;  /* 0x0001600001807983 */ /* 0x001ea80000100800 */
[----:B------:R-:W2:Y:S04]  /*29900*/  LDL R124, [R1+0x164] ;  /* 0x00016400017c7983 */ /* 0x000ea80000100800 */
[----:B----4-:R-:W2:Y:S04]  /*29910*/  LDL.LU R2, [R1+0x9bc] ;  /* 0x0009bc0001027983 */ /* 0x010ea80000300800 */
[----:B------:R-:W4:Y:S04]  /*29920*/  LDL R122, [R1+0x168] ;  /* 0x00016800017a7983 */ /* 0x000f280000100800 */
[----:B------:R-:W4:Y:S01]  /*29930*/  LDL.LU R0, [R1+0x9c0] ;  /* 0x0009c00001007983 */ /* 0x000f220000300800 */
[----:B---3--:R-:W-:-:S01]  /*29940*/  FADD R125, R127, R125 ;  /* 0x0000007d7f7d7221 */ /* 0x008fc20000000000 */
[----:B------:R-:W-:Y:S01]  /*29950*/  FADD R121, R123, R121 ;  /* 0x000000797b797221 */ /* 0x000fe20000000000 */
[----:B------:R-:W-:-:S01]  /*29960*/  FADD R131, R136, R131 ;  /* 0x0000008388837221 */ /* 0x000fc20000000000 */
[----:B------:R-:W-:Y:S01]  /*29970*/  FADD R137, R138, R137 ;  /* 0x000000898a897221 */ /* 0x000fe20000000000 */
[----:B------:R-:W-:-:S01]  /*29980*/  FADD R139, R140, R139 ;  /* 0x0000008b8c8b7221 */ /* 0x000fc20000000000 */
[----:B------:R-:W-:Y:S01]  /*29990*/  FADD R141, R142, R141 ;  /* 0x0000008d8e8d7221 */ /* 0x000fe20000000000 */
[----:B------:R-:W-:-:S01]  /*299a0*/  FADD R126, R149, R126 ;  /* 0x0000007e957e7221 */ /* 0x000fc20000000000 */
[----:B------:R-:W-:-:S04]  /*299b0*/  FADD R130, R133, R130 ;  /* 0x0000008285827221 */ /* 0x000fc80000000000 */
[----:B------:R0:W-:Y:S01]  /*299c0*/  STL [R1+0x980], R126 ;  /* 0x0009807e01007387 */ /* 0x0001e20000100800 */
[----:B------:R-:W-:-:S01]  /*299d0*/  FADD R143, R144, R143 ;  /* 0x0000008f908f7221 */ /* 0x000fc20000000000 */
[----:B------:R-:W-:Y:S02]  /*299e0*/  FADD R147, R148, R147 ;  /* 0x0000009394937221 */ /* 0x000fe40000000000 */
[----:B0-----:R-:W3:Y:S01]  /*299f0*/  LDL.LU R126, [R1+0x9b8] ;  /* 0x0009b800017e7983 */ /* 0x001ee20000300800 */
[----:B------:R-:W-:-:S03]  /*29a00*/  FADD R145, R146, R145 ;  /* 0x0000009192917221 */ /* 0x000fc60000000000 */
[----:B------:R-:W3:Y:S04]  /*29a10*/  LDL.LU R133, [R1+0x9b0] ;  /* 0x0009b00001857983 */ /* 0x000ee80000300800 */
[----:B------:R0:W-:Y:S04]  /*29a20*/  STL [R1+0x984], R130 ;  /* 0x0009848201007387 */ /* 0x0001e80000100800 */
[----:B0-----:R-:W3:Y:S04]  /*29a30*/  LDL.LU R130, [R1+0x9b4] ;  /* 0x0009b40001827983 */ /* 0x001ee80000300800 */
[----:B------:R-:W-:Y:S04]  /*29a40*/  STL [R1+0x988], R147 ;  /* 0x0009889301007387 */ /* 0x000fe80000100800 */
[----:B------:R-:W-:Y:S04]  /*29a50*/  STL [R1+0x98c], R145 ;  /* 0x00098c9101007387 */ /* 0x000fe80000100800 */
[----:B------:R0:W-:Y:S04]  /*29a60*/  STL [R1+0x990], R143 ;  /* 0x0009908f01007387 */ /* 0x0001e80000100800 */
[----:B------:R-:W-:Y:S04]  /*29a70*/  STL [R1+0x994], R141 ;  /* 0x0009948d01007387 */ /* 0x000fe80000100800 */
[----:B------:R-:W-:Y:S04]  /*29a80*/  STL [R1+0x998], R139 ;  /* 0x0009988b01007387 */ /* 0x000fe80000100800 */
[----:B------:R-:W-:Y:S04]  /*29a90*/  STL [R1+0x99c], R137 ;  /* 0x00099c8901007387 */ /* 0x000fe80000100800 */
[----:B------:R-:W3:Y:S04]  /*29aa0*/  LDL R144, [R1+0x16c] ;  /* 0x00016c0001907983 */ /* 0x000ee80000100800 */
[----:B------:R1:W-:Y:S04]  /*29ab0*/  STL [R1+0x9a0], R131 ;  /* 0x0009a08301007387 */ /* 0x0003e80000100800 */
[----:B0-----:R-:W3:Y:S04]  /*29ac0*/  LDL R143, [R1+0x170] ;  /* 0x00017000018f7983 */ /* 0x001ee80000100800 */
[----:B------:R0:W-:Y:S04]  /*29ad0*/  STL [R1+0x9a4], R125 ;  /* 0x0009a47d01007387 */ /* 0x0001e80000100800 */
[----:B------:R-:W3:Y:S04]  /*29ae0*/  LDL R142, [R1+0x174] ;  /* 0x00017400018e7983 */ /* 0x000ee80000100800 */
[----:B------:R0:W-:Y:S04]  /*29af0*/  STL [R1+0x9a8], R121 ;  /* 0x0009a87901007387 */ /* 0x0001e80000100800 */
[----:B------:R-:W3:Y:S04]  /*29b00*/  LDL R138, [R1+0x178] ;  /* 0x00017800018a7983 */ /* 0x000ee80000100800 */
[----:B-1----:R-:W3:Y:S04]  /*29b10*/  LDL R131, [R1+0x17c] ;  /* 0x00017c0001837983 */ /* 0x002ee80000100800 */
[----:B------:R-:W3:Y:S04]  /*29b20*/  LDL R127, [R1+0x180] ;  /* 0x00018000017f7983 */ /* 0x000ee80000100800 */
[----:B0-----:R-:W3:Y:S04]  /*29b30*/  LDL.LU R125, [R1+0x9d8] ;  /* 0x0009d800017d7983 */ /* 0x001ee80000300800 */
[----:B------:R-:W3:Y:S04]  /*29b40*/  LDL R123, [R1+0x184] ;  /* 0x00018400017b7983 */ /* 0x000ee80000100800 */
[----:B------:R-:W3:Y:S04]  /*29b50*/  LDL.LU R121, [R1+0x9dc] ;  /* 0x0009dc0001797983 */ /* 0x000ee80000300800 */
[----:B------:R-:W3:Y:S04]  /*29b60*/  LDL.LU R136, [R1+0x9c4] ;  /* 0x0009c40001887983 */ /* 0x000ee80000300800 */
[----:B------:R-:W3:Y:S01]  /*29b70*/  LDL.LU R139, [R1+0x9c8] ;  /* 0x0009c800018b7983 */ /* 0x000ee20000300800 */
[----:B------:R-:W-:-:S03]  /*29b80*/  FADD R129, R135, R129 ;  /* 0x0000008187817221 */ /* 0x000fc60000000000 */
[----:B------:R-:W3:Y:S04]  /*29b90*/  LDL.LU R140, [R1+0x9cc] ;  /* 0x0009cc00018c7983 */ /* 0x000ee80000300800 */
[----:B------:R0:W-:Y:S04]  /*29ba0*/  STL [R1+0x9ac], R129 ;  /* 0x0009ac8101007387 */ /* 0x0001e80000100800 */
[----:B0-----:R-:W3:Y:S04]  /*29bb0*/  LDL.LU R129, [R1+0x9d4] ;  /* 0x0009d40001817983 */ /* 0x001ee80000300800 */
[----:B------:R-:W3:Y:S01]  /*29bc0*/  LDL.LU R135, [R1+0x9d0] ;  /* 0x0009d00001877983 */ /* 0x000ee20000300800 */
[----:B--2---:R-:W-:-:S01]  /*29bd0*/  FADD R2, R124, R2 ;  /* 0x000000027c027221 */ /* 0x004fc20000000000 */
[----:B----4-:R-:W-:Y:S01]  /*29be0*/  FADD R0, R122, R0 ;  /* 0x000000007a007221 */ /* 0x010fe20000000000 */
[----:B---3--:R-:W-:-:S01]  /*29bf0*/  FADD R126, R128, R126 ;  /* 0x0000007e807e7221 */ /* 0x008fc20000000000 */
[----:B------:R-:W-:-:S05]  /*29c00*/  FADD R133, R134, R133 ;  /* 0x0000008586857221 */ /* 0x000fca0000000000 */
[----:B------:R0:W-:Y:S01]  /*29c10*/  STL [R1+0x9b0], R133 ;  /* 0x0009b08501007387 */ /* 0x0001e20000100800 */
[----:B------:R-:W-:-:S05]  /*29c20*/  FADD R130, R132, R130 ;  /* 0x0000008284827221 */ /* 0x000fca0000000000 */
[----:B------:R-:W-:Y:S04]  /*29c30*/  STL [R1+0x9b4], R130 ;  /* 0x0009b48201007387 */ /* 0x000fe80000100800 */
[----:B------:R-:W2:Y:S04]  /*29c40*/  LDL R147, [R1+0x188] ;  /* 0x0001880001937983 */ /* 0x000ea80000100800 */
[----:B------:R-:W-:Y:S04]  /*29c50*/  STL [R1+0x9b8], R126 ;  /* 0x0009b87e01007387 */ /* 0x000fe80000100800 */
[----:B------:R-:W3:Y:S04]  /*29c60*/  LDL R145, [R1+0x18c] ;  /* 0x00018c0001917983 */ /* 0x000ee80000100800 */
[----:B------:R-:W-:Y:S04]  /*29c70*/  STL [R1+0x9bc], R2 ;  /* 0x0009bc0201007387 */ /* 0x000fe80000100800 */
[----:B------:R-:W4:Y:S04]  /*29c80*/  LDL R141, [R1+0x190] ;  /* 0x00019000018d7983 */ /* 0x000f280000100800 */
[----:B------:R1:W-:Y:S04]  /*29c90*/  STL [R1+0x9c0], R0 ;  /* 0x0009c00001007387 */ /* 0x0003e80000100800 */
[----:B------:R-:W2:Y:S04]  /*29ca0*/  LDL R137, [R1+0x194] ;  /* 0x0001940001897983 */ /* 0x000ea80000100800 */
[----:B------:R-:W3:Y:S04]  /*29cb0*/  LDL R134, [R1+0x198] ;  /* 0x0001980001867983 */ /* 0x000ee80000100800 */
[----:B0-----:R-:W3:Y:S04]  /*29cc0*/  LDL.LU R133, [R1+0x9f0] ;  /* 0x0009f00001857983 */ /* 0x001ee80000300800 */
[----:B------:R-:W4:Y:S04]  /*29cd0*/  LDL R132, [R1+0x19c] ;  /* 0x00019c0001847983 */ /* 0x000f280000100800 */
[----:B-1----:R-:W4:Y:S04]  /*29ce0*/  LDL.LU R0, [R1+0x9f4] ;  /* 0x0009f40001007983 */ /* 0x002f280000300800 */
[----:B------:R-:W2:Y:S04]  /*29cf0*/  LDL R130, [R1+0x1a0] ;  /* 0x0001a00001827983 */ /* 0x000ea80000100800 */
[----:B------:R-:W2:Y:S04]  /*29d00*/  LDL.LU R2, [R1+0x9f8] ;  /* 0x0009f80001027983 */ /* 0x000ea80000300800 */
[----:B------:R-:W2:Y:S04]  /*29d10*/  LDL R128, [R1+0x1a4] ;  /* 0x0001a40001807983 */ /* 0x000ea80000100800 */
[----:B------:R-:W2:Y:S04]  /*29d20*/  LDL.LU R126, [R1+0x9fc] ;  /* 0x0009fc00017e7983 */ /* 0x000ea80000300800 */
[----:B------:R-:W2:Y:S04]  /*29d30*/  LDL R124, [R1+0x1a8] ;  /* 0x0001a800017c7983 */ /* 0x000ea80000100800 */
[----:B------:R-:W2:Y:S01]  /*29d40*/  LDL.LU R122, [R1+0xa00] ;  /* 0x000a0000017a7983 */ /* 0x000ea20000300800 */
[----:B------:R-:W-:-:S01]  /*29d50*/  FADD R136, R144, R136 ;  /* 0x0000008890887221 */ /* 0x000fc20000000000 */
[----:B------:R-:W-:-:S04]  /*29d60*/  FADD R139, R143, R139 ;  /* 0x0000008b8f8b7221 */ /* 0x000fc80000000000 */
[----:B------:R0:W-:Y:S04]  /*29d70*/  STL [R1+0x9c4], R136 ;  /* 0x0009c48801007387 */ /* 0x0001e80000100800 */
[----:B0-----:R-:W2:Y:S04]  /*29d80*/  LDL.LU R136, [R1+0x9ec] ;  /* 0x0009ec0001887983 */ /* 0x001ea80000300800 */
[----:B------:R0:W-:Y:S04]  /*29d90*/  STL [R1+0x9c8], R139 ;  /* 0x0009c88b01007387 */ /* 0x0001e80000100800 */
[----:B0-----:R-:W2:Y:S04]  /*29da0*/  LDL.LU R139, [R1+0x9e8] ;  /* 0x0009e800018b7983 */ /* 0x001ea80000300800 */
[----:B------:R-:W2:Y:S04]  /*29db0*/  LDL.LU R146, [R1+0x9e0] ;  /* 0x0009e00001927983 */ /* 0x000ea80000300800 */
[----:B------:R-:W2:Y:S01]  /*29dc0*/  LDL.LU R143, [R1+0x9e4] ;  /* 0x0009e400018f7983 */ /* 0x000ea20000300800 */
[----:B------:R-:W-:-:S01]  /*29dd0*/  FADD R140, R142, R140 ;  /* 0x0000008c8e8c7221 */ /* 0x000fc20000000000 */
[----:B------:R-:W-:Y:S01]  /*29de0*/  FADD R135, R138, R135 ;  /* 0x000000878a877221 */ /* 0x000fe20000000000 */
[----:B------:R-:W-:-:S01]  /*29df0*/  FADD R121, R123, R121 ;  /* 0x000000797b797221 */ /* 0x000fc20000000000 */
[----:B------:R-:W-:Y:S01]  /*29e00*/  FADD R129, R131, R129 ;  /* 0x0000008183817221 */ /* 0x000fe20000000000 */
[----:B------:R-:W-:-:S01]  /*29e10*/  FADD R125, R127, R125 ;  /* 0x0000007d7f7d7221 */ /* 0x000fc20000000000 */
[----:B------:R-:W-:Y:S04]  /*29e20*/  STL [R1+0x9cc], R140 ;  /* 0x0009cc8c01007387 */ /* 0x000fe80000100800 */
[----:B------:R-:W-:Y:S04]  /*29e30*/  STL [R1+0x9d0], R135 ;  /* 0x0009d08701007387 */ /* 0x000fe80000100800 */
[----:B------:R0:W-:Y:S04]  /*29e40*/  STL [R1+0x9dc], R121 ;  /* 0x0009dc7901007387 */ /* 0x0001e80000100800 */
[----:B------:R-:W-:Y:S04]  /*29e50*/  STL [R1+0x9d4], R129 ;  /* 0x0009d48101007387 */ /* 0x000fe80000100800 */
[----:B0-----:R-:W2:Y:S04]  /*29e60*/  LDL R121, [R1+0x1ac] ;  /* 0x0001ac0001797983 */ /* 0x001ea80000100800 */
[----:B------:R0:W-:Y:S04]  /*29e70*/  STL [R1+0x9d8], R125 ;  /* 0x0009d87d01007387 */ /* 0x0001e80000100800 */
[----:B------:R-:W2:Y:S04]  /*29e80*/  LDL R123, [R1+0x1b0] ;  /* 0x0001b000017b7983 */ /* 0x000ea80000100800 */
[----:B------:R-:W2:Y:S04]  /*29e90*/  LDL R127, [R1+0x1b8] ;  /* 0x0001b800017f7983 */ /* 0x000ea80000100800 */
[----:B0-----:R-:W2:Y:S04]  /*29ea0*/  LDL R125, [R1+0x1b4] ;  /* 0x0001b400017d7983 */ /* 0x001ea80000100800 */
[----:B------:R-:W2:Y:S04]  /*29eb0*/  LDL R129, [R1+0x1bc] ;  /* 0x0001bc0001817983 */ /* 0x000ea80000100800 */
[----:B------:R-:W2:Y:S04]  /*29ec0*/  LDL R148, [R1+0x1c0] ;  /* 0x0001c00001947983 */ /* 0x000ea80000100800 */
[----:B------:R-:W2:Y:S04]  /*29ed0*/  LDL R144, [R1+0x1c4] ;  /* 0x0001c40001907983 */ /* 0x000ea80000100800 */
[----:B------:R-:W2:Y:S04]  /*29ee0*/  LDL R142, [R1+0x1c8] ;  /* 0x0001c800018e7983 */ /* 0x000ea80000100800 */
[----:B------:R-:W2:Y:S04]  /*29ef0*/  LDL R140, [R1+0x1cc] ;  /* 0x0001cc00018c7983 */ /* 0x000ea80000100800 */
[----:B------:R-:W2:Y:S04]  /*29f00*/  LDL R138, [R1+0x1d0] ;  /* 0x0001d000018a7983 */ /* 0x000ea80000100800 */
[----:B------:R-:W2:Y:S04]  /*29f10*/  LDL R135, [R1+0x1d4] ;  /* 0x0001d40001877983 */ /* 0x000ea80000100800 */
[----:B------:R-:W2:Y:S01]  /*29f20*/  LDL R131, [R1+0x1d8] ;  /* 0x0001d80001837983 */ /* 0x000ea20000100800 */
[----:B---3--:R-:W-:-:S01]  /*29f30*/  FADD R133, R134, R133 ;  /* 0x0000008586857221 */ /* 0x008fc20000000000 */
[----:B----4-:R-:W-:Y:S01]  /*29f40*/  FADD R0, R132, R0 ;  /* 0x0000000084007221 */ /* 0x010fe20000000000 */
[----:B--2---:R-:W-:-:S01]  /*29f50*/  FADD R2, R130, R2 ;  /* 0x0000000282027221 */ /* 0x004fc20000000000 */
[----:B------:R-:W-:Y:S01]  /*29f60*/  FADD R126, R128, R126 ;  /* 0x0000007e807e7221 */ /* 0x000fe20000000000 */
[----:B------:R-:W-:-:S01]  /*29f70*/  FADD R122, R124, R122 ;  /* 0x0000007a7c7a7221 */ /* 0x000fc20000000000 */
[----:B------:R-:W-:Y:S01]  /*29f80*/  FADD R136, R137, R136 ;  /* 0x0000008889887221 */ /* 0x000fe20000000000 */
[----:B------:R-:W-:-:S01]  /*29f90*/  FADD R139, R141, R139 ;  /* 0x0000008b8d8b7221 */ /* 0x000fc20000000000 */
[----:B------:R-:W-:Y:S01]  /*29fa0*/  FADD R146, R147, R146 ;  /* 0x0000009293927221 */ /* 0x000fe20000000000 */
[----:B------:R-:W-:-:S04]  /*29fb0*/  FADD R143, R145, R143 ;  /* 0x0000008f918f7221 */ /* 0x000fc80000000000 */
[----:B------:R-:W-:Y:S04]  /*29fc0*/  STL [R1+0x9e0], R146 ;  /* 0x0009e09201007387 */ /* 0x000fe80000100800 */
[----:B------:R-:W-:Y:S04]  /*29fd0*/  STL [R1+0x9e4], R143 ;  /* 0x0009e48f01007387 */ /* 0x000fe80000100800 */
[----:B------:R-:W-:Y:S04]  /*29fe0*/  STL [R1+0x9e8], R139 ;  /* 0x0009e88b01007387 */ /* 0x000fe80000100800 */
[----:B------:R0:W-:Y:S04]  /*29ff0*/  STL [R1+0x9f4], R0 ;  /* 0x0009f40001007387 */ /* 0x0001e80000100800 */
[----:B------:R-:W-:Y:S04]  /*2a000*/  STL [R1+0x9ec], R136 ;  /* 0x0009ec8801007387 */ /* 0x000fe80000100800 */
[----:B0-----:R-:W2:Y:S04]  /*2a010*/  LDL.LU R0, [R1+0xa34] ;  /* 0x000a340001007983 */ /* 0x001ea80000300800 */
[----:B------:R-:W-:Y:S04]  /*2a020*/  STL [R1+0x9f0], R133 ;  /* 0x0009f08501007387 */ /* 0x000fe80000100800 */
[----:B------:R0:W-:Y:S04]  /*2a030*/  STL [R1+0x9f8], R2 ;  /* 0x0009f80201007387 */ /* 0x0001e80000100800 */
[----:B0-----:R-:W3:Y:S04]  /*2a040*/  LDL.LU R2, [R1+0xa30] ;  /* 0x000a300001027983 */ /* 0x001ee80000300800 */
[----:B------:R-:W4:Y:S04]  /*2a050*/  LDL.LU R133, [R1+0xa2c] ;  /* 0x000a2c0001857983 */ /* 0x000f280000300800 */
        /* <DEDUP_REMOVED lines=19> */
[----:B------:R-:W4:Y:S01]  /*2a190*/  LDL R145, [R1+0x1fc] ;  /* 0x0001fc0001917983 */ /* 0x000f220000100800 */
[----:B--2---:R-:W-:-:S01]  /*2a1a0*/  FADD R0, R3, R0 ;  /* 0x0000000003007221 */ /* 0x004fc20000000000 */
        /* <DEDUP_REMOVED lines=10> */
[----:B------:R-:W-:Y:S01]  /*2a250*/  FADD R146, R148, R146 ;  /* 0x0000009294927221 */ /* 0x000fe20000000000 */
[----:B------:R-:W-:-:S01]  /*2a260*/  FADD R143, R144, R143 ;  /* 0x0000008f908f7221 */ /* 0x000fc20000000000 */
[----:B------:R-:W-:Y:S01]  /*2a270*/  FADD R141, R142, R141 ;  /* 0x0000008d8e8d7221 */ /* 0x000fe20000000000 */
        /* <DEDUP_REMOVED lines=12> */
[----:B------:R-:W-:Y:S04]  /*2a340*/  STL [R1+0xa14], R150 ;  /* 0x000a149601007387 */ /* 0x000fe80000100800 */
[----:B------:R-:W-:Y:S04]  /*2a350*/  STL [R1+0xa18], R146 ;  /* 0x000a189201007387 */ /* 0x000fe80000100800 */
[----:B------:R-:W-:Y:S04]  /*2a360*/  STL [R1+0xa1c], R143 ;  /* 0x000a1c8f01007387 */ /* 0x000fe80000100800 */
[----:B------:R-:W-:Y:S04]  /*2a370*/  STL [R1+0xa20], R141 ;  /* 0x000a208d01007387 */ /* 0x000fe80000100800 */
[----:B------:R-:W-:Y:S04]  /*2a380*/  STL [R1+0xa24], R139 ;  /* 0x000a248b01007387 */ /* 0x000fe80000100800 */
[----:B------:R-:W-:Y:S04]  /*2a390*/  STL [R1+0xa28], R137 ;  /* 0x000a288901007387 */ /* 0x000fe80000100800 */
[----:B------:R-:W2:Y:S04]  /*2a3a0*/  LDL.LU R131, [R1+0xa38] ;  /* 0x000a380001837983 */ /* 0x000ea80000300800 */
[----:B------:R0:W-:Y:S04]  /*2a3b0*/  STL [R1+0xa2c], R133 ;  /* 0x000a2c8501007387 */ /* 0x0001e80000100800 */
[----:B0-----:R-:W3:Y:S04]  /*2a3c0*/  LDL.LU R133, [R1+0xa3c] ;  /* 0x000a3c0001857983 */ /* 0x001ee80000300800 */
[----:B------:R0:W-:Y:S04]  /*2a3d0*/  STL [R1+0xa30], R2 ;  /* 0x000a300201007387 */ /* 0x0001e80000100800 */
[----:B------:R-:W4:Y:S04]  /*2a3e0*/  LDL.LU R135, [R1+0xa40] ;  /* 0x000a400001877983 */ /* 0x000f280000300800 */
[----:B------:R1:W-:Y:S04]  /*2a3f0*/  STL [R1+0xa34], R0 ;  /* 0x000a340001007387 */ /* 0x0003e80000100800 */
        /* <DEDUP_REMOVED lines=12> */
[----:B0-----:R-:W4:Y:S04]  /*2a4c0*/  LDL.LU R2, [R1+0xa74] ;  /* 0x000a740001027983 */ /* 0x001f280000300800 */
[----:B-1----:R-:W4:Y:S01]  /*2a4d0*/  LDL.LU R0, [R1+0xa78] ;  /* 0x000a780001007983 */ /* 0x002f220000300800 */
        /* <DEDUP_REMOVED lines=9> */
[----:B0-----:R-:W4:Y:S01]  /*2a570*/  LDL.LU R133, [R1+0xcc8] ;  /* 0x000cc80001857983 */ /* 0x001f220000300800 */
[----:B------:R-:W-:-:S03]  /*2a580*/  FADD R150, R151, R150 ;  /* 0x0000009697967221 */ /* 0x000fc60000000000 */
[----:B------:R-:W4:Y:S01]  /*2a590*/  LDL.LU R134, [R1+0xcc4] ;  /* 0x000cc40001867983 */ /* 0x000f220000300800 */
[----:B------:R-:W-:-:S03]  /*2a5a0*/  FADD R148, R149, R148 ;  /* 0x0000009495947221 */ /* 0x000fc60000000000 */
[----:B------:R0:W-:Y:S01]  /*2a5b0*/  STL [R1+0xa40], R135 ;  /* 0x000a408701007387 */ /* 0x0001e20000100800 */
[----:B------:R-:W-:-:S01]  /*2a5c0*/  FADD R146, R147, R146 ;  /* 0x0000009293927221 */ /* 0x000fc20000000000 */
[----:B------:R-:W-:Y:S02]  /*2a5d0*/  FADD R144, R145, R144 ;  /* 0x0000009091907221 */ /* 0x000fe40000000000 */
[----:B0-----:R-:W4:Y:S01]  /*2a5e0*/  LDL.LU R135, [R1+0xcc0] ;  /* 0x000cc00001877983 */ /* 0x001f220000300800 */
[----:B------:R-:W-:-:S03]  /*2a5f0*/  FADD R143, R24, R143 ;  /* 0x0000008f188f7221 */ /* 0x000fc60000000000 */
[----:B------:R-:W4:Y:S01]  /*2a600*/  LDL.LU R136, [R1+0xcbc] ;  /* 0x000cbc0001887983 */ /* 0x000f220000300800 */
[----:B------:R-:W-:-:S03]  /*2a610*/  FADD R142, R25, R142 ;  /* 0x0000008e198e7221 */ /* 0x000fc60000000000 */
[----:B------:R0:W-:Y:S01]  /*2a620*/  STL [R1+0xa44], R137 ;  /* 0x000a448901007387 */ /* 0x0001e20000100800 */
[----:B------:R-:W-:-:S01]  /*2a630*/  FADD R141, R26, R141 ;  /* 0x0000008d1a8d7221 */ /* 0x000fc20000000000 */
[----:B------:R-:W-:Y:S01]  /*2a640*/  FADD R140, R27, R140 ;  /* 0x0000008c1b8c7221 */ /* 0x000fe20000000000 */
[----:B------:R-:W-:-:S01]  /*2a650*/  FADD R139, R28, R139 ;  /* 0x0000008b1c8b7221 */ /* 0x000fc20000000000 */
[----:B0-----:R-:W4:Y:S04]  /*2a660*/  LDL.LU R137, [R1+0xcb8] ;  /* 0x000cb80001897983 */ /* 0x001f280000300800 */
[----:B------:R0:W-:Y:S01]  /*2a670*/  STL [R1+0xa48], R150 ;  /* 0x000a489601007387 */ /* 0x0001e20000100800 */
[----:B------:R-:W-:-:S03]  /*2a680*/  FADD R138, R29, R138 ;  /* 0x0000008a1d8a7221 */ /* 0x000fc60000000000 */
[----:B------:R1:W-:Y:S04]  /*2a690*/  STL [R1+0xa4c], R148 ;  /* 0x000a4c9401007387 */ /* 0x0003e80000100800 */
        /* <DEDUP_REMOVED lines=9> */
[----:B------:R1:W-:Y:S04]  /*2a730*/  STL [R1+0xa68], R139 ;  /* 0x000a688b01007387 */ /* 0x0003e80000100800 */
[----:B------:R1:W-:Y:S04]  /*2a740*/  STL [R1+0xa6c], R138 ;  /* 0x000a6c8a01007387 */ /* 0x0003e80000100800 */
[----:B------:R-:W2:Y:S04]  /*2a750*/  LDL.LU R151, [R1+0xa7c] ;  /* 0x000a7c0001977983 */ /* 0x000ea80000300800 */
[----:B------:R1:W-:Y:S04]  /*2a760*/  STL [R1+0xa70], R3 ;  /* 0x000a700301007387 */ /* 0x0003e80000100800 */
[----:B0-----:R-:W3:Y:S04]  /*2a770*/  LDL.LU R150, [R1+0xa80] ;  /* 0x000a800001967983 */ /* 0x001ee80000300800 */
[----:B------:R0:W-:Y:S04]  /*2a780*/  STL [R1+0xa74], R2 ;  /* 0x000a740201007387 */ /* 0x0001e80000100800 */
[----:B------:R-:W4:Y:S04]  /*2a790*/  LDL.LU R149, [R1+0xa84] ;  /* 0x000a840001957983 */ /* 0x000f280000300800 */
[----:B------:R0:W-:Y:S04]  /*2a7a0*/  STL [R1+0xa78], R0 ;  /* 0x000a780001007387 */ /* 0x0001e80000100800 */
        /* <DEDUP_REMOVED lines=13> */
[----:B------:R-:W4:Y:S01]  /*2a880*/  LDL.LU R0, [R1+0xabc] ;  /* 0x000abc0001007983 */ /* 0x000f220000300800 */
[----:B--2---:R-:W-:-:S01]  /*2a890*/  FADD R151, R33, R151 ;  /* 0x0000009721977221 */ /* 0x004fc20000000000 */
[----:B---3--:R-:W-:-:S04]  /*2a8a0*/  FADD R150, R34, R150 ;  /* 0x0000009622967221 */ /* 0x008fc80000000000 */
        /* <DEDUP_REMOVED lines=28> */
[----:B0-----:R-:W4:Y:S01]  /*2aa70*/  LDL.LU R151, [R1+0xac0] ;  /* 0x000ac00001977983 */ /* 0x001f220000300800 */
[----:B------:R-:W-:-:S03]  /*2aa80*/  FADD R0, R49, R0 ;  /* 0x0000000031007221 */ /* 0x000fc60000000000 */
[----:B------:R0:W-:Y:S04]  /*2aa90*/  STL [R1+0xab4], R3 ;  /* 0x000ab40301007387 */ /* 0x0001e80000100800 */
[----:B-1----:R-:W4:Y:S04]  /*2aaa0*/  LDL.LU R150, [R1+0xac4] ;  /* 0x000ac40001967983 */ /* 0x002f280000300800 */
[----:B------:R1:W-:Y:S04]  /*2aab0*/  STL [R1+0xab8], R2 ;  /* 0x000ab80201007387 */ /* 0x0003e80000100800 */
[----:B--2---:R-:W2:Y:S04]  /*2aac0*/  LDL.LU R149, [R1+0xac8] ;  /* 0x000ac80001957983 */ /* 0x004ea80000300800 */
[----:B------:R1:W-:Y:S04]  /*2aad0*/  STL [R1+0xabc], R0 ;  /* 0x000abc0001007387 */ /* 0x0003e80000100800 */
[----:B---3--:R-:W3:Y:S04]  /*2aae0*/  LDL.LU R148, [R1+0xacc] ;  /* 0x000acc0001947983 */ /* 0x008ee80000300800 */
[----:B----4-:R-:W4:Y:S04]  /*2aaf0*/  LDL.LU R147, [R1+0xad0] ;  /* 0x000ad00001937983 */ /* 0x010f280000300800 */
        /* <DEDUP_REMOVED lines=10> */
[----:B-1----:R-:W4:Y:S04]  /*2aba0*/  LDL.LU R2, [R1+0xafc] ;  /* 0x000afc0001027983 */ /* 0x002f280000300800 */
[----:B------:R-:W4:Y:S01]  /*2abb0*/  LDL.LU R0, [R1+0xb00] ;  /* 0x000b000001007983 */ /* 0x000f220000300800 */
[----:B------:R-:W-:-:S01]  /*2abc0*/  FADD R151, R50, R151 ;  /* 0x0000009732977221 */ /* 0x000fc20000000000 */
[----:B------:R-:W-:-:S04]  /*2abd0*/  FADD R150, R51, R150 ;  /* 0x0000009633967221 */ /* 0x000fc80000000000 */
[----:B------:R0:W-:Y:S01]  /*2abe0*/  STL [R1+0xac0], R151 ;  /* 0x000ac09701007387 */ /* 0x0001e20000100800 */
[----:B--2---:R-:W-:-:S03]  /*2abf0*/  FADD R149, R52, R149 ;  /* 0x0000009534957221 */ /* 0x004fc60000000000 */
        /* <DEDUP_REMOVED lines=202> */
[----:B------:R-:W-:Y:S01]  /*2b8a0*/  STL [R1+0xbd0], R151 ;  /* 0x000bd09701007387 */ /* 0x000fe20000100800 */
[----:B--2---:R-:W-:-:S03]  /*2b8b0*/  FADD R149, R120, R149 ;  /* 0x0000009578957221 */ /* 0x004fc60000000000 */
        /* <DEDUP_REMOVED lines=24> */
[----:B------:R0:W-:Y:S04]  /*2ba40*/  STL [R1+0xc04], R138 ;  /* 0x000c048a01007387 */ /* 0x0001e80000100800 */
[----:B0-----:R-:W2:Y:S04]  /*2ba50*/  LDL.LU R138, [R1+0xc14] ;  /* 0x000c1400018a7983 */ /* 0x001ea80000300800 */
[----:B------:R-:W-:Y:S04]  /*2ba60*/  STL [R1+0xc08], R3 ;  /* 0x000c080301007387 */ /* 0x000fe80000100800 */
[----:B------:R-:W3:Y:S01]  /*2ba70*/  LDL.LU R139, [R1+0xc18] ;  /* 0x000c1800018b7983 */ /* 0x000ee20000300800 */
[----:B------:R-:W-:-:S01]  /*2ba80*/  FADD R2, R133, R2 ;  /* 0x0000000285027221 */ /* 0x000fc20000000000 */
[----:B------:R-:W-:-:S04]  /*2ba90*/  FADD R0, R134, R0 ;  /* 0x0000000086007221 */ /* 0x000fc80000000000 */
        /* <DEDUP_REMOVED lines=17> */
[----:B--2---:R-:W-:-:S05]  /*2bbb0*/  FADD R138, R135, R138 ;  /* 0x0000008a878a7221 */ /* 0x004fca0000000000 */
[----:B------:R0:W-:Y:S01]  /*2bbc0*/  STL [R1+0xc14], R138 ;  /* 0x000c148a01007387 */ /* 0x0001e20000100800 */
[----:B---3--:R-:W-:-:S03]  /*2bbd0*/  FADD R139, R136, R139 ;  /* 0x0000008b888b7221 */ /* 0x008fc60000000000 */
[----:B0-----:R-:W2:Y:S04]  /*2bbe0*/  LDL.LU R138, [R1+0xcb4] ;  /* 0x000cb400018a7983 */ /* 0x001ea80000300800 */
[----:B------:R0:W-:Y:S04]  /*2bbf0*/  STL [R1+0xc18], R139 ;  /* 0x000c188b01007387 */ /* 0x0001e80000100800 */
[----:B0-----:R-:W3:Y:S01]  /*2bc00*/  LDL.LU R139, [R1+0xcb0] ;  /* 0x000cb000018b7983 */ /* 0x001ee20000300800 */
[----:B----4-:R-:W-:-:S05]  /*2bc10*/  FADD R140, R137, R140 ;  /* 0x0000008c898c7221 */ /* 0x010fca0000000000 */
[----:B------:R0:W-:Y:S04]  /*2bc20*/  STL [R1+0xc1c], R140 ;  /* 0x000c1c8c01007387 */ /* 0x0001e80000100800 */
[----:B0-----:R-:W4:Y:S01]  /*2bc30*/  LDL.LU R140, [R1+0xcac] ;  /* 0x000cac00018c7983 */ /* 0x001f220000300800 */
        /* <DEDUP_REMOVED lines=35> */
[----:B0-----:R0:W5:Y:S01]  /*2be70*/  LDL.LU R2, [R1+0xc7c] ;  /* 0x000c7c0001027983 */ /* 0x0011620000300800 */
[----:B------:R-:W-:Y:S01]  /*2be80*/  UMOV UR24, URZ ;  /* 0x0000003f00187c82 */ /* 0x000fe20008000000 */
[----:B--2---:R-:W-:-:S05]  /*2be90*/  FADD R0, R150, R0 ;  /* 0x0000000096007221 */ /* 0x004fca0000000000 */
[----:B------:R1:W-:Y:S01]  /*2bea0*/  STL [R1+0xc50], R0 ;  /* 0x000c500001007387 */ /* 0x0003e20000100800 */
[----:B---3--:R-:W-:-:S03]  /*2beb0*/  FADD R3, R3, R151 ;  /* 0x0000009703037221 */ /* 0x008fc60000000000 */
[----:B-1----:R0:W5:Y:S04]  /*2bec0*/  LDL.LU R0, [R1+0xc78] ;  /* 0x000c780001007983 */ /* 0x0021680000300800 */
[----:B------:R0:W-:Y:S02]  /*2bed0*/  STL [R1+0xc54], R3 ;  /* 0x000c540301007387 */ /* 0x0001e40000100800 */
.L_x_28:
[----:B------:R-:W-:Y:S05]  /*2bee0*/  @!P1 BRA `(.L_x_29) ;  /* 0x0000000000049947 */ /* 0x000fea0003800000 */
[----:B------:R-:W-:Y:S01]  /*2bef0*/  BPT.TRAP 0x1 ;  /* 0x000000040000795c */ /* 0x000fe20000300000 */
.L_x_29:
[----:B0-----:R-:W2:Y:S04]  /*2bf00*/  LDL R3, [R1+0xc60] ;  /* 0x000c600001037983 */ /* 0x001ea80000100800 */
[----:B-----5:R0:W-:Y:S04]  /*2bf10*/  STL [R1+0xc78], R0 ;  /* 0x000c780001007387 */ /* 0x0201e80000100800 */
[----:B0-----:R-:W3:Y:S01]  /*2bf20*/  LDL R0, [R1+0xc64] ;  /* 0x000c640001007983 */ /* 0x001ee20000100800 */
[----:B--2---:R-:W-:Y:S01]  /*2bf30*/  ISETP.NE.AND P0, PT, R3, RZ, PT ;  /* 0x000000ff0300720c */ /* 0x004fe20003f05270 */
[----:B------:R-:W-:-:S12]  /*2bf40*/  IMAD.U32 R3, RZ, RZ, UR26 ;  /* 0x0000001aff037e24 */ /* 0x000fd8000f8e00ff */
[----:B------:R-:W-:-:S05]  /*2bf50*/  @P0 LEA R3, R3, UR16, 0x3 ;  /* 0x0000001003030c11 */ /* 0x000fca000f8e18ff */
[----:B------:R-:W-:-:S05]  /*2bf60*/  @P0 VIADD R3, R3, 0x10 ;  /* 0x0000001003030836 */ /* 0x000fca0000000000 */
[----:B---3--:R-:W-:Y:S02]  /*2bf70*/  @P0 PRMT R3, R0, 0x654, R3 ;  /* 0x0000065400030816 */ /* 0x008fe40000000003 */
[----:B------:R0:W5:Y:S01]  /*2bf80*/  LDL.LU R0, [R1+0xc78] ;  /* 0x000c780001007983 */ /* 0x0001620000300800 */
[----:B------:R-:W-:Y:S01]  /*2bf90*/  UISETP.GT.U32.AND UP0, UPT, UR6, 0x1, UPT ;  /* 0x000000010600788c */ /* 0x000fe2000bf04070 */
[----:B------:R0:W-:Y:S05]  /*2bfa0*/  @P0 SYNCS.ARRIVE.TRANS64.RED.A1T0 RZ, [R3+URZ], RZ ;  /* 0x000000ff03ff09a7 */ /* 0x0001ea000810043f */
[----:B------:R-:W-:-:S13]  /*2bfb0*/  PLOP3.LUT P0, PT, PT, PT, UP0, 0x80, 0x0 ;  /* 0x000000000000781c */ /* 0x000fda0003f0f008 */
[----:B0-----:R-:W-:Y:S05]  /*2bfc0*/  @P0 BRA `(.L_x_30) ;  /* 0x0000000000040947 */ /* 0x001fea0003800000 */
[----:B------:R-:W-:Y:S01]  /*2bfd0*/  BPT.TRAP 0x1 ;  /* 0x000000040000795c */ /* 0x000fe20000300000 */
.L_x_30:
[----:B------:R-:W-:Y:S02]  /*2bfe0*/  UISETP.GT.AND UP2, UPT, UR27, 0x1, UPT ;  /* 0x000000011b00788c */ /* 0x000fe4000bf44270 */
[----:B------:R-:W-:Y:S02]  /*2bff0*/  UIADD3 UR28, UR28, 0x1, URZ ;  /* 0x000000011c1c7890 */ /* 0x000fe4000fffe03f */
[----:B------:R-:W-:Y:S02]  /*2c000*/  UIADD3 UR26, UR26, 0x1, URZ ;  /* 0x000000011a1a7890 */ /* 0x000fe4000fffe03f */
[----:B------:R-:W-:Y:S01]  /*2c010*/  PLOP3.LUT P0, PT, PT, PT, UP2, 0x80, 0x0 ;  /* 0x000000000000781c */ /* 0x000fe20003f0f028 */
[----:B------:R-:W-:Y:S02]  /*2c020*/  UISETP.NE.AND UP0, UPT, UR28, 0x2, UPT ;  /* 0x000000021c00788c */ /* 0x000fe4000bf05270 */
[----:B------:R-:W-:Y:S02]  /*2c030*/  UISETP.NE.AND UP1, UPT, UR26, 0x2, UPT ;  /* 0x000000021a00788c */ /* 0x000fe4000bf25270 */
[----:B------:R-:W-:-:S02]  /*2c040*/  USEL UR21, URZ, 0x1, UP0 ;  /* 0x000000013f157887 */ /* 0x000fc40008000000 */
[----:B------:R-:W-:Y:S02]  /*2c050*/  UIADD3 UR27, UR27, -0x1, URZ ;  /* 0xffffffff1b1b7890 */ /* 0x000fe4000fffe03f */
[----:B------:R-:W-:Y:S02]  /*2c060*/  USEL UR28, UR28, URZ, UP0 ;  /* 0x0000003f1c1c7287 */ /* 0x000fe40008000000 */
[----:B------:R-:W-:Y:S01]  /*2c070*/  LOP3.LUT R2, R2, UR21, RZ, 0x3c, !PT ;  /* 0x0000001502027c12 */ /* 0x000fe2000f8e3cff */
[----:B------:R-:W-:Y:S01]  /*2c080*/  USEL UR26, UR26, URZ, UP1 ;  /* 0x0000003f1a1a7287 */ /* 0x000fe20008800000 */
[----:B------:R-:W-:Y:S01]  /*2c090*/  UMOV UR21, 0x1 ;  /* 0x0000000100157882 */ /* 0x000fe20000000000 */
[----:B------:R-:W-:Y:S10]  /*2c0a0*/  @P0 BRA `(.L_x_31) ;  /* 0xfffffea800500947 */ /* 0x000ff4000383ffff */
.L_x_23:
[----:B------:R-:W-:-:S04]  /*2c0b0*/  UISETP.NE.AND UP0, UPT, UR24, URZ, UPT ;  /* 0x0000003f1800728c */ /* 0x000fc8000bf05270 */
[----:B------:R-:W-:-:S06]  /*2c0c0*/  USEL UR15, URZ, 0x1, !UP0 ;  /* 0x000000013f0f7887 */ /* 0x000fcc000c000000 */
[----:B------:R-:W-:-:S13]  /*2c0d0*/  ISETP.NE.AND P0, PT, RZ, UR15, PT ;  /* 0x0000000fff007c0c */ /* 0x000fda000bf05270 */
[----:B------:R-:W-:Y:S05]  /*2c0e0*/  @!P0 BRA `(.L_x_32) ;  /* 0x0000007800a08947 */ /* 0x000fea0003800000 */
[----:B------:R0:W-:Y:S04]  /*2c0f0*/  STL [R1+0xe6c], R27 ;  /* 0x000e6c1b01007387 */ /* 0x0001e80000100800 */
[----:B0-----:R-:W2:Y:S04]  /*2c100*/  LDL.LU R27, [R1+0x400] ;  /* 0x00040000011b7983 */ /* 0x001ea80000300800 */
[----:B------:R0:W-:Y:S04]  /*2c110*/  STL [R1+0xe68], R28 ;  /* 0x000e681c01007387 */ /* 0x0001e80000100800 */
[----:B0-----:R-:W3:Y:S04]  /*2c120*/  LDL.LU R28, [R1+0x404] ;  /* 0x00040400011c7983 */ /* 0x001ee80000300800 */
        /* <DEDUP_REMOVED lines=128> */
[----:B------:R-:W4:Y:S04]  /*2c930*/  LDL.LU R2, [R1+0x5d0] ;  /* 0x0005d00001027983 */ /* 0x000f280000300800 */
[----:B------:R-:W4:Y:S04]  /*2c940*/  LDL.LU R3, [R1+0x628] ;  /* 0x0006280001037983 */ /* 0x000f280000300800 */
        /* <DEDUP_REMOVED lines=118> */
[----:B-----5:R0:W-:Y:S04]  /*2d0b0*/  STL [R1+0xc78], R0 ;  /* 0x000c780001007387 */ /* 0x0201e80000100800 */
[----:B0-----:R-:W4:Y:S01]  /*2d0c0*/  LDL.LU R0, [R1+0x508] ;  /* 0x0005080001007983 */ /* 0x001f220000300800 */
[----:B--2---:R-:W-:Y:S01]  /*2d0d0*/  FADD R4, R27, R4 ;  /* 0x000000041b047221 */ /* 0x004fe20000000000 */
[----:B---3--:R-:W-:Y:S01]  /*2d0e0*/  FADD R5, R28, R5 ;  /* 0x000000051c057221 */ /* 0x008fe20000000000 */
[----:B----4-:R-:W-:Y:S01]  /*2d0f0*/  FADD R6, R29, R6 ;  /* 0x000000061d067221 */ /* 0x010fe20000000000 */
[----:B------:R-:W2:Y:S01]  /*2d100*/  LDL.LU R27, [R1+0xe6c] ;  /* 0x000e6c00011b7983 */ /* 0x000ea20000300800 */
[----:B------:R-:W-:Y:S01]  /*2d110*/  FADD R7, R30, R7 ;  /* 0x000000071e077221 */ /* 0x000fe20000000000 */
        /* <DEDUP_REMOVED lines=116> */
[----:B------:R-:W-:Y:S01]  /*2d860*/  FADD R194, R89, R194 ;  /* 0x000000c259c27221 */ /* 0x000fe20000000000 */
[----:B------:R-:W-:Y:S02]  /*2d870*/  FADD R111, R112, R111 ;  /* 0x0000006f706f7221 */ /* 0x000fe40000000000 */
[----:B------:R-:W4:Y:S01]  /*2d880*/  LDL.LU R86, [R1+0xd80] ;  /* 0x000d800001567983 */ /* 0x000f220000300800 */
[----:B------:R-:W-:Y:S01]  /*2d890*/  FADD R195, R90, R195 ;  /* 0x000000c35ac37221 */ /* 0x000fe20000000000 */
[----:B------:R-:W-:Y:S02]  /*2d8a0*/  FADD R109, R110, R109 ;  /* 0x0000006d6e6d7221 */ /* 0x000fe40000000000 */
[----:B------:R-:W4:Y:S01]  /*2d8b0*/  LDL.LU R87, [R1+0xd7c] ;  /* 0x000d7c0001577983 */ /* 0x000f220000300800 */
[----:B------:R-:W-:Y:S01]  /*2d8c0*/  FADD R196, R91, R196 ;  /* 0x000000c45bc47221 */ /* 0x000fe20000000000 */
[----:B------:R-:W-:-:S02]  /*2d8d0*/  FADD R107, R108, R107 ;  /* 0x0000006b6c6b7221 */ /* 0x000fc40000000000 */
[----:B------:R-:W4:Y:S01]  /*2d8e0*/  LDL.LU R88, [R1+0xd78] ;  /* 0x000d780001587983 */ /* 0x000f220000300800 */
[----:B------:R-:W-:Y:S01]  /*2d8f0*/  FADD R197, R92, R197 ;  /* 0x000000c55cc57221 */ /* 0x000fe20000000000 */
[----:B------:R-:W-:Y:S02]  /*2d900*/  FADD R105, R106, R105 ;  /* 0x000000696a697221 */ /* 0x000fe40000000000 */
        /* <DEDUP_REMOVED lines=8> */
[----:B------:R-:W-:Y:S01]  /*2d990*/  FADD R95, R96, R95 ;  /* 0x0000005f605f7221 */ /* 0x000fe20000000000 */
[----:B------:R-:W-:Y:S01]  /*2d9a0*/  FADD R93, R94, R93 ;  /* 0x0000005d5e5d7221 */ /* 0x000fe20000000000 */
[----:B------:R0:W-:Y:S01]  /*2d9b0*/  STL [R1+0x600], R111 ;  /* 0x0006006f01007387 */ /* 0x0001e20000100800 */
        /* <DEDUP_REMOVED lines=31> */
[----:B------:R-:W-:Y:S01]  /*2dbb0*/  FADD R198, R0, R198 ;  /* 0x000000c600c67221 */ /* 0x000fe20000000000 */
[----:B------:R-:W-:Y:S01]  /*2dbc0*/  FADD R222, R128, R222 ;  /* 0x000000de80de7221 */ /* 0x000fe20000000000 */
        /* <DEDUP_REMOVED lines=60> */
[----:B------:R-:W4:Y:S04]  /*2df90*/  LDL.LU R110, [R1+0x228] ;  /* 0x00022800016e7983 */ /* 0x000f280000300800 */
[----:B-1----:R-:W4:Y:S04]  /*2dfa0*/  LDL.LU R109, [R1+0x680] ;  /* 0x00068000016d7983 */ /* 0x002f280000300800 */
[----:B------:R-:W4:Y:S04]  /*2dfb0*/  LDL.LU R108, [R1+0x22c] ;  /* 0x00022c00016c7983 */ /* 0x000f280000300800 */
[----:B------:R-:W4:Y:S04]  /*2dfc0*/  LDL.LU R107, [R1+0x684] ;  /* 0x00068400016b7983 */ /* 0x000f280000300800 */
[----:B------:R-:W4:Y:S04]  /*2dfd0*/  LDL.LU R106, [R1+0x230] ;  /* 0x00023000016a7983 */ /* 0x000f280000300800 */
[----:B--2---:R-:W2:Y:S04]  /*2dfe0*/  LDL.LU R105, [R1+0x688] ;  /* 0x0006880001697983 */ /* 0x004ea80000300800 */
[----:B------:R-:W2:Y:S04]  /*2dff0*/  LDL.LU R104, [R1+0x234] ;  /* 0x0002340001687983 */ /* 0x000ea80000300800 */
[----:B------:R-:W2:Y:S04]  /*2e000*/  LDL.LU R103, [R1+0x68c] ;  /* 0x00068c0001677983 */ /* 0x000ea80000300800 */
[----:B------:R-:W2:Y:S04]  /*2e010*/  LDL.LU R102, [R1+0x238] ;  /* 0x0002380001667983 */ /* 0x000ea80000300800 */
[----:B---3--:R-:W3:Y:S04]  /*2e020*/  LDL.LU R101, [R1+0x690] ;  /* 0x0006900001657983 */ /* 0x008ee80000300800 */
        /* <DEDUP_REMOVED lines=10> */
[----:B----4-:R-:W-:-:S05]  /*2e0d0*/  FADD R151, R0, R151 ;  /* 0x0000009700977221 */ /* 0x010fca0000000000 */
[----:B------:R0:W-:Y:S01]  /*2e0e0*/  STL [R1+0x62c], R151 ;  /* 0x00062c9701007387 */ /* 0x0001e20000100800 */
[----:B------:R-:W-:Y:S01]  /*2e0f0*/  FADD R149, R150, R149 ;  /* 0x0000009596957221 */ /* 0x000fe20000000000 */
[----:B------:R-:W-:-:S04]  /*2e100*/  FADD R147, R148, R147 ;  /* 0x0000009394937221 */ /* 0x000fc80000000000 */
        /* <DEDUP_REMOVED lines=41> */
[----:B--2---:R-:W-:-:S03]  /*2e3a0*/  FADD R105, R106, R105 ;  /* 0x000000696a697221 */ /* 0x004fc60000000000 */
[----:B------:R2:W-:Y:S01]  /*2e3b0*/  STL [R1+0x684], R107 ;  /* 0x0006846b01007387 */ /* 0x0005e20000100800 */
[----:B------:R-:W-:-:S03]  /*2e3c0*/  FADD R103, R104, R103 ;  /* 0x0000006768677221 */ /* 0x000fc60000000000 */
[----:B------:R2:W-:Y:S01]  /*2e3d0*/  STL [R1+0x688], R105 ;  /* 0x0006886901007387 */ /* 0x0005e20000100800 */
[----:B---3--:R-:W-:-:S03]  /*2e3e0*/  FADD R101, R102, R101 ;  /* 0x0000006566657221 */ /* 0x008fc60000000000 */
[----:B------:R3:W-:Y:S01]  /*2e3f0*/  STL [R1+0x68c], R103 ;  /* 0x00068c6701007387 */ /* 0x0007e20000100800 */
[----:B------:R-:W-:-:S03]  /*2e400*/  FADD R99, R100, R99 ;  /* 0x0000006364637221 */ /* 0x000fc60000000000 */
[----:B------:R3:W-:Y:S01]  /*2e410*/  STL [R1+0x690], R101 ;  /* 0x0006906501007387 */ /* 0x0007e20000100800 */
[----:B------:R-:W-:-:S03]  /*2e420*/  FADD R97, R98, R97 ;  /* 0x0000006162617221 */ /* 0x000fc60000000000 */
[----:B------:R3:W-:Y:S04]  /*2e430*/  STL [R1+0x694], R99 ;  /* 0x0006946301007387 */ /* 0x0007e80000100800 */
[----:B------:R3:W-:Y:S01]  /*2e440*/  STL [R1+0x698], R97 ;  /* 0x0006986101007387 */ /* 0x0007e20000100800 */
[----:B------:R-:W-:-:S03]  /*2e450*/  FADD R95, R96, R95 ;  /* 0x0000005f605f7221 */ /* 0x000fc60000000000 */
[----:B------:R-:W3:Y:S04]  /*2e460*/  LDL.LU R0, [R1+0x250] ;  /* 0x0002500001007983 */ /* 0x000ee80000300800 */
[----:B------:R3:W-:Y:S01]  /*2e470*/  STL [R1+0x69c], R95 ;  /* 0x00069c5f01007387 */ /* 0x0007e20000100800 */
[----:B------:R-:W-:-:S03]  /*2e480*/  FADD R93, R94, R93 ;  /* 0x0000005d5e5d7221 */ /* 0x000fc60000000000 */
[----:B0-----:R-:W3:Y:S04]  /*2e490*/  LDL.LU R151, [R1+0x6a8] ;  /* 0x0006a80001977983 */ /* 0x001ee80000300800 */
[----:B------:R0:W-:Y:S01]  /*2e4a0*/  STL [R1+0x6a0], R93 ;  /* 0x0006a05d01007387 */ /* 0x0001e20000100800 */
[----:B------:R-:W-:-:S03]  /*2e4b0*/  FADD R3, R2, R3 ;  /* 0x0000000302037221 */ /* 0x000fc60000000000 */
[----:B------:R-:W3:Y:S04]  /*2e4c0*/  LDL.LU R150, [R1+0x254] ;  /* 0x0002540001967983 */ /* 0x000ee80000300800 */
[----:B------:R0:W-:Y:S04]  /*2e4d0*/  STL [R1+0x6a4], R3 ;  /* 0x0006a40301007387 */ /* 0x0001e80000100800 */
[----:B-1----:R-:W3:Y:S04]  /*2e4e0*/  LDL.LU R149, [R1+0x6ac] ;  /* 0x0006ac0001957983 */ /* 0x002ee80000300800 */
[----:B------:R-:W3:Y:S04]  /*2e4f0*/  LDL.LU R148, [R1+0x258] ;  /* 0x0002580001947983 */ /* 0x000ee80000300800 */
        /* <DEDUP_REMOVED lines=54> */
[----:B0-----:R-:W3:Y:S04]  /*2e860*/  LDL.LU R93, [R1+0x71c] ;  /* 0x00071c00015d7983 */ /* 0x001ee80000300800 */
[----:B------:R-:W3:Y:S04]  /*2e870*/  LDL.LU R2, [R1+0x2c8] ;  /* 0x0002c80001027983 */ /* 0x000ee80000300800 */
[----:B------:R-:W3:Y:S01]  /*2e880*/  LDL.LU R3, [R1+0x720] ;  /* 0x0007200001037983 */ /* 0x000ee20000300800 */
[----:B------:R-:W-:-:S05]  /*2e890*/  FADD R151, R0, R151 ;  /* 0x0000009700977221 */ /* 0x000fca0000000000 */
[----:B------:R0:W-:Y:S01]  /*2e8a0*/  STL [R1+0x6a8], R151 ;  /* 0x0006a89701007387 */ /* 0x0001e20000100800 */
[----:B------:R-:W-:Y:S01]  /*2e8b0*/  FADD R149, R150, R149 ;  /* 0x0000009596957221 */ /* 0x000fe20000000000 */
        /* <DEDUP_REMOVED lines=337> */
[----:B------:R-:W4:Y:S04]  /*2fdd0*/  LDL.LU R122, [R1] ;  /* 0x00000000017a7983 */ /* 0x000f280000300800 */
        /* <DEDUP_REMOVED lines=280> */
[----:B------:R-:W-:Y:S01]  /*30f60*/  STL [R1+0x914], R151 ;  /* 0x0009149701007387 */ /* 0x000fe20000100800 */
[----:B------:R-:W-:Y:S01]  /*30f70*/  FADD R149, R150, R149 ;  /* 0x0000009596957221 */ /* 0x000fe20000000000 */
[----:B----4-:R-:W-:-:S04]  /*30f80*/  FADD R147, R148, R147 ;  /* 0x0000009394937221 */ /* 0x010fc80000000000 */
        /* <DEDUP_REMOVED lines=29> */
[----:B--2---:R-:W-:-:S03]  /*31160*/  FADD R117, R118, R117 ;  /* 0x0000007576757221 */ /* 0x004fc60000000000 */
[----:B------:R-:W-:Y:S01]  /*31170*/  STL [R1+0x954], R119 ;  /* 0x0009547701007387 */ /* 0x000fe20000100800 */
[----:B------:R-:W-:-:S03]  /*31180*/  FADD R115, R116, R115 ;  /* 0x0000007374737221 */ /* 0x000fc60000000000 */
[----:B------:R-:W-:Y:S01]  /*31190*/  STL [R1+0x958], R117 ;  /* 0x0009587501007387 */ /* 0x000fe20000100800 */
[----:B---3--:R-:W-:-:S03]  /*311a0*/  FADD R113, R114, R113 ;  /* 0x0000007172717221 */ /* 0x008fc60000000000 */
        /* <DEDUP_REMOVED lines=18> */
[----:B------:R-:W-:Y:S01]  /*312d0*/  FADD R95, R96, R95 ;  /* 0x0000005f605f7221 */ /* 0x000fe20000000000 */
[----:B------:R-:W-:-:S05]  /*312e0*/  FADD R93, R94, R93 ;  /* 0x0000005d5e5d7221 */ /* 0x000fca0000000000 */
[----:B------:R0:W-:Y:S01]  /*312f0*/  STL [R1+0x988], R93 ;  /* 0x0009885d01007387 */ /* 0x0001e20000100800 */
[----:B------:R-:W-:-:S03]  /*31300*/  FADD R3, R2, R3 ;  /* 0x0000000302037221 */ /* 0x000fc60000000000 */
[----:B------:R1:W-:Y:S04]  /*31310*/  STL [R1+0x984], R95 ;  /* 0x0009845f01007387 */ /* 0x0003e80000100800 */
[----:B0-----:R-:W2:Y:S04]  /*31320*/  LDL.LU R93, [R1+0x138] ;  /* 0x00013800015d7983 */ /* 0x001ea80000300800 */
[----:B------:R-:W2:Y:S04]  /*31330*/  LDL.LU R94, [R1+0x990] ;  /* 0x00099000015e7983 */ /* 0x000ea80000300800 */
[----:B-1----:R-:W3:Y:S04]  /*31340*/  LDL.LU R95, [R1+0x13c] ;  /* 0x00013c00015f7983 */ /* 0x002ee80000300800 */
[----:B------:R0:W-:Y:S04]  /*31350*/  STL [R1+0x98c], R3 ;  /* 0x00098c0301007387 */ /* 0x0001e80000100800 */
[----:B------:R-:W3:Y:S04]  /*31360*/  LDL.LU R96, [R1+0x994] ;  /* 0x0009940001607983 */ /* 0x000ee80000300800 */
        /* <DEDUP_REMOVED lines=57> */
[----:B0-----:R-:W4:Y:S01]  /*31700*/  LDL.LU R3, [R1+0xa08] ;  /* 0x000a080001037983 */ /* 0x001f220000300800 */
[----:B--2---:R-:W-:-:S03]  /*31710*/  FADD R94, R93, R94 ;  /* 0x0000005e5d5e7221 */ /* 0x004fc60000000000 */
[----:B------:R-:W2:Y:S04]  /*31720*/  LDL.LU R93, [R1+0xd64] ;  /* 0x000d6400015d7983 */ /* 0x000ea80000300800 */
[----:B------:R0:W-:Y:S01]  /*31730*/  STL [R1+0x990], R94 ;  /* 0x0009905e01007387 */ /* 0x0001e20000100800 */
[----:B---3--:R-:W-:-:S03]  /*31740*/  FADD R96, R95, R96 ;  /* 0x000000605f607221 */ /* 0x008fc60000000000 */
[----:B0-----:R-:W3:Y:S01]  /*31750*/  LDL.LU R94, [R1+0xd60] ;  /* 0x000d6000015e7983 */ /* 0x001ee20000300800 */
[----:B----4-:R-:W-:-:S03]  /*31760*/  FADD R98, R97, R98 ;  /* 0x0000006261627221 */ /* 0x010fc60000000000 */
[----:B------:R-:W4:Y:S04]  /*31770*/  LDL.LU R95, [R1+0xd5c] ;  /* 0x000d5c00015f7983 */ /* 0x000f280000300800 */
[----:B------:R0:W-:Y:S01]  /*31780*/  STL [R1+0x994], R96 ;  /* 0x0009946001007387 */ /* 0x0001e20000100800 */
[----:B------:R-:W-:-:S03]  /*31790*/  FADD R100, R99, R100 ;  /* 0x0000006463647221 */ /* 0x000fc60000000000 */
[----:B0-----:R-:W4:Y:S01]  /*317a0*/  LDL.LU R96, [R1+0xd58] ;  /* 0x000d580001607983 */ /* 0x001f220000300800 */
[----:B------:R-:W-:-:S03]  /*317b0*/  FADD R102, R101, R102 ;  /* 0x0000006665667221 */ /* 0x000fc60000000000 */
[----:B------:R-:W4:Y:S04]  /*317c0*/  LDL.LU R97, [R1+0xd54] ;  /* 0x000d540001617983 */ /* 0x000f280000300800 */
[----:B------:R0:W-:Y:S01]  /*317d0*/  STL [R1+0x998], R98 ;  /* 0x0009986201007387 */ /* 0x0001e20000100800 */
[----:B------:R-:W-:-:S03]  /*317e0*/  FADD R104, R103, R104 ;  /* 0x0000006867687221 */ /* 0x000fc60000000000 */
[----:B0-----:R-:W4:Y:S04]  /*317f0*/  LDL.LU R98, [R1+0xd50] ;  /* 0x000d500001627983 */ /* 0x001f280000300800 */
[----:B------:R-:W4:Y:S04]  /*31800*/  LDL.LU R99, [R1+0xd4c] ;  /* 0x000d4c0001637983 */ /* 0x000f280000300800 */
[----:B------:R0:W-:Y:S01]  /*31810*/  STL [R1+0x99c], R100 ;  /* 0x00099c6401007387 */ /* 0x0001e20000100800 */
[----:B------:R-:W-:Y:S01]  /*31820*/  FADD R106, R105, R106 ;  /* 0x0000006a696a7221 */ /* 0x000fe20000000000 */
        /* <DEDUP_REMOVED lines=27> */
[----:B------:R-:W-:Y:S01]  /*319e0*/  FADD R143, R144, R143 ;  /* 0x0000008f908f7221 */ /* 0x000fe20000000000 */
[----:B------:R-:W-:Y:S01]  /*319f0*/  FADD R141, R142, R141 ;  /* 0x0000008d8e8d7221 */ /* 0x000fe20000000000 */
        /* <DEDUP_REMOVED lines=13> */
[----:B------:R-:W-:Y:S04]  /*31ad0*/  STL [R1+0x9c0], R151 ;  /* 0x0009c09701007387 */ /* 0x000fe80000100800 */
[----:B------:R-:W-:Y:S04]  /*31ae0*/  STL [R1+0x9c4], R149 ;  /* 0x0009c49501007387 */ /* 0x000fe80000100800 */
        /* <DEDUP_REMOVED lines=14> */
[----:B------:R-:W-:Y:S04]  /*31bd0*/  STL [R1+0x9e8], R131 ;  /* 0x0009e88301007387 */ /* 0x000fe80000100800 */
[----:B------:R-:W-:Y:S04]  /*31be0*/  STL [R1+0x9ec], R129 ;  /* 0x0009ec8101007387 */ /* 0x000fe80000100800 */
[----:B------:R-:W-:Y:S01]  /*31bf0*/  STL [R1+0x9f0], R127 ;  /* 0x0009f07f01007387 */ /* 0x000fe20000100800 */
[----:B------:R-:W-:-:S03]  /*31c00*/  FADD R3, R2, R3 ;  /* 0x0000000302037221 */ /* 0x000fc60000000000 */
[----:B------:R-:W-:Y:S04]  /*31c10*/  STL [R1+0x9f4], R125 ;  /* 0x0009f47d01007387 */ /* 0x000fe80000100800 */
[----:B------:R-:W-:Y:S04]  /*31c20*/  STL [R1+0x9f8], R123 ;  /* 0x0009f87b01007387 */ /* 0x000fe80000100800 */
[----:B------:R-:W-:Y:S04]  /*31c30*/  STL [R1+0x9fc], R121 ;  /* 0x0009fc7901007387 */ /* 0x000fe80000100800 */
[----:B------:R0:W-:Y:S04]  /*31c40*/  STL [R1+0xa04], R117 ;  /* 0x000a047501007387 */ /* 0x0001e80000100800 */
[----:B------:R1:W-:Y:S04]  /*31c50*/  STL [R1+0xa00], R119 ;  /* 0x000a007701007387 */ /* 0x0003e80000100800 */
[----:B0-----:R-:W2:Y:S04]  /*31c60*/  LDL.LU R117, [R1+0x1b4] ;  /* 0x0001b40001757983 */ /* 0x001ea80000300800 */
[----:B------:R-:W2:Y:S04]  /*31c70*/  LDL.LU R149, [R1+0xa0c] ;  /* 0x000a0c0001957983 */ /* 0x000ea80000300800 */
[----:B------:R-:W3:Y:S04]  /*31c80*/  LDL.LU R118, [R1+0x1b8] ;  /* 0x0001b80001767983 */ /* 0x000ee80000300800 */
[----:B------:R0:W-:Y:S04]  /*31c90*/  STL [R1+0xa08], R3 ;  /* 0x000a080301007387 */ /* 0x0001e80000100800 */
[----:B------:R-:W3:Y:S04]  /*31ca0*/  LDL.LU R150, [R1+0xa10] ;  /* 0x000a100001967983 */ /* 0x000ee80000300800 */
[----:B-1----:R-:W4:Y:S04]  /*31cb0*/  LDL.LU R119, [R1+0x1bc] ;  /* 0x0001bc0001777983 */ /* 0x002f280000300800 */
[----:B------:R-:W4:Y:S04]  /*31cc0*/  LDL.LU R2, [R1+0xa14] ;  /* 0x000a140001027983 */ /* 0x000f280000300800 */
[----:B------:R-:W4:Y:S04]  /*31cd0*/  LDL.LU R120, [R1+0x1c0] ;  /* 0x0001c00001787983 */ /* 0x000f280000300800 */
[----:B0-----:R-:W4:Y:S04]  /*31ce0*/  LDL.LU R3, [R1+0xa18] ;  /* 0x000a180001037983 */ /* 0x001f280000300800 */
        /* <DEDUP_REMOVED lines=30> */
[----:B--2---:R-:W-:-:S03]  /*31ed0*/  FADD R149, R117, R149 ;  /* 0x0000009575957221 */ /* 0x004fc60000000000 */
[----:B------:R-:W2:Y:S04]  /*31ee0*/  LDL.LU R117, [R1+0xd04] ;  /* 0x000d040001757983 */ /* 0x000ea80000300800 */
[----:B------:R0:W-:Y:S01]  /*31ef0*/  STL [R1+0xa0c], R149 ;  /* 0x000a0c9501007387 */ /* 0x0001e20000100800 */
[----:B---3--:R-:W-:-:S03]  /*31f00*/  FADD R150, R118, R150 ;  /* 0x0000009676967221 */ /* 0x008fc60000000000 */
[----:B0-----:R-:W3:Y:S04]  /*31f10*/  LDL.LU R149, [R1+0xa58] ;  /* 0x000a580001957983 */ /* 0x001ee80000300800 */
[----:B------:R-:W2:Y:S04]  /*31f20*/  LDL.LU R118, [R1+0xd00] ;  /* 0x000d000001767983 */ /* 0x000ea80000300800 */
[----:B------:R0:W-:Y:S04]  /*31f30*/  STL [R1+0xa10], R150 ;  /* 0x000a109601007387 */ /* 0x0001e80000100800 */
[----:B0-----:R-:W2:Y:S01]  /*31f40*/  LDL.LU R150, [R1+0xa5c] ;  /* 0x000a5c0001967983 */ /* 0x001ea20000300800 */
[----:B----4-:R-:W-:Y:S01]  /*31f50*/  FADD R2, R119, R2 ;  /* 0x0000000277027221 */ /* 0x010fe20000000000 */
[----:B------:R-:W-:-:S02]  /*31f60*/  FADD R3, R120, R3 ;  /* 0x0000000378037221 */ /* 0x000fc40000000000 */
[----:B------:R-:W4:Y:S01]  /*31f70*/  LDL.LU R119, [R1+0xcfc] ;  /* 0x000cfc0001777983 */ /* 0x000f220000300800 */
[----:B------:R-:W-:-:S03]  /*31f80*/  FADD R122, R121, R122 ;  /* 0x0000007a797a7221 */ /* 0x000fc60000000000 */
        /* <DEDUP_REMOVED lines=53> */
[----:B------:R0:W-:Y:S04]  /*322e0*/  STL [R1+0xa48], R145 ;  /* 0x000a489101007387 */ /* 0x0001e80000100800 */
[----:B0-----:R-:W4:Y:S04]  /*322f0*/  LDL.LU R145, [R1+0xa7c] ;  /* 0x000a7c0001917983 */ /* 0x001f280000300800 */
[----:B------:R-:W4:Y:S04]  /*32300*/  LDL.LU R139, [R1+0xcac] ;  /* 0x000cac00018b7983 */ /* 0x000f280000300800 */
[----:B------:R0:W-:Y:S04]  /*32310*/  STL [R1+0xa4c], R146 ;  /* 0x000a4c9201007387 */ /* 0x0001e80000100800 */
[----:B0-----:R-:W4:Y:S04]  /*32320*/  LDL.LU R146, [R1+0xa80] ;  /* 0x000a800001927983 */ /* 0x001f280000300800 */
[----:B------:R0:W-:Y:S01]  /*32330*/  STL [R1+0xa50], R147 ;  /* 0x000a509301007387 */ /* 0x0001e20000100800 */
[----:B---3--:R-:W-:-:S03]  /*32340*/  FADD R149, R24, R149 ;  /* 0x0000009518957221 */ /* 0x008fc60000000000 */
[----:B0-----:R-:W3:Y:S04]  /*32350*/  LDL.LU R147, [R1+0xa84] ;  /* 0x000a840001937983 */ /* 0x001ee80000300800 */
[----:B------:R0:W-:Y:S04]  /*32360*/  STL [R1+0xa54], R148 ;  /* 0x000a549401007387 */ /* 0x0001e80000100800 */
[----:B0-----:R-:W3:Y:S01]  /*32370*/  LDL.LU R148, [R1+0xa88] ;  /* 0x000a880001947983 */ /* 0x001ee20000300800 */
[----:B--2---:R-:W-:-:S03]  /*32380*/  FADD R150, R25, R150 ;  /* 0x0000009619967221 */ /* 0x004fc60000000000 */
[----:B------:R0:W-:Y:S04]  /*32390*/  STL [R1+0xa58], R149 ;  /* 0x000a589501007387 */ /* 0x0001e80000100800 */
[----:B0-----:R-:W2:Y:S04]  /*323a0*/  LDL.LU R149, [R1+0xa8c] ;  /* 0x000a8c0001957983 */ /* 0x001ea80000300800 */
[----:B------:R0:W-:Y:S04]  /*323b0*/  STL [R1+0xa5c], R150 ;  /* 0x000a5c9601007387 */ /* 0x0001e80000100800 */
[----:B0-----:R-:W2:Y:S04]  /*323c0*/  LDL.LU R150, [R1+0xa90] ;  /* 0x000a900001967983 */ /* 0x001ea80000300800 */
[----:B------:R-:W2:Y:S01]  /*323d0*/  LDL.LU R151, [R1+0xa94] ;  /* 0x000a940001977983 */ /* 0x000ea20000300800 */
[----:B----4-:R-:W-:-:S03]  /*323e0*/  FADD R2, R26, R2 ;  /* 0x000000021a027221 */ /* 0x010fc60000000000 */
[----:B------:R-:W4:Y:S01]  /*323f0*/  LDL.LU R0, [R1+0xa98] ;  /* 0x000a980001007983 */ /* 0x000f220000300800 */
[----:B------:R-:W-:-:S03]  /*32400*/  FADD R3, R27, R3 ;  /* 0x000000031b037221 */ /* 0x000fc60000000000 */
[----:B------:R0:W-:Y:S04]  /*32410*/  STL [R1+0xa60], R2 ;  /* 0x000a600201007387 */ /* 0x0001e80000100800 */
[----:B------:R-:W4:Y:S04]  /*32420*/  LDL.LU R27, [R1+0xacc] ;  /* 0x000acc00011b7983 */ /* 0x000f280000300800 */
[----:B------:R-:W4:Y:S04]  /*32430*/  LDL.LU R26, [R1+0xad0] ;  /* 0x000ad000011a7983 */ /* 0x000f280000300800 */
[----:B------:R1:W-:Y:S04]  /*32440*/  STL [R1+0xa64], R3 ;  /* 0x000a640301007387 */ /* 0x0003e80000100800 */
[----:B------:R-:W4:Y:S04]  /*32450*/  LDL.LU R25, [R1+0xad4] ;  /* 0x000ad40001197983 */ /* 0x000f280000300800 */
[----:B------:R-:W4:Y:S04]  /*32460*/  LDL.LU R24, [R1+0xad8] ;  /* 0x000ad80001187983 */ /* 0x000f280000300800 */
[----:B0-----:R-:W4:Y:S04]  /*32470*/  LDL.LU R2, [R1+0xadc] ;  /* 0x000adc0001027983 */ /* 0x001f280000300800 */
[----:B-1----:R-:W4:Y:S01]  /*32480*/  LDL.LU R3, [R1+0xae0] ;  /* 0x000ae00001037983 */ /* 0x002f220000300800 */
[----:B------:R-:W-:-:S05]  /*32490*/  FADD R140, R28, R140 ;  /* 0x0000008c1c8c7221 */ /* 0x000fca0000000000 */
[----:B------:R0:W-:Y:S04]  /*324a0*/  STL [R1+0xa68], R140 ;  /* 0x000a688c01007387 */ /* 0x0001e80000100800 */
[----:B0-----:R-:W4:Y:S01]  /*324b0*/  LDL.LU R140, [R1+0xca8] ;  /* 0x000ca800018c7983 */ /* 0x001f220000300800 */
[----:B------:R-:W-:-:S03]  /*324c0*/  FADD R141, R29, R141 ;  /* 0x0000008d1d8d7221 */ /* 0x000fc60000000000 */
[----:B------:R-:W4:Y:S04]  /*324d0*/  LDL.LU R28, [R1+0xac8] ;  /* 0x000ac800011c7983 */ /* 0x000f280000300800 */
        /* <DEDUP_REMOVED lines=20> */
[----:B------:R0:W-:Y:S01]  /*32620*/  STL [R1+0xa80], R146 ;  /* 0x000a809201007387 */ /* 0x0001e20000100800 */
[----:B---3--:R-:W-:-:S03]  /*32630*/  FADD R147, R35, R147 ;  /* 0x0000009323937221 */ /* 0x008fc60000000000 */
[----:B0-----:R-:W3:Y:S04]  /*32640*/  LDL.LU R146, [R1+0xc90] ;  /* 0x000c900001927983 */ /* 0x001ee80000300800 */
[----:B------:R-:W3:Y:S04]  /*32650*/  LDL.LU R34, [R1+0xab0] ;  /* 0x000ab00001227983 */ /* 0x000ee80000300800 */
[----:B------:R0:W-:Y:S01]  /*32660*/  STL [R1+0xa84], R147 ;  /* 0x000a849301007387 */ /* 0x0001e20000100800 */
[----:B------:R-:W-:-:S03]  /*32670*/  FADD R148, R36, R148 ;  /* 0x0000009424947221 */ /* 0x000fc60000000000 */
[----:B0-----:R-:W3:Y:S04]  /*32680*/  LDL.LU R147, [R1+0xc8c] ;  /* 0x000c8c0001937983 */ /* 0x001ee80000300800 */
[----:B------:R-:W3:Y:S01]  /*32690*/  LDL.LU R35, [R1+0xaac] ;  /* 0x000aac0001237983 */ /* 0x000ee20000300800 */
[----:B--2---:R-:W-:-:S03]  /*326a0*/  FADD R149, R37, R149 ;  /* 0x0000009525957221 */ /* 0x004fc60000000000 */
[----:B------:R0:W-:Y:S04]  /*326b0*/  STL [R1+0xa88], R148 ;  /* 0x000a889401007387 */ /* 0x0001e80000100800 */
[----:B0-----:R-:W2:Y:S01]  /*326c0*/  LDL.LU R148, [R1+0xc88] ;  /* 0x000c880001947983 */ /* 0x001ea20000300800 */
[----:B------:R-:W-:-:S03]  /*326d0*/  FADD R150, R38, R150 ;  /* 0x0000009626967221 */ /* 0x000fc60000000000 */
[----:B------:R-:W2:Y:S01]  /*326e0*/  LDL.LU R36, [R1+0xaa8] ;  /* 0x000aa80001247983 */ /* 0x000ea20000300800 */
[----:B------:R-:W-:-:S03]  /*326f0*/  FADD R151, R39, R151 ;  /* 0x0000009727977221 */ /* 0x000fc60000000000 */
[----:B------:R0:W-:Y:S04]  /*32700*/  STL [R1+0xa8c], R149 ;  /* 0x000a8c9501007387 */ /* 0x0001e80000100800 */
[----:B0-----:R-:W2:Y:S04]  /*32710*/  LDL.LU R149, [R1+0xc84] ;  /* 0x000c840001957983 */ /* 0x001ea80000300800 */
[----:B------:R-:W2:Y:S04]  /*32720*/  LDL.LU R37, [R1+0xaa4] ;  /* 0x000aa40001257983 */ /* 0x000ea80000300800 */
[----:B------:R0:W-:Y:S04]  /*32730*/  STL [R1+0xa90], R150 ;  /* 0x000a909601007387 */ /* 0x0001e80000100800 */
[----:B0-----:R-:W2:Y:S04]  /*32740*/  LDL.LU R150, [R1+0xc80] ;  /* 0x000c800001967983 */ /* 0x001ea80000300800 */
[----:B------:R-:W2:Y:S04]  /*32750*/  LDL.LU R38, [R1+0xaa0] ;  /* 0x000aa00001267983 */ /* 0x000ea80000300800 */
[----:B------:R0:W-:Y:S04]  /*32760*/  STL [R1+0xa94], R151 ;  /* 0x000a949701007387 */ /* 0x0001e80000100800 */
[----:B0-----:R-:W2:Y:S04]  /*32770*/  LDL.LU R151, [R1+0xc7c] ;  /* 0x000c7c0001977983 */ /* 0x001ea80000300800 */
[----:B------:R-:W2:Y:S01]  /*32780*/  LDL.LU R39, [R1+0xa9c] ;  /* 0x000a9c0001277983 */ /* 0x000ea20000300800 */
[----:B----4-:R-:W-:-:S05]  /*32790*/  FADD R0, R40, R0 ;  /* 0x0000000028007221 */ /* 0x010fca0000000000 */
[----:B------:R0:W-:Y:S01]  /*327a0*/  STL [R1+0xa98], R0 ;  /* 0x000a980001007387 */ /* 0x0001e20000100800 */
[----:B------:R-:W-:-:S03]  /*327b0*/  FADD R27, R53, R27 ;  /* 0x0000001b351b7221 */ /* 0x000fc60000000000 */
[----:B0-----:R0:W5:Y:S01]  /*327c0*/  LDL.LU R0, [R1+0xc78] ;  /* 0x000c780001007983 */ /* 0x0011620000300800 */
[----:B------:R-:W-:Y:S01]  /*327d0*/  FADD R26, R54, R26 ;  /* 0x0000001a361a7221 */ /* 0x000fe20000000000 */
        /* <DEDUP_REMOVED lines=10> */
[----:B---3--:R-:W-:Y:S01]  /*32880*/  FADD R34, R46, R34 ;  /* 0x000000222e227221 */ /* 0x008fe20000000000 */
[----:B------:R-:W-:Y:S01]  /*32890*/  FADD R35, R45, R35 ;  /* 0x000000232d237221 */ /* 0x000fe20000000000 */
[----:B--2---:R-:W-:Y:S01]  /*328a0*/  FADD R36, R44, R36 ;  /* 0x000000242c247221 */ /* 0x004fe20000000000 */
[----:B------:R-:W-:Y:S01]  /*328b0*/  FADD R37, R43, R37 ;  /* 0x000000252b257221 */ /* 0x000fe20000000000 */
[----:B------:R-:W-:Y:S01]  /*328c0*/  FADD R38, R42, R38 ;  /* 0x000000262a267221 */ /* 0x000fe20000000000 */
[----:B------:R-:W-:-:S05]  /*328d0*/  FADD R39, R41, R39 ;  /* 0x0000002729277221 */ /* 0x000fca0000000000 */
[----:B------:R1:W-:Y:S04]  /*328e0*/  STL [R1+0xa9c], R39 ;  /* 0x000a9c2701007387 */ /* 0x0003e80000100800 */
        /* <DEDUP_REMOVED lines=14> */
[----:B------:R-:W4:Y:S04]  /*329d0*/  LDL.LU R52, [R1+0xae4] ;  /* 0x000ae40001347983 */ /* 0x000f280000300800 */
[----:B------:R0:W-:Y:S04]  /*329e0*/  STL [R1+0xad8], R24 ;  /* 0x000ad81801007387 */ /* 0x0001e80000100800 */
[----:B------:R-:W4:Y:S04]  /*329f0*/  LDL.LU R51, [R1+0xae8] ;  /* 0x000ae80001337983 */ /* 0x000f280000300800 */
        /* <DEDUP_REMOVED lines=13> */
[----:B-1----:R-:W4:Y:S04]  /*32ad0*/  LDL.LU R39, [R1+0xb18] ;  /* 0x000b180001277983 */ /* 0x002f280000300800 */
[----:B--2---:R-:W2:Y:S04]  /*32ae0*/  LDL.LU R38, [R1+0xb1c] ;  /* 0x000b1c0001267983 */ /* 0x004ea80000300800 */
[----:B---3--:R-:W3:Y:S04]  /*32af0*/  LDL.LU R37, [R1+0xb20] ;  /* 0x000b200001257983 */ /* 0x008ee80000300800 */
[----:B----4-:R-:W4:Y:S04]  /*32b00*/  LDL.LU R36, [R1+0xb24] ;  /* 0x000b240001247983 */ /* 0x010f280000300800 */
        /* <DEDUP_REMOVED lines=257> */
[----:B------:R-:W-:Y:S01]  /*33b20*/  FADD R2, R150, R2 ;  /* 0x0000000296027221 */ /* 0x000fe20000000000 */
[----:B------:R-:W-:-:S05]  /*33b30*/  FADD R3, R3, R151 ;  /* 0x0000009703037221 */ /* 0x000fca0000000000 */
[----:B------:R0:W-:Y:S04]  /*33b40*/  STL [R1+0xc54], R3 ;  /* 0x000c540301007387 */ /* 0x0001e80000100800 */
[----:B------:R0:W-:Y:S04]  /*33b50*/  STL [R1+0xc4c], R24 ;  /* 0x000c4c1801007387 */ /* 0x0001e80000100800 */
[----:B------:R0:W-:Y:S02]  /*33b60*/  STL [R1+0xc50], R2 ;  /* 0x000c500201007387 */ /* 0x0001e40000100800 */
.L_x_32:
[----:B0-----:R-:W0:Y:S02]  /*33b70*/  LDC R2, c[0x0][0x28c] ;  /* 0x0000a300ff027b82 */ /* 0x001e240000000800 */
[----:B0-----:R-:W-:-:S13]  /*33b80*/  ISETP.GE.AND P0, PT, R2, 0x1, PT ;  /* 0x000000010200780c */ /* 0x001fda0003f06270 */
[----:B------:R-:W-:Y:S05]  /*33b90*/  @!P0 BRA `(.L_x_33) ;  /* 0x0000000000588947 */ /* 0x000fea0003800000 */
[----:B------:R-:W-:-:S06]  /*33ba0*/  UISETP.NE.AND UP0, UPT, UR13, 0x3, UPT ;  /* 0x000000030d00788c */ /* 0x000fcc000bf05270 */
[----:B------:R-:W-:-:S13]  /*33bb0*/  PLOP3.LUT P0, PT, PT, PT, UP0, 0x80, 0x0 ;  /* 0x000000000000781c */ /* 0x000fda0003f0f008 */
[----:B------:R-:W-:Y:S05]  /*33bc0*/  @!P0 BRA `(.L_x_34) ;  /* 0x0000000000048947 */ /* 0x000fea0003800000 */
[----:B------:R-:W-:Y:S01]  /*33bd0*/  BPT.TRAP 0x1 ;  /* 0x000000040000795c */ /* 0x000fe20000300000 */
.L_x_34:
[----:B------:R-:W2:Y:S04]  /*33be0*/  LDL R2, [R1+0xc60] ;  /* 0x000c600001027983 */ /* 0x000ea80000100800 */
[----:B------:R-:W3:Y:S01]  /*33bf0*/  LDL R24, [R1+0xc64] ;  /* 0x000c640001187983 */ /* 0x000ee20000100800 */
[----:B------:R-:W-:Y:S01]  /*33c00*/  UISETP.LT.AND UP1, UPT, UR14, 0x1, UPT ;  /* 0x000000010e00788c */ /* 0x000fe2000bf21270 */
[----:B--2---:R-:W-:Y:S01]  /*33c10*/  ISETP.NE.AND P0, PT, R2, RZ, PT ;  /* 0x000000ff0200720c */ /* 0x004fe20003f05270 */
[----:B------:R-:W-:-:S12]  /*33c20*/  IMAD.U32 R2, RZ, RZ, UR16 ;  /* 0x00000010ff027e24 */ /* 0x000fd8000f8e00ff */
[----:B------:R-:W-:-:S05]  /*33c30*/  VOTEU.ANY UP0, P0 ;  /* 0x00000000003f7886 */ /* 0x000fca0000000100 */
[----:B------:R-:W-:-:S04]  /*33c40*/  @UP0 USEL UR15, UR14, 0x1, UP1 ;  /* 0x000000010e0f0887 */ /* 0x000fc80008800000 */
[----:B------:R-:W-:Y:S02]  /*33c50*/  @UP0 UIADD3 UR15, UR5, UR14, -UR15 ;  /* 0x0000000e050f0290 */ /* 0x000fe4000fffe80f */
[----:B------:R-:W-:-:S04]  /*33c60*/  UISETP.GT.U32.AND UP0, UPT, UR6, 0x1, UPT ;  /* 0x000000010600788c */ /* 0x000fc8000bf04070 */
[----:B------:R-:W-:-:S04]  /*33c70*/  IMAD.U32 R3, RZ, RZ, UR15 ;  /* 0x0000000fff037e24 */ /* 0x000fc8000f8e00ff */
[----:B------:R-:W-:-:S05]  /*33c80*/  @P0 IMAD.SHL.U32 R3, R3, 0x8, RZ ;  /* 0x0000000803030824 */ /* 0x000fca00078e00ff */
[----:B------:R-:W-:-:S04]  /*33c90*/  @P0 LOP3.LUT R3, R3, 0x8, RZ, 0xc0, !PT ;  /* 0x0000000803030812 */ /* 0x000fc800078ec0ff */
[----:B------:R-:W-:-:S04]  /*33ca0*/  @P0 IADD3 R2, R2, 0x10, R3 ;  /* 0x0000001002020810 */ /* 0x000fc80007ffe003 */
[----:B---3--:R-:W-:-:S04]  /*33cb0*/  @P0 PRMT R2, R24, 0x654, R2 ;  /* 0x0000065418020816 */ /* 0x008fc80000000002 */
[----:B------:R0:W-:Y:S01]  /*33cc0*/  @P0 SYNCS.ARRIVE.TRANS64.RED.A1T0 RZ, [R2+URZ], RZ ;  /* 0x000000ff02ff09a7 */ /* 0x0001e2000810043f */
[----:B------:R-:W-:-:S13]  /*33cd0*/  PLOP3.LUT P0, PT, PT, PT, UP0, 0x80, 0x0 ;  /* 0x000000000000781c */ /* 0x000fda0003f0f008 */
[----:B0-----:R-:W-:Y:S05]  /*33ce0*/  @P0 BRA `(.L_x_33) ;  /* 0x0000000000040947 */ /* 0x001fea0003800000 */
[----:B------:R-:W-:Y:S01]  /*33cf0*/  BPT.TRAP 0x1 ;  /* 0x000000040000795c */ /* 0x000fe20000300000 */
.L_x_33:
[----:B------:R-:W2:Y:S01]  /*33d00*/  LDL.LU R3, [R1+0xc58] ;  /* 0x000c580001037983 */ /* 0x000ea20000300800 */
[----:B------:R-:W0:Y:S01]  /*33d10*/  LDC R27, c[0x0][0x288] ;  /* 0x0000a200ff1b7b82 */ /* 0x000e220000000800 */
[----:B------:R-:W-:Y:S01]  /*33d20*/  ULDC UR15, c[0x0][0x284] ;  /* 0x0000a100000f7ab9 */ /* 0x000fe20000000800 */
[----:B------:R-:W3:Y:S01]  /*33d30*/  S2R R2, SR_TID.X ;  /* 0x0000000000027919 */ /* 0x000ee20000002100 */
[----:B------:R-:W-:Y:S01]  /*33d40*/  USHF.R.S32.HI UR16, URZ, 0x1f, UR19 ;  /* 0x0000001f3f107899 */ /* 0x000fe20008011413 */
[----:B------:R-:W-:Y:S01]  /*33d50*/  ULDC.64 UR20, c[0x0][0x5d0] ;  /* 0x0001740000147ab9 */ /* 0x000fe20000000a00 */
[----:B------:R-:W4:Y:S01]  /*33d60*/  LDL.LU R31, [R1+0xc5c] ;  /* 0x000c5c00011f7983 */ /* 0x000f220000300800 */
[C---:B---3--:R-:W-:Y:S01]  /*33d70*/  IMAD.SHL.U32 R26, R2.reuse, 0x2, RZ ;  /* 0x00000002021a7824 */ /* 0x048fe200078e00ff */
[----:B------:R-:W-:Y:S02]  /*33d80*/  SHF.R.U32.HI R25, RZ, 0x2, R2 ;  /* 0x00000002ff197819 */ /* 0x000fe40000011602 */
[----:B------:R-:W-:-:S02]  /*33d90*/  LOP3.LUT R36, R2, 0x60, RZ, 0xc0, !PT ;  /* 0x0000006002247812 */ /* 0x000fc400078ec0ff */
[----:B------:R-:W-:Y:S02]  /*33da0*/  SHF.R.U32.HI R24, RZ, 0x7, R2 ;  /* 0x00000007ff187819 */ /* 0x000fe40000011602 */
[----:B------:R-:W-:Y:S02]  /*33db0*/  LOP3.LUT R26, R26, 0x6, RZ, 0xc0, !PT ;  /* 0x000000061a1a7812 */ /* 0x000fe400078ec0ff */
[----:B------:R-:W-:Y:S02]  /*33dc0*/  LOP3.LUT R2, R2, 0x3, RZ, 0xc0, !PT ;  /* 0x0000000302027812 */ /* 0x000fe400078ec0ff */
[----:B------:R-:W-:Y:S02]  /*33dd0*/  LOP3.LUT R25, R25, 0x7, RZ, 0xc0, !PT ;  /* 0x0000000719197812 */ /* 0x000fe400078ec0ff */
[----:B------:R-:W-:Y:S01]  /*33de0*/  SHF.R.U32.HI R36, RZ, 0x1, R36 ;  /* 0x00000001ff247819 */ /* 0x000fe20000011624 */
[----:B0-----:R-:W-:Y:S01]  /*33df0*/  IMAD R2, R2, -0x2, R27 ;  /* 0xfffffffe02027824 */ /* 0x001fe200078e021b */
[----:B------:R-:W-:-:S05]  /*33e00*/  LOP3.LUT R24, R24, 0x1, RZ, 0xc0, !PT ;  /* 0x0000000118187812 */ /* 0x000fca00078ec0ff */
[----:B------:R-:W-:-:S05]  /*33e10*/  IMAD.SHL.U32 R30, R24, 0x40, RZ ;  /* 0x00000040181e7824 */ /* 0x000fca00078e00ff */
[----:B------:R-:W-:Y:S01]  /*33e20*/  LOP3.LUT R30, R30, 0x40, R25, 0xe2, !PT ;  /* 0x000000401e1e7812 */ /* 0x000fe200078ee219 */
[----:B--2---:R-:W-:Y:S01]  /*33e30*/  IMAD.SHL.U32 R28, R3, 0x100, RZ ;  /* 0x00000100031c7824 */ /* 0x004fe200078e00ff */
[----:B------:R-:W-:Y:S02]  /*33e40*/  PRMT R26, R26, 0x6540, R3 ;  /* 0x000065401a1a7816 */ /* 0x000fe40000000003 */
[----:B------:R-:W-:Y:S02]  /*33e50*/  IADD3 R3, RZ, -R36, -R25 ;  /* 0x80000024ff037210 */ /* 0x000fe40007ffe819 */
[----:B------:R-:W-:Y:S01]  /*33e60*/  ISETP.GE.AND P0, PT, R28, R27, PT ;  /* 0x0000001b1c00720c */ /* 0x000fe20003f06270 */
[----:B------:R-:W-:Y:S01]  /*33e70*/  IMAD.IADD R28, R2, 0x1, -R28 ;  /* 0x00000001021c7824 */ /* 0x000fe200078e0a1c */
[----:B------:R-:W-:Y:S01]  /*33e80*/  SHF.R.S32.HI R27, RZ, 0x1f, R26 ;  /* 0x0000001fff1b7819 */ /* 0x000fe2000001141a */
[----:B------:R-:W-:Y:S02]  /*33e90*/  IMAD R3, R24, -0x40, R3 ;  /* 0xffffffc018037824 */ /* 0x000fe400078e0203 */
[----:B----4-:R-:W-:-:S02]  /*33ea0*/  IMAD.SHL.U32 R2, R31, 0x200, RZ ;  /* 0x000002001f027824 */ /* 0x010fc400078e00ff */
[----:B------:R-:W-:Y:S02]  /*33eb0*/  IMAD.U32 R24, RZ, RZ, UR20 ;  /* 0x00000014ff187e24 */ /* 0x000fe4000f8e00ff */
[----:B------:R-:W-:Y:S01]  /*33ec0*/  IMAD.WIDE R38, R31, 0x200, RZ ;  /* 0x000002001f267825 */ /* 0x000fe200078e02ff */
[C---:B------:R-:W-:Y:S02]  /*33ed0*/  IADD3 R29, -R2.reuse, UR15, R3 ;  /* 0x0000000f021d7c10 */ /* 0x040fe4000fffe103 */
[----:B------:R-:W-:Y:S01]  /*33ee0*/  ISETP.GE.OR P0, PT, R2, UR15, P0 ;  /* 0x0000000f02007c0c */ /* 0x000fe20008706670 */
[----:B------:R-:W-:Y:S01]  /*33ef0*/  IMAD.MOV.U32 R2, RZ, RZ, -0x1 ;  /* 0xffffffffff027424 */ /* 0x000fe200078e00ff */
[----:B------:R-:W-:Y:S01]  /*33f00*/  UIMAD UR15, UR16, UR20, URZ ;  /* 0x00000014100f72a4 */ /* 0x000fe2000f8e023f */
[----:B------:R-:W-:Y:S01]  /*33f10*/  IMAD.WIDE.U32 R24, R24, UR19, R26 ;  /* 0x0000001318187c25 */ /* 0x000fe2000f8e001a */
[----:B------:R-:W-:Y:S02]  /*33f20*/  LOP3.LUT R36, R38, R30, R36, 0xfe, !PT ;  /* 0x0000001e26247212 */ /* 0x000fe400078efe24 */
[----:B------:R0:W-:Y:S01]  /*33f30*/  STL [R1+0xa8], R2 ;  /* 0x0000a80201007387 */ /* 0x0001e20000100800 */
[----:B------:R-:W-:-:S06]  /*33f40*/  UIMAD UR15, UR19, UR21, UR15 ;  /* 0x00000015130f72a4 */ /* 0x000fcc000f8e020f */
[----:B------:R-:W-:Y:S01]  /*33f50*/  VIADD R25, R25, UR15 ;  /* 0x0000000f19197c36 */ /* 0x000fe20008000000 */
[----:B------:R-:W-:Y:S06]  /*33f60*/  @P0 BRA `(.L_x_35) ;  /* 0x0000038c001c0947 */ /* 0x000fec0003800000 */
[----:B0-----:R-:W0:Y:S01]  /*33f70*/  LDC.64 R2, c[0x0][0x5c8] ;  /* 0x00017200ff027b82 */ /* 0x001e220000000a00 */
[----:B------:R-:W-:Y:S01]  /*33f80*/  FSETP.NEU.AND P0, PT, RZ, UR17, PT ;  /* 0x00000011ff007c0b */ /* 0x000fe2000bf0d000 */
[----:B------:R-:W-:Y:S01]  /*33f90*/  BSSY B0, `(.L_x_35) ;  /* 0x00038c4000007945 */ /* 0x000fe20003800000 */
[-C--:B0-----:R-:W-:Y:S02]  /*33fa0*/  IMAD R30, R39, R2.reuse, RZ ;  /* 0x00000002271e7224 */ /* 0x081fe400078e02ff */
[----:B------:R-:W-:-:S04]  /*33fb0*/  IMAD.WIDE.U32 R24, R36, R2, R24 ;  /* 0x0000000224187225 */ /* 0x000fc800078e0018 */
[----:B------:R-:W-:-:S04]  /*33fc0*/  IMAD R30, R36, R3, R30 ;  /* 0x00000003241e7224 */ /* 0x000fc800078e021e */
[----:B------:R-:W-:Y:S01]  /*33fd0*/  IMAD.IADD R30, R25, 0x1, R30 ;  /* 0x00000001191e7824 */ /* 0x000fe200078e021e */
[----:B------:R-:W-:Y:S06]  /*33fe0*/  @!P0 BRA `(.L_x_36) ;  /* 0x000001f800c88947 */ /* 0x000fec0003800000 */
[----:B------:R-:W-:Y:S01]  /*33ff0*/  ULDC.64 UR20, c[0x0][0x5b8] ;  /* 0x00016e0000147ab9 */ /* 0x000fe20000000a00 */
[----:B------:R-:W-:Y:S01]  /*34000*/  ISETP.GE.AND P1, PT, R29, 0x1, PT ;  /* 0x000000011d00780c */ /* 0x000fe20003f26270 */
[----:B------:R-:W-:Y:S02]  /*34010*/  UIMAD UR15, UR16, UR20, URZ ;  /* 0x00000014100f72a4 */ /* 0x000fe4000f8e023f */
[----:B------:R-:W-:Y:S01]  /*34020*/  IMAD.U32 R31, RZ, RZ, UR20 ;  /* 0x00000014ff1f7e24 */ /* 0x000fe2000f8e00ff */
[----:B------:R-:W-:Y:S01]  /*34030*/  ULDC.64 UR22, c[0x0][0x5a8] ;  /* 0x00016a0000167ab9 */ /* 0x000fe20000000a00 */
[----:B------:R-:W2:Y:S01]  /*34040*/  LDL.LU R40, [R1+0x600] ;  /* 0x0006000001287983 */ /* 0x000ea20000300800 */
[----:B------:R-:W-:Y:S02]  /*34050*/  UIMAD UR15, UR19, UR21, UR15 ;  /* 0x00000015130f72a4 */ /* 0x000fe4000f8e020f */
[----:B------:R-:W-:Y:S01]  /*34060*/  IMAD.WIDE.U32 R26, R31, UR19, R26 ;  /* 0x000000131f1a7c25 */ /* 0x000fe2000f8e001a */
[----:B------:R-:W-:Y:S01]  /*34070*/  ULDC.64 UR20, c[0x0][0x5b0] ;  /* 0x00016c0000147ab9 */ /* 0x000fe20000000a00 */
[----:B------:R-:W-:-:S02]  /*34080*/  ISETP.LT.OR P2, PT, R28, 0x1, !P1 ;  /* 0x000000011c00780c */ /* 0x000fc40004f41670 */
[----:B------:R-:W-:Y:S01]  /*34090*/  IMAD.MOV.U32 R34, RZ, RZ, R26 ;  /* 0x000000ffff227224 */ /* 0x000fe200078e001a */
[----:B------:R-:W-:Y:S01]  /*340a0*/  ISETP.LT.OR P3, PT, R28, 0x2, !P1 ;  /* 0x000000021c00780c */ /* 0x000fe20004f61670 */
[----:B------:R-:W-:Y:S01]  /*340b0*/  VIADD R35, R27, UR15 ;  /* 0x0000000f1b237c36 */ /* 0x000fe20008000000 */
[----:B------:R-:W3:Y:S01]  /*340c0*/  LDL.LU R41, [R1+0x604] ;  /* 0x0006040001297983 */ /* 0x000ee20000300800 */
[----:B------:R-:W-:Y:S02]  /*340d0*/  IMAD R31, R39, UR20, RZ ;  /* 0x00000014271f7c24 */ /* 0x000fe4000f8e02ff */
[C---:B------:R-:W-:Y:S01]  /*340e0*/  IMAD.WIDE.U32 R26, R36.reuse, UR20, R34 ;  /* 0x00000014241a7c25 */ /* 0x040fe2000f8e0022 */
[----:B------:R-:W4:Y:S03]  /*340f0*/  LDL.LU R37, [R1+0x608] ;  /* 0x0006080001257983 */ /* 0x000f260000300800 */
[----:B------:R-:W-:Y:S01]  /*34100*/  IMAD R31, R36, UR21, R31 ;  /* 0x00000015241f7c24 */ /* 0x000fe2000f8e021f */
[----:B------:R-:W-:Y:S01]  /*34110*/  IADD3 R26, P0, R26, UR22, RZ ;  /* 0x000000161a1a7c10 */ /* 0x000fe2000ff1e0ff */
[----:B------:R-:W0:Y:S03]  /*34120*/  @!P2 LDC.64 R32, c[0x0][0x5c0] ;  /* 0x00017000ff20ab82 */ /* 0x000e260000000a00 */
[----:B------:R-:W-:-:S02]  /*34130*/  IADD3.X R27, R27, UR23, R31, P0, !PT ;  /* 0x000000171b1b7c10 */ /* 0x000fc400087fe41f */
[----:B------:R-:W-:-:S06]  /*34140*/  PRMT R31, RZ, 0x7610, R31 ;  /* 0x00007610ff1f7816 */ /* 0x000fcc000000001f */
[----:B------:R-:W2:Y:S01]  /*34150*/  @!P2 LDG.E.U8 R31, desc[UR30][R26.64] ;  /* 0x0000001e1a1fa981 */ /* 0x000ea2000c1e1100 */
[----:B0-----:R-:W-:-:S05]  /*34160*/  @!P2 IADD3 R32, P0, R24, R32, RZ ;  /* 0x000000201820a210 */ /* 0x001fca0007f1e0ff */
[----:B------:R-:W-:Y:S01]  /*34170*/  @!P2 IMAD.X R33, R30, 0x1, R33, P0 ;  /* 0x000000011e21a824 */ /* 0x000fe200000e0621 */
[----:B--2---:R-:W-:-:S04]  /*34180*/  LOP3.LUT R31, R31, 0xff, RZ, 0xc0, !PT ;  /* 0x000000ff1f1f7812 */ /* 0x004fc800078ec0ff */
[----:B------:R-:W-:-:S05]  /*34190*/  F2FP.F16.E4M3.UNPACK_B R31, R31 ;  /* 0x0000001fff1f723e */ /* 0x000fca00020006ff */
[----:B------:R-:W-:-:S05]  /*341a0*/  HADD2.F32 R31, -RZ, R31.H0_H0 ;  /* 0x2000001fff1f7230 */ /* 0x000fca0000004100 */
[----:B------:R-:W-:-:S04]  /*341b0*/  FMUL R31, R31, UR17 ;  /* 0x000000111f1f7c20 */ /* 0x000fc80008400000 */
[----:B------:R-:W-:Y:S01]  /*341c0*/  FFMA R31, R4, UR18, R31 ;  /* 0x00000012041f7c23 */ /* 0x000fe2000800001f */
[----:B------:R-:W-:-:S04]  /*341d0*/  PRMT R4, RZ, 0x7610, R4 ;  /* 0x00007610ff047816 */ /* 0x000fc80000000004 */
[----:B------:R-:W-:-:S05]  /*341e0*/  F2FP.SATFINITE.E4M3.F32.PACK_AB_MERGE_C R31, RZ, R31, RZ ;  /* 0x0000001fff1f723e */ /* 0x000fca00048070ff */
[----:B------:R0:W-:Y:S04]  /*341f0*/  @!P2 STG.E.U8 desc[UR30][R32.64], R31 ;  /* 0x0000001f2000a986 */ /* 0x0001e8000c10111e */
[----:B------:R-:W2:Y:S01]  /*34200*/  @!P3 LDG.E.U8 R4, desc[UR30][R26.64+0x1] ;  /* 0x0000011e1a04b981 */ /* 0x000ea2000c1e1100 */
[----:B0-----:R-:W0:Y:S01]  /*34210*/  @!P3 LDC.64 R32, c[0x0][0x5c0] ;  /* 0x00017000ff20bb82 */ /* 0x001e220000000a00 */
[----:B--2---:R-:W-:-:S04]  /*34220*/  LOP3.LUT R4, R4, 0xff, RZ, 0xc0, !PT ;  /* 0x000000ff04047812 */ /* 0x004fc800078ec0ff */
[----:B------:R-:W-:-:S05]  /*34230*/  F2FP.F16.E4M3.UNPACK_B R4, R4 ;  /* 0x00000004ff04723e */ /* 0x000fca00020006ff */
[----:B------:R-:W-:-:S05]  /*34240*/  HADD2.F32 R4, -RZ, R4.H0_H0 ;  /* 0x20000004ff047230 */ /* 0x000fca0000004100 */
[----:B------:R-:W-:-:S04]  /*34250*/  FMUL R4, R4, UR17 ;  /* 0x0000001104047c20 */ /* 0x000fc80008400000 */
[----:B------:R-:W-:Y:S01]  /*34260*/  FFMA R31, R5, UR18, R4 ;  /* 0x00000012051f7c23 */ /* 0x000fe20008000004 */
[----:B0-----:R-:W-:-:S04]  /*34270*/  @!P3 IADD3 R4, P0, R24, R32, RZ ;  /* 0x000000201804b210 */ /* 0x001fc80007f1e0ff */
[----:B------:R-:W-:Y:S01]  /*34280*/  F2FP.SATFINITE.E4M3.F32.PACK_AB_MERGE_C R31, RZ, R31, RZ ;  /* 0x0000001fff1f723e */ /* 0x000fe200048070ff */
[----:B------:R-:W-:-:S05]  /*34290*/  @!P3 IMAD.X R5, R30, 0x1, R33, P0 ;  /* 0x000000011e05b824 */ /* 0x000fca00000e0621 */
[----:B------:R0:W-:Y:S02]  /*342a0*/  @!P3 STG.E.U8 desc[UR30][R4.64+0x1], R31 ;  /* 0x0000011f0400b986 */ /* 0x0001e4000c10111e */
[----:B0-----:R-:W-:-:S05]  /*342b0*/  IADD3 R4, P0, R36, 0x8, RZ ;  /* 0x0000000824047810 */ /* 0x001fca0007f1e0ff */
[----:B------:R-:W-:Y:S01]  /*342c0*/  IMAD.X R31, RZ, RZ, R39, P0 ;  /* 0x000000ffff1f7224 */ /* 0x000fe200000e0627 */
[----:B------:R-:W-:-:S03]  /*342d0*/  ISETP.GE.AND P0, PT, R29, 0x9, PT ;  /* 0x000000091d00780c */ /* 0x000fc60003f06270 */
[----:B------:R-:W-:Y:S01]  /*342e0*/  IMAD R31, R31, UR20, RZ ;  /* 0x000000141f1f7c24 */ /* 0x000fe2000f8e02ff */
[----:B------:R-:W-:-:S03]  /*342f0*/  ISETP.LT.OR P2, PT, R28, 0x1, !P0 ;  /* 0x000000011c00780c */ /* 0x000fc60004741670 */
[C---:B------:R-:W-:Y:S02]  /*34300*/  IMAD R31, R4.reuse, UR21, R31 ;  /* 0x00000015041f7c24 */ /* 0x040fe4000f8e021f */
[----:B------:R-:W-:-:S03]  /*34310*/  IMAD.WIDE.U32 R4, R4, UR20, R34 ;  /* 0x0000001404047c25 */ /* 0x000fc6000f8e0022 */
[----:B------:R-:W-:-:S05]  /*34320*/  IADD3 R4, P3, R4, UR22, RZ ;  /* 0x0000001604047c10 */ /* 0x000fca000ff7e0ff */
[----:B------:R-:W0:Y:S01]  /*34330*/  @!P2 LDC.64 R32, c[0x0][0x5c0] ;  /* 0x00017000ff20ab82 */ /* 0x000e220000000a00 */
[--C-:B------:R-:W-:Y:S02]  /*34340*/  IADD3.X R5, R5, UR23, R31.reuse, P3, !PT ;  /* 0x0000001705057c10 */ /* 0x100fe40009ffe41f */
[----:B------:R-:W-:-:S06]  /*34350*/  PRMT R31, RZ, 0x7610, R31 ;  /* 0x00007610ff1f7816 */ /* 0x000fcc000000001f */
[----:B------:R-:W2:Y:S01]  /*34360*/  @!P2 LDG.E.U8 R31, desc[UR30][R4.64] ;  /* 0x0000001e041fa981 */ /* 0x000ea2000c1e1100 */
[----:B------:R-:W-:Y:S02]  /*34370*/  ISETP.LT.OR P3, PT, R28, 0x2, !P0 ;  /* 0x000000021c00780c */ /* 0x000fe40004761670 */
[----:B0-----:R-:W-:-:S04]  /*34380*/  @!P2 IADD3 R32, P4, P5, R24, UR10, R32 ;  /* 0x0000000a1820ac10 */ /* 0x001fc8000fd9e020 */
[----:B------:R-:W-:Y:S02]  /*34390*/  @!P2 IADD3.X R33, R30, UR9, R33, P4, P5 ;  /* 0x000000091e21ac10 */ /* 0x000fe4000a7ea421 */
        /* <DEDUP_REMOVED lines=9> */
[----:B------:R-:W-:Y:S01]  /*34430*/  ISETP.LT.OR P2, PT, R28, 0x9, !P1 ;  /* 0x000000091c00780c */ /* 0x000fe20004f41670 */
[----:B0-----:R-:W0:Y:S01]  /*34440*/  @!P3 LDC.64 R32, c[0x0][0x5c0] ;  /* 0x00017000ff20bb82 */ /* 0x001e220000000a00 */
[----:B--2---:R-:W-:-:S04]  /*34450*/  LOP3.LUT R6, R6, 0xff, RZ, 0xc0, !PT ;  /* 0x000000ff06067812 */ /* 0x004fc800078ec0ff */
[----:B------:R-:W-:-:S05]  /*34460*/  F2FP.F16.E4M3.UNPACK_B R6, R6 ;  /* 0x00000006ff06723e */ /* 0x000fca00020006ff */
[----:B------:R-:W-:-:S05]  /*34470*/  HADD2.F32 R6, -RZ, R6.H0_H0 ;  /* 0x20000006ff067230 */ /* 0x000fca0000004100 */
[----:B------:R-:W-:-:S04]  /*34480*/  FMUL R6, R6, UR17 ;  /* 0x0000001106067c20 */ /* 0x000fc80008400000 */
[----:B------:R-:W-:Y:S01]  /*34490*/  FFMA R31, R7, UR18, R6 ;  /* 0x00000012071f7c23 */ /* 0x000fe20008000006 */
[----:B0-----:R-:W-:-:S04]  /*344a0*/  @!P3 IADD3 R6, P4, P5, R24, UR10, R32 ;  /* 0x0000000a1806bc10 */ /* 0x001fc8000fd9e020 */
[----:B------:R-:W-:Y:S02]  /*344b0*/  @!P3 IADD3.X R7, R30, UR9, R33, P4, P5 ;  /* 0x000000091e07bc10 */ /* 0x000fe4000a7ea421 */
[----:B------:R-:W-:-:S05]  /*344c0*/  F2FP.SATFINITE.E4M3.F32.PACK_AB_MERGE_C R31, RZ, R31, RZ ;  /* 0x0000001fff1f723e */ /* 0x000fca00048070ff */
[----:B------:R0:W-:Y:S02]  /*344d0*/  @!P3 STG.E.U8 desc[UR30][R6.64+0x1], R31 ;  /* 0x0000011f0600b986 */ /* 0x0001e4000c10111e */
[----:B0-----:R-:W-:Y:S01]  /*344e0*/  PRMT R31, RZ, 0x7610, R31 ;  /* 0x00007610ff1f7816 */ /* 0x001fe2000000001f */
[----:B------:R-:W0:Y:S05]  /*344f0*/  @!P2 LDC.64 R6, c[0x0][0x5c0] ;  /* 0x00017000ff06ab82 */ /* 0x000e2a0000000a00 */
[----:B------:R-:W2:Y:S01]  /*34500*/  @!P2 LDG.E.U8 R31, desc[UR30][R26.64+0x8] ;  /* 0x0000081e1a1fa981 */ /* 0x000ea2000c1e1100 */
[----:B------:R-:W-:Y:S02]  /*34510*/  ISETP.LT.OR P3, PT, R28, 0xa, !P1 ;  /* 0x0000000a1c00780c */ /* 0x000fe40004f61670 */
        /* <DEDUP_REMOVED lines=12> */
[----:B0-----:R-:W0:Y:S02]  /*345e0*/  @!P3 LDC.64 R6, c[0x0][0x5c0] ;  /* 0x00017000ff06bb82 */ /* 0x001e240000000a00 */
[----:B0-----:R-:W-:-:S05]  /*345f0*/  @!P3 IADD3 R6, P4, R24, R6, RZ ;  /* 0x000000061806b210 */ /* 0x001fca0007f9e0ff */
[----:B------:R-:W-:Y:S01]  /*34600*/  @!P3 IMAD.X R7, R30, 0x1, R7, P4 ;  /* 0x000000011e07b824 */ /* 0x000fe200020e0607 */
[----:B--2---:R-:W-:-:S04]  /*34610*/  LOP3.LUT R8, R8, 0xff, RZ, 0xc0, !PT ;  /* 0x000000ff08087812 */ /* 0x004fc800078ec0ff */
[----:B------:R-:W-:-:S05]  /*34620*/  F2FP.F16.E4M3.UNPACK_B R8, R8 ;  /* 0x00000008ff08723e */ /* 0x000fca00020006ff */
[----:B------:R-:W-:-:S05]  /*34630*/  HADD2.F32 R8, -RZ, R8.H0_H0 ;  /* 0x20000008ff087230 */ /* 0x000fca0000004100 */
[----:B------:R-:W-:-:S04]  /*34640*/  FMUL R8, R8, UR17 ;  /* 0x0000001108087c20 */ /* 0x000fc80008400000 */
[----:B------:R-:W-:-:S05]  /*34650*/  FFMA R8, R9, UR18, R8 ;  /* 0x0000001209087c23 */ /* 0x000fca0008000008 */
[----:B------:R-:W-:-:S05]  /*34660*/  F2FP.SATFINITE.E4M3.F32.PACK_AB_MERGE_C R8, RZ, R8, RZ ;  /* 0x00000008ff08723e */ /* 0x000fca00048070ff */
[----:B------:R0:W-:Y:S02]  /*34670*/  @!P3 STG.E.U8 desc[UR30][R6.64+0x9], R8 ;  /* 0x000009080600b986 */ /* 0x0001e4000c10111e */
[----:B0-----:R-:W-:Y:S01]  /*34680*/  PRMT R8, RZ, 0x7610, R8 ;  /* 0x00007610ff087816 */ /* 0x001fe20000000008 */
[----:B------:R-:W0:Y:S05]  /*34690*/  @!P2 LDC.64 R6, c[0x0][0x5c0] ;  /* 0x00017000ff06ab82 */ /* 0x000e2a0000000a00 */
        /* <DEDUP_REMOVED lines=295> */
[----:B------:R-:W-:Y:S02]  /*35910*/  F2FP.SATFINITE.E4M3.F32.PACK_AB_MERGE_C R9, RZ, R8, RZ ;  /* 0x00000008ff09723e */ /* 0x000fe400048070ff */
[----:B------:R-:W-:-:S03]  /*35920*/  PRMT R8, RZ, 0x7610, R8 ;  /* 0x00007610ff087816 */ /* 0x000fc60000000008 */
        /* <DEDUP_REMOVED lines=17> */
[----:B0-----:R-:W-:-:S04]  /*35a40*/  @!P2 IADD3 R6, P4, P5, R24, UR10, R6 ;  /* 0x0000000a1806ac10 */ /* 0x001fc8000fd9e006 */
[----:B------:R-:W-:Y:S02]  /*35a50*/  @!P2 IADD3.X R7, R30, UR9, R7, P4, P5 ;  /* 0x000000091e07ac10 */ /* 0x000fe4000a7ea407 */
[----:B--2---:R-:W-:-:S04]  /*35a60*/  LOP3.LUT R8, R8, 0xff, RZ, 0xc0, !PT ;  /* 0x000000ff08087812 */ /* 0x004fc800078ec0ff */
[----:B------:R-:W-:-:S05]  /*35a70*/  F2FP.F16.E4M3.UNPACK_B R8, R8 ;  /* 0x00000008ff08723e */ /* 0x000fca00020006ff */
[----:B------:R-:W-:-:S05]  /*35a80*/  HADD2.F32 R8, -RZ, R8.H0_H0 ;  /* 0x20000008ff087230 */ /* 0x000fca0000004100 */
[----:B------:R-:W-:-:S04]  /*35a90*/  FMUL R8, R8, UR17 ;  /* 0x0000001108087c20 */ /* 0x000fc80008400000 */
[--C-:B------:R-:W-:Y:S01]  /*35aa0*/  FFMA R162, R162, UR18, R8.reuse ;  /* 0x00000012a2a27c23 */ /* 0x100fe20008000008 */
[----:B------:R-:W-:-:S04]  /*35ab0*/  PRMT R8, RZ, 0x7610, R8 ;  /* 0x00007610ff087816 */ /* 0x000fc80000000008 */
[----:B------:R-:W-:-:S05]  /*35ac0*/  F2FP.SATFINITE.E4M3.F32.PACK_AB_MERGE_C R162, RZ, R162, RZ ;  /* 0x000000a2ffa2723e */ /* 0x000fca00048070ff */
        /* <DEDUP_REMOVED lines=985> */
[----:B------:R-:W-:Y:S02]  /*39860*/  FFMA R8, R40, UR18, R8 ;  /* 0x0000001228087c23 */ /* 0x000fe40008000008 */
[----:B------:R-:W2:Y:S03]  /*39870*/  LDL.LU R40, [R1+0x60c] ;  /* 0x00060c0001287983 */ /* 0x000ea60000300800 */
[----:B------:R-:W-:Y:S02]  /*39880*/  F2FP.SATFINITE.E4M3.F32.PACK_AB_MERGE_C R9, RZ, R8, RZ ;  /* 0x00000008ff09723e */ /* 0x000fe400048070ff */
[----:B------:R-:W-:-:S03]  /*39890*/  PRMT R8, RZ, 0x7610, R8 ;  /* 0x00007610ff087816 */ /* 0x000fc60000000008 */
[----:B------:R0:W-:Y:S04]  /*398a0*/  @!P2 STG.E.U8 desc[UR30][R6.64+0xd0], R9 ;  /* 0x0000d0090600a986 */ /* 0x0001e8000c10111e */
[----:B------:R-:W3:Y:S01]  /*398b0*/  @!P3 LDG.E.U8 R8, desc[UR30][R4.64+0xd1] ;  /* 0x0000d11e0408b981 */ /* 0x000ee2000c1e1100 */
[----:B------:R-:W-:Y:S01]  /*398c0*/  ISETP.LT.OR P2, PT, R28, 0xd9, !P1 ;  /* 0x000000d91c00780c */ /* 0x000fe20004f41670 */
[----:B0-----:R-:W0:Y:S02]  /*398d0*/  @!P3 LDC.64 R6, c[0x0][0x5c0] ;  /* 0x00017000ff06bb82 */ /* 0x001e240000000a00 */
[----:B0-----:R-:W-:-:S04]  /*398e0*/  @!P3 IADD3 R6, P4, P5, R24, UR10, R6 ;  /* 0x0000000a1806bc10 */ /* 0x001fc8000fd9e006 */
[----:B------:R-:W-:Y:S02]  /*398f0*/  @!P3 IADD3.X R7, R30, UR9, R7, P4, P5 ;  /* 0x000000091e07bc10 */ /* 0x000fe4000a7ea407 */
[----:B---3--:R-:W-:-:S04]  /*39900*/  LOP3.LUT R8, R8, 0xff, RZ, 0xc0, !PT ;  /* 0x000000ff08087812 */ /* 0x008fc800078ec0ff */
[----:B------:R-:W-:-:S05]  /*39910*/  F2FP.F16.E4M3.UNPACK_B R8, R8 ;  /* 0x00000008ff08723e */ /* 0x000fca00020006ff */
[----:B------:R-:W-:-:S05]  /*39920*/  HADD2.F32 R8, -RZ, R8.H0_H0 ;  /* 0x20000008ff087230 */ /* 0x000fca0000004100 */
[----:B------:R-:W-:-:S04]  /*39930*/  FMUL R8, R8, UR17 ;  /* 0x0000001108087c20 */ /* 0x000fc80008400000 */
[----:B------:R-:W-:Y:S02]  /*39940*/  FFMA R8, R41, UR18, R8 ;  /* 0x0000001229087c23 */ /* 0x000fe40008000008 */
[----:B------:R-:W3:Y:S03]  /*39950*/  LDL.LU R41, [R1+0x610] ;  /* 0x0006100001297983 */ /* 0x000ee60000300800 */
[----:B------:R-:W-:Y:S02]  /*39960*/  F2FP.SATFINITE.E4M3.F32.PACK_AB_MERGE_C R9, RZ, R8, RZ ;  /* 0x00000008ff09723e */ /* 0x000fe400048070ff */
[----:B------:R-:W-:-:S03]  /*39970*/  PRMT R8, RZ, 0x7610, R8 ;  /* 0x00007610ff087816 */ /* 0x000fc60000000008 */
[----:B------:R0:W-:Y:S04]  /*39980*/  @!P3 STG.E.U8 desc[UR30][R6.64+0xd1], R9 ;  /* 0x0000d1090600b986 */ /* 0x0001e8000c10111e */
[----:B------:R-:W4:Y:S01]  /*39990*/  @!P2 LDG.E.U8 R8, desc[UR30][R26.64+0xd8] ;  /* 0x0000d81e1a08a981 */ /* 0x000f22000c1e1100 */
[----:B------:R-:W-:Y:S01]  /*399a0*/  ISETP.LT.OR P3, PT, R28, 0xda, !P1 ;  /* 0x000000da1c00780c */ /* 0x000fe20004f61670 */
[----:B0-----:R-:W0:Y:S02]  /*399b0*/  @!P2 LDC.64 R6, c[0x0][0x5c0] ;  /* 0x00017000ff06ab82 */ /* 0x001e240000000a00 */
[----:B0-----:R-:W-:-:S05]  /*399c0*/  @!P2 IADD3 R6, P4, R24, R6, RZ ;  /* 0x000000061806a210 */ /* 0x001fca0007f9e0ff */
[----:B------:R-:W-:Y:S01]  /*399d0*/  @!P2 IMAD.X R7, R30, 0x1, R7, P4 ;  /* 0x000000011e07a824 */ /* 0x000fe200020e0607 */
[----:B----4-:R-:W-:-:S04]  /*399e0*/  LOP3.LUT R8, R8, 0xff, RZ, 0xc0, !PT ;  /* 0x000000ff08087812 */ /* 0x010fc800078ec0ff */
[----:B------:R-:W-:-:S05]  /*399f0*/  F2FP.F16.E4M3.UNPACK_B R8, R8 ;  /* 0x00000008ff08723e */ /* 0x000fca00020006ff */
[----:B------:R-:W-:-:S05]  /*39a00*/  HADD2.F32 R8, -RZ, R8.H0_H0 ;  /* 0x20000008ff087230 */ /* 0x000fca0000004100 */
[----:B------:R-:W-:-:S04]  /*39a10*/  FMUL R8, R8, UR17 ;  /* 0x0000001108087c20 */ /* 0x000fc80008400000 */
[----:B------:R-:W-:Y:S02]  /*39a20*/  FFMA R8, R37, UR18, R8 ;  /* 0x0000001225087c23 */ /* 0x000fe40008000008 */
[----:B------:R-:W4:Y:S03]  /*39a30*/  LDL.LU R37, [R1+0x614] ;  /* 0x0006140001257983 */ /* 0x000f260000300800 */
        /* <DEDUP_REMOVED lines=34> */
[----:B0-----:R-:W-:-:S04]  /*39c60*/  @!P3 IADD3 R6, P4, P5, R24, UR10, R6 ;  /* 0x0000000a1806bc10 */ /* 0x001fc8000fd9e006 */
[----:B------:R-:W-:Y:S02]  /*39c70*/  @!P3 IADD3.X R7, R30, UR9, R7, P4, P5 ;  /* 0x000000091e07bc10 */ /* 0x000fe4000a7ea407 */
        /* <DEDUP_REMOVED lines=26> */
[----:B0-----:R-:W-:-:S05]  /*39e20*/  @!P3 IADD3 R6, P4, R24, R6, RZ ;  /* 0x000000061806b210 */ /* 0x001fca0007f9e0ff */
[----:B------:R-:W-:Y:S01]  /*39e30*/  @!P3 IMAD.X R7, R30, 0x1, R7, P4 ;  /* 0x000000011e07b824 */ /* 0x000fe200020e0607 */
        /* <DEDUP_REMOVED lines=144> */
[----:B------:R-:W-:Y:S01]  /*3a740*/  FFMA R8, R37, UR18, R8 ;  /* 0x0000001225087c23 */ /* 0x000fe20008000008 */
[----:B------:R-:W-:Y:S01]  /*3a750*/  ISETP.LT.OR P1, PT, R28, 0xfa, !P1 ;  /* 0x000000fa1c00780c */ /* 0x000fe20004f21670 */
[----:B------:R-:W4:Y:S03]  /*3a760*/  LDL.LU R37, [R1+0x650] ;  /* 0x0006500001257983 */ /* 0x000f260000300800 */
[----:B------:R-:W-:Y:S02]  /*3a770*/  F2FP.SATFINITE.E4M3.F32.PACK_AB_MERGE_C R9, RZ, R8, RZ ;  /* 0x00000008ff09723e */ /* 0x000fe400048070ff */
[----:B------:R-:W-:-:S03]  /*3a780*/  PRMT R8, RZ, 0x7610, R8 ;  /* 0x00007610ff087816 */ /* 0x000fc60000000008 */
[----:B------:R0:W-:Y:S04]  /*3a790*/  @!P3 STG.E.U8 desc[UR30][R6.64+0xf1], R9 ;  /* 0x0000f1090600b986 */ /* 0x0001e8000c10111e */
[----:B------:R-:W2:Y:S01]  /*3a7a0*/  @!P2 LDG.E.U8 R8, desc[UR30][R26.64+0xf8] ;  /* 0x0000f81e1a08a981 */ /* 0x000ea2000c1e1100 */
        /* <DEDUP_REMOVED lines=21> */
[----:B------:R-:W-:-:S05]  /*3a900*/  FFMA R8, R41, UR18, R8 ;  /* 0x0000001229087c23 */ /* 0x000fca0008000008 */
        /* <DEDUP_REMOVED lines=12> */
[----:B----4-:R-:W-:Y:S02]  /*3a9d0*/  FFMA R8, R37, UR18, R8 ;  /* 0x0000001225087c23 */ /* 0x010fe40008000008 */
[----:B------:R-:W3:Y:S03]  /*3a9e0*/  LDL.LU R37, [R1+0x658] ;  /* 0x0006580001257983 */ /* 0x000ee60000300800 */
[----:B------:R-:W-:Y:S02]  /*3a9f0*/  F2FP.SATFINITE.E4M3.F32.PACK_AB_MERGE_C R9, RZ, R8, RZ ;  /* 0x00000008ff09723e */ /* 0x000fe400048070ff */
[----:B------:R-:W-:-:S03]  /*3aa00*/  PRMT R8, RZ, 0x7610, R8 ;  /* 0x00007610ff087816 */ /* 0x000fc60000000008 */
[----:B------:R0:W-:Y:S04]  /*3aa10*/  @!P2 STG.E.U8 desc[UR30][R6.64+0xf8], R9 ;  /* 0x0000f8090600a986 */ /* 0x0001e8000c10111e */
[----:B------:R-:W4:Y:S01]  /*3aa20*/  @!P1 LDG.E.U8 R8, desc[UR30][R4.64+0xf9] ;  /* 0x0000f91e04089981 */ /* 0x000f22000c1e1100 */
[----:B0-----:R-:W0:Y:S02]  /*3aa30*/  @!P1 LDC.64 R6, c[0x0][0x5c0] ;  /* 0x00017000ff069b82 */ /* 0x001e240000000a00 */
[----:B0-----:R-:W-:-:S04]  /*3aa40*/  @!P1 IADD3 R6, P4, P5, R24, UR10, R6 ;  /* 0x0000000a18069c10 */ /* 0x001fc8000fd9e006 */
[----:B------:R-:W-:Y:S02]  /*3aa50*/  @!P1 IADD3.X R7, R30, UR9, R7, P4, P5 ;  /* 0x000000091e079c10 */ /* 0x000fe4000a7ea407 */
[----:B----4-:R-:W-:Y:S02]  /*3aa60*/  LOP3.LUT R4, R8, 0xff, RZ, 0xc0, !PT ;  /* 0x000000ff08047812 */ /* 0x010fe400078ec0ff */
[----:B------:R-:W-:Y:S02]  /*3aa70*/  IADD3 R8, P0, R36, 0x80, RZ ;  /* 0x0000008024087810 */ /* 0x000fe40007f1e0ff */
[----:B------:R-:W-:-:S03]  /*3aa80*/  F2FP.F16.E4M3.UNPACK_B R4, R4 ;  /* 0x00000004ff04723e */ /* 0x000fc600020006ff */
[----:B------:R-:W-:Y:S01]  /*3aa90*/  IMAD.X R10, RZ, RZ, R39, P0 ;  /* 0x000000ffff0a7224 */ /* 0x000fe200000e0627 */
[----:B------:R-:W-:Y:S01]  /*3aaa0*/  ISETP.GE.AND P0, PT, R29, 0x81, PT ;  /* 0x000000811d00780c */ /* 0x000fe20003f06270 */
[----:B------:R-:W-:Y:S02]  /*3aab0*/  HADD2.F32 R4, -RZ, R4.H0_H0 ;  /* 0x20000004ff047230 */ /* 0x000fe40000004100 */
[----:B------:R-:W-:-:S03]  /*3aac0*/  IMAD R10, R10, UR20, RZ ;  /* 0x000000140a0a7c24 */ /* 0x000fc6000f8e02ff */
[----:B------:R-:W-:Y:S01]  /*3aad0*/  FMUL R9, R4, UR17 ;  /* 0x0000001104097c20 */ /* 0x000fe20008400000 */
[----:B------:R-:W-:Y:S01]  /*3aae0*/  IMAD.WIDE.U32 R4, R8, UR20, R34 ;  /* 0x0000001408047c25 */ /* 0x000fe2000f8e0022 */
[----:B------:R-:W-:-:S03]  /*3aaf0*/  ISETP.LT.OR P3, PT, R28, 0x1, !P0 ;  /* 0x000000011c00780c */ /* 0x000fc60004761670 */
[----:B--2---:R-:W-:Y:S01]  /*3ab00*/  FFMA R9, R40, UR18, R9 ;  /* 0x0000001228097c23 */ /* 0x004fe20008000009 */
[----:B------:R-:W-:Y:S01]  /*3ab10*/  IMAD R8, R8, UR21, R10 ;  /* 0x0000001508087c24 */ /* 0x000fe2000f8e020a */
[----:B------:R-:W-:Y:S01]  /*3ab20*/  IADD3 R4, P2, R4, UR22, RZ ;  /* 0x0000001604047c10 */ /* 0x000fe2000ff5e0ff */
[----:B------:R-:W2:Y:S02]  /*3ab30*/  LDL.LU R40, [R1+0x65c] ;  /* 0x00065c0001287983 */ /* 0x000ea40000300800 */
[----:B------:R-:W-:Y:S02]  /*3ab40*/  F2FP.SATFINITE.E4M3.F32.PACK_AB_MERGE_C R9, RZ, R9, RZ ;  /* 0x00000009ff09723e */ /* 0x000fe400048070ff */
[--C-:B------:R-:W-:Y:S02]  /*3ab50*/  IADD3.X R5, R5, UR23, R8.reuse, P2, !PT ;  /* 0x0000001705057c10 */ /* 0x100fe400097fe408 */
[----:B------:R-:W-:Y:S01]  /*3ab60*/  PRMT R8, RZ, 0x7610, R8 ;  /* 0x00007610ff087816 */ /* 0x000fe20000000008 */
[----:B------:R0:W-:Y:S05]  /*3ab70*/  @!P1 STG.E.U8 desc[UR30][R6.64+0xf9], R9 ;  /* 0x0000f90906009986 */ /* 0x0001ea000c10111e */
        /* <DEDUP_REMOVED lines=9> */
[----:B---3--:R-:W-:Y:S01]  /*3ac10*/  FFMA R8, R37, UR18, R8 ;  /* 0x0000001225087c23 */ /* 0x008fe20008000008 */
[----:B------:R-:W-:Y:S01]  /*3ac20*/  IADD3 R11, P1, R36, 0x88, RZ ;  /* 0x00000088240b7810 */ /* 0x000fe20007f3e0ff */
[----:B------:R-:W3:Y:S03]  /*3ac30*/  LDL.LU R37, [R1+0x660] ;  /* 0x0006600001257983 */ /* 0x000ee60000300800 */
[----:B------:R-:W-:Y:S01]  /*3ac40*/  F2FP.SATFINITE.E4M3.F32.PACK_AB_MERGE_C R9, RZ, R8, RZ ;  /* 0x00000008ff09723e */ /* 0x000fe200048070ff */
[----:B------:R-:W-:Y:S01]  /*3ac50*/  IMAD.X R13, RZ, RZ, R39, P1 ;  /* 0x000000ffff0d7224 */ /* 0x000fe200008e0627 */
[----:B------:R-:W-:Y:S01]  /*3ac60*/  PRMT R8, RZ, 0x7610, R8 ;  /* 0x00007610ff087816 */ /* 0x000fe20000000008 */
[----:B------:R-:W4:Y:S04]  /*3ac70*/  LDL.LU R41, [R1+0x664] ;  /* 0x0006640001297983 */ /* 0x000f280000300800 */
[----:B------:R0:W-:Y:S04]  /*3ac80*/  @!P3 STG.E.U8 desc[UR30][R6.64], R9 ;  /* 0x000000090600b986 */ /* 0x0001e8000c10111e */
[----:B------:R-:W2:Y:S01]  /*3ac90*/  @!P2 LDG.E.U8 R8, desc[UR30][R4.64+0x1] ;  /* 0x0000011e0408a981 */ /* 0x000ea2000c1e1100 */
[----:B------:R-:W-:Y:S01]  /*3aca0*/  ISETP.GE.AND P1, PT, R29, 0x89, PT ;  /* 0x000000891d00780c */ /* 0x000fe20003f26270 */
[----:B------:R-:W-:-:S03]  /*3acb0*/  IMAD R13, R13, UR20, RZ ;  /* 0x000000140d0d7c24 */ /* 0x000fc6000f8e02ff */
[----:B------:R-:W-:Y:S01]  /*3acc0*/  ISETP.LT.OR P3, PT, R28, 0x1, !P1 ;  /* 0x000000011c00780c */ /* 0x000fe20004f61670 */
[----:B------:R-:W-:Y:S01]  /*3acd0*/  IMAD R13, R11, UR21, R13 ;  /* 0x000000150b0d7c24 */ /* 0x000fe2000f8e020d */
[----:B0-----:R-:W0:Y:S02]  /*3ace0*/  @!P2 LDC.64 R6, c[0x0][0x5c0] ;  /* 0x00017000ff06ab82 */ /* 0x001e240000000a00 */
[----:B0-----:R-:W-:Y:S02]  /*3acf0*/  @!P2 IADD3 R10, P4, P5, R24, UR8, R6 ;  /* 0x00000008180aac10 */ /* 0x001fe4000fd9e006 */
[----:B--2---:R-:W-:-:S04]  /*3ad00*/  LOP3.LUT R8, R8, 0xff, RZ, 0xc0, !PT ;  /* 0x000000ff08087812 */ /* 0x004fc800078ec0ff */
[----:B------:R-:W-:-:S05]  /*3ad10*/  F2FP.F16.E4M3.UNPACK_B R8, R8 ;  /* 0x00000008ff08723e */ /* 0x000fca00020006ff */
[----:B------:R-:W-:-:S05]  /*3ad20*/  HADD2.F32 R8, -RZ, R8.H0_H0 ;  /* 0x20000008ff087230 */ /* 0x000fca0000004100 */
[----:B------:R-:W-:Y:S01]  /*3ad30*/  FMUL R12, R8, UR17 ;  /* 0x00000011080c7c20 */ /* 0x000fe20008400000 */
[----:B------:R-:W-:Y:S01]  /*3ad40*/  IMAD.WIDE.U32 R8, R11, UR20, R34 ;  /* 0x000000140b087c25 */ /* 0x000fe2000f8e0022 */
[----:B------:R-:W-:-:S03]  /*3ad50*/  @!P2 IADD3.X R11, R30, UR7, R7, P4, P5 ;  /* 0x000000071e0bac10 */ /* 0x000fc6000a7ea407 */
[----:B------:R-:W-:Y:S01]  /*3ad60*/  FFMA R12, R40, UR18, R12 ;  /* 0x00000012280c7c23 */ /* 0x000fe2000800000c */
[----:B------:R-:W-:-:S04]  /*3ad70*/  IADD3 R6, P4, R8, UR22, RZ ;  /* 0x0000001608067c10 */ /* 0x000fc8000ff9e0ff */
[----:B------:R-:W-:Y:S02]  /*3ad80*/  F2FP.SATFINITE.E4M3.F32.PACK_AB_MERGE_C R8, RZ, R12, RZ ;  /* 0x0000000cff08723e */ /* 0x000fe400048070ff */
[----:B------:R-:W-:Y:S02]  /*3ad90*/  PRMT R12, RZ, 0x7610, R12 ;  /* 0x00007610ff0c7816 */ /* 0x000fe4000000000c */
[----:B------:R-:W-:Y:S01]  /*3ada0*/  IADD3.X R7, R9, UR23, R13, P4, !PT ;  /* 0x0000001709077c10 */ /* 0x000fe2000a7fe40d */
[----:B------:R0:W-:Y:S04]  /*3adb0*/  @!P2 STG.E.U8 desc[UR30][R10.64+0x1], R8 ;  /* 0x000001080a00a986 */ /* 0x0001e8000c10111e */
[----:B------:R-:W2:Y:S01]  /*3adc0*/  @!P3 LDG.E.U8 R12, desc[UR30][R6.64] ;  /* 0x0000001e060cb981 */ /* 0x000ea2000c1e1100 */
[----:B0-----:R-:W0:Y:S01]  /*3add0*/  @!P3 LDC.64 R8, c[0x0][0x5c0] ;  /* 0x00017000ff08bb82 */ /* 0x001e220000000a00 */
[----:B------:R-:W-:Y:S01]  /*3ade0*/  IMAD.U32 R13, RZ, RZ, UR9 ;  /* 0x00000009ff0d7e24 */ /* 0x000fe2000f8e00ff */
[----:B------:R-:W-:-:S02]  /*3adf0*/  ISETP.LT.OR P2, PT, R28, 0x2, !P1 ;  /* 0x000000021c00780c */ /* 0x000fc40004f41670 */
[----:B--2---:R-:W-:Y:S01]  /*3ae00*/  LOP3.LUT R10, R12, 0xff, RZ, 0xc0, !PT ;  /* 0x000000ff0c0a7812 */ /* 0x004fe200078ec0ff */
[----:B------:R-:W-:-:S03]  /*3ae10*/  IMAD.U32 R12, RZ, RZ, UR10 ;  /* 0x0000000aff0c7e24 */ /* 0x000fc6000f8e00ff */
[----:B------:R-:W-:-:S05]  /*3ae20*/  F2FP.F16.E4M3.UNPACK_B R10, R10 ;  /* 0x0000000aff0a723e */ /* 0x000fca00020006ff */
[----:B------:R-:W-:Y:S01]  /*3ae30*/  HADD2.F32 R11, -RZ, R10.H0_H0 ;  /* 0x2000000aff0b7230 */ /* 0x000fe20000004100 */
[----:B------:R-:W-:-:S04]  /*3ae40*/  @!P3 IADD3 R10, P4, P5, R12, UR8, R24 ;  /* 0x000000080c0abc10 */ /* 0x000fc8000fd9e018 */
[----:B------:R-:W-:Y:S01]  /*3ae50*/  FMUL R11, R11, UR17 ;  /* 0x000000110b0b7c20 */ /* 0x000fe20008400000 */
[----:B------:R-:W-:Y:S02]  /*3ae60*/  @!P3 IADD3.X R12, R13, UR7, R30, P4, P5 ;  /* 0x000000070d0cbc10 */ /* 0x000fe4000a7ea41e */
[----:B0-----:R-:W-:Y:S01]  /*3ae70*/  @!P3 IADD3 R8, P4, R10, R8, RZ ;  /* 0x000000080a08b210 */ /* 0x001fe20007f9e0ff */
[----:B---3--:R-:W-:Y:S02]  /*3ae80*/  FFMA R10, R37, UR18, R11 ;  /* 0x00000012250a7c23 */ /* 0x008fe4000800000b */
[----:B------:R-:W2:Y:S02]  /*3ae90*/  LDL.LU R37, [R1+0x668] ;  /* 0x0006680001257983 */ /* 0x000ea40000300800 */
[----:B------:R-:W-:Y:S01]  /*3aea0*/  @!P3 IMAD.X R9, R12, 0x1, R9, P4 ;  /* 0x000000010c09b824 */ /* 0x000fe200020e0609 */
[----:B------:R-:W-:Y:S01]  /*3aeb0*/  F2FP.SATFINITE.E4M3.F32.PACK_AB_MERGE_C R11, RZ, R10, RZ ;  /* 0x0000000aff0b723e */ /* 0x000fe200048070ff */
[----:B------:R-:W3:Y:S01]  /*3aec0*/  LDL.LU R40, [R1+0x66c] ;  /* 0x00066c0001287983 */ /* 0x000ee20000300800 */
[----:B------:R-:W-:-:S03]  /*3aed0*/  PRMT R10, RZ, 0x7610, R10 ;  /* 0x00007610ff0a7816 */ /* 0x000fc6000000000a */
[----:B------:R0:W-:Y:S04]  /*3aee0*/  @!P3 STG.E.U8 desc[UR30][R8.64], R11 ;  /* 0x0000000b0800b986 */ /* 0x0001e8000c10111e */
[----:B------:R-:W4:Y:S01]  /*3aef0*/  @!P2 LDG.E.U8 R10, desc[UR30][R6.64+0x1] ;  /* 0x0000011e060aa981 */ /* 0x000f22000c1e1100 */
[----:B0-----:R-:W0:Y:S01]  /*3af00*/  @!P2 LDC.64 R8, c[0x0][0x5c0] ;  /* 0x00017000ff08ab82 */ /* 0x001e220000000a00 */
[----:B------:R-:W-:Y:S01]  /*3af10*/  IMAD.U32 R12, RZ, RZ, UR10 ;  /* 0x0000000aff0c7e24 */ /* 0x000fe2000f8e00ff */
[----:B------:R-:W-:Y:S02]  /*3af20*/  ISETP.LT.OR P3, PT, R28, 0x9, !P0 ;  /* 0x000000091c00780c */ /* 0x000fe40004761670 */
[----:B----4-:R-:W-:-:S04]  /*3af30*/  LOP3.LUT R10, R10, 0xff, RZ, 0xc0, !PT ;  /* 0x000000ff0a0a7812 */ /* 0x010fc800078ec0ff */
[----:B------:R-:W-:-:S05]  /*3af40*/  F2FP.F16.E4M3.UNPACK_B R10, R10 ;  /* 0x0000000aff0a723e */ /* 0x000fca00020006ff */
[----:B------:R-:W-:Y:S01]  /*3af50*/  HADD2.F32 R11, -RZ, R10.H0_H0 ;  /* 0x2000000aff0b7230 */ /* 0x000fe20000004100 */
[----:B------:R-:W-:-:S04]  /*3af60*/  @!P2 IADD3 R10, P4, P5, R12, UR8, R24 ;  /* 0x000000080c0aac10 */ /* 0x000fc8000fd9e018 */
[----:B------:R-:W-:Y:S01]  /*3af70*/  FMUL R11, R11, UR17 ;  /* 0x000000110b0b7c20 */ /* 0x000fe20008400000 */
[----:B------:R-:W-:Y:S02]  /*3af80*/  @!P2 IADD3.X R12, R13, UR7, R30, P4, P5 ;  /* 0x000000070d0cac10 */ /* 0x000fe4000a7ea41e */
[----:B0-----:R-:W-:Y:S01]  /*3af90*/  @!P2 IADD3 R8, P4, R10, R8, RZ ;  /* 0x000000080a08a210 */ /* 0x001fe20007f9e0ff */
[----:B------:R-:W-:-:S04]  /*3afa0*/  FFMA R10, R41, UR18, R11 ;  /* 0x00000012290a7c23 */ /* 0x000fc8000800000b */
[----:B------:R-:W-:Y:S01]  /*3afb0*/  @!P2 IMAD.X R9, R12, 0x1, R9, P4 ;  /* 0x000000010c09a824 */ /* 0x000fe200020e0609 */
[----:B------:R-:W-:Y:S02]  /*3afc0*/  F2FP.SATFINITE.E4M3.F32.PACK_AB_MERGE_C R11, RZ, R10, RZ ;  /* 0x0000000aff0b723e */ /* 0x000fe400048070ff */
[----:B------:R-:W-:-:S03]  /*3afd0*/  PRMT R10, RZ, 0x7610, R10 ;  /* 0x00007610ff0a7816 */ /* 0x000fc6000000000a */
[----:B------:R0:W-:Y:S04]  /*3afe0*/  @!P2 STG.E.U8 desc[UR30][R8.64+0x1], R11 ;  /* 0x0000010b0800a986 */ /* 0x0001e8000c10111e */
[----:B------:R-:W4:Y:S01]  /*3aff0*/  @!P3 LDG.E.U8 R10, desc[UR30][R4.64+0x8] ;  /* 0x0000081e040ab981 */ /* 0x000f22000c1e1100 */
[----:B0-----:R-:W0:Y:S01]  /*3b000*/  @!P3 LDC.64 R8, c[0x0][0x5c0] ;  /* 0x00017000ff08bb82 */ /* 0x001e220000000a00 */
[----:B------:R-:W-:Y:S02]  /*3b010*/  ISETP.LT.OR P2, PT, R28, 0xa, !P0 ;  /* 0x0000000a1c00780c */ /* 0x000fe40004741670 */
[----:B0-----:R-:W-:-:S04]  /*3b020*/  @!P3 IADD3 R8, P4, P5, R24, UR8, R8 ;  /* 0x000000081808bc10 */ /* 0x001fc8000fd9e008 */
[----:B------:R-:W-:Y:S02]  /*3b030*/  @!P3 IADD3.X R9, R30, UR7, R9, P4, P5 ;  /* 0x000000071e09bc10 */ /* 0x000fe4000a7ea409 */
[----:B----4-:R-:W-:-:S04]  /*3b040*/  LOP3.LUT R10, R10, 0xff, RZ, 0xc0, !PT ;  /* 0x000000ff0a0a7812 */ /* 0x010fc800078ec0ff */
[----:B------:R-:W-:-:S05]  /*3b050*/  F2FP.F16.E4M3.UNPACK_B R10, R10 ;  /* 0x0000000aff0a723e */ /* 0x000fca00020006ff */
[----:B------:R-:W-:-:S05]  /*3b060*/  HADD2.F32 R10, -RZ, R10.H0_H0 ;  /* 0x2000000aff0a7230 */ /* 0x000fca0000004100 */
[----:B------:R-:W-:-:S04]  /*3b070*/  FMUL R10, R10, UR17 ;  /* 0x000000110a0a7c20 */ /* 0x000fc80008400000 */
[----:B--2---:R-:W-:Y:S02]  /*3b080*/  FFMA R10, R37, UR18, R10 ;  /* 0x00000012250a7c23 */ /* 0x004fe4000800000a */
[----:B------:R-:W2:Y:S03]  /*3b090*/  LDL.LU R37, [R1+0x670] ;  /* 0x0006700001257983 */ /* 0x000ea60000300800 */
[----:B------:R-:W-:Y:S01]  /*3b0a0*/  F2FP.SATFINITE.E4M3.F32.PACK_AB_MERGE_C R11, RZ, R10, RZ ;  /* 0x0000000aff0b723e */ /* 0x000fe200048070ff */
[----:B------:R-:W-:Y:S01]  /*3b0b0*/  IMAD.U32 R12, RZ, RZ, UR10 ;  /* 0x0000000aff0c7e24 */ /* 0x000fe2000f8e00ff */
[----:B------:R-:W-:Y:S01]  /*3b0c0*/  PRMT R10, RZ, 0x7610, R10 ;  /* 0x00007610ff0a7816 */ /* 0x000fe2000000000a */
[----:B------:R-:W4:Y:S04]  /*3b0d0*/  LDL.LU R41, [R1+0x674] ;  /* 0x0006740001297983 */ /* 0x000f280000300800 */
[----:B------:R0:W-:Y:S04]  /*3b0e0*/  @!P3 STG.E.U8 desc[UR30][R8.64+0x8], R11 ;  /* 0x0000080b0800b986 */ /* 0x0001e8000c10111e */
[----:B------:R-:W3:Y:S01]  /*3b0f0*/  @!P2 LDG.E.U8 R10, desc[UR30][R4.64+0x9] ;  /* 0x0000091e040aa981 */ /* 0x000ee2000c1e1100 */
[----:B0-----:R-:W0:Y:S01]  /*3b100*/  @!P2 LDC.64 R8, c[0x0][0x5c0] ;  /* 0x00017000ff08ab82 */ /* 0x001e220000000a00 */
[----:B------:R-:W-:-:S02]  /*3b110*/  ISETP.LT.OR P3, PT, R28, 0x9, !P1 ;  /* 0x000000091c00780c */ /* 0x000fc40004f61670 */
[----:B0-----:R-:W-:-:S04]  /*3b120*/  @!P2 IADD3 R8, P4, P5, R24, UR8, R8 ;  /* 0x000000081808ac10 */ /* 0x001fc8000fd9e008 */
[----:B------:R-:W-:Y:S02]  /*3b130*/  @!P2 IADD3.X R9, R30, UR7, R9, P4, P5 ;  /* 0x000000071e09ac10 */ /* 0x000fe4000a7ea409 */
        /* <DEDUP_REMOVED lines=9> */
[----:B0-----:R-:W0:Y:S01]  /*3b1d0*/  @!P3 LDC.64 R8, c[0x0][0x5c0] ;  /* 0x00017000ff08bb82 */ /* 0x001e220000000a00 */
[----:B------:R-:W-:Y:S02]  /*3b1e0*/  ISETP.LT.OR P2, PT, R28, 0xa, !P1 ;  /* 0x0000000a1c00780c */ /* 0x000fe40004f41670 */
[----:B---3--:R-:W-:-:S04]  /*3b1f0*/  LOP3.LUT R10, R10, 0xff, RZ, 0xc0, !PT ;  /* 0x000000ff0a0a7812 */ /* 0x008fc800078ec0ff */
[----:B------:R-:W-:-:S05]  /*3b200*/  F2FP.F16.E4M3.UNPACK_B R10, R10 ;  /* 0x0000000aff0a723e */ /* 0x000fca00020006ff */
[----:B------:R-:W-:Y:S01]  /*3b210*/  HADD2.F32 R11, -RZ, R10.H0_H0 ;  /* 0x2000000aff0b7230 */ /* 0x000fe20000004100 */
[----:B------:R-:W-:-:S04]  /*3b220*/  @!P3 IADD3 R10, P4, P5, R12, UR8, R24 ;  /* 0x000000080c0abc10 */ /* 0x000fc8000fd9e018 */
[----:B------:R-:W-:Y:S01]  /*3b230*/  FMUL R11, R11, UR17 ;  /* 0x000000110b0b7c20 */ /* 0x000fe20008400000 */
[----:B------:R-:W-:Y:S02]  /*3b240*/  @!P3 IADD3.X R12, R13, UR7, R30, P4, P5 ;  /* 0x000000070d0cbc10 */ /* 0x000fe4000a7ea41e */
[----:B0-----:R-:W-:Y:S01]  /*3b250*/  @!P3 IADD3 R8, P4, R10, R8, RZ ;  /* 0x000000080a08b210 */ /* 0x001fe20007f9e0ff */
[----:B--2---:R-:W-:Y:S02]  /*3b260*/  FFMA R10, R37, UR18, R11 ;  /* 0x00000012250a7c23 */ /* 0x004fe4000800000b */
        /* <DEDUP_REMOVED lines=1726> */
[----:B------:R-:W2:Y:S01]  /*41e50*/  @!P3 LDG.E.U8 R10, desc[UR30][R6.64+0xe8] ;  /* 0x0000e81e060ab981 */ /* 0x000ea2000c1e1100 */
[----:B0-----:R-:W0:Y:S01]  /*41e60*/  @!P3 LDC.64 R8, c[0x0][0x5c0] ;  /* 0x00017000ff08bb82 */ /* 0x001e220000000a00 */
[----:B------:R-:W-:Y:S02]  /*41e70*/  ISETP.LT.OR P2, PT, R28, 0xea, !P1 ;  /* 0x000000ea1c00780c */ /* 0x000fe40004f41670 */
[----:B--2---:R-:W-:-:S04]  /*41e80*/  LOP3.LUT R10, R10, 0xff, RZ, 0xc0, !PT ;  /* 0x000000ff0a0a7812 */ /* 0x004fc800078ec0ff */
[----:B------:R-:W-:-:S05]  /*41e90*/  F2FP.F16.E4M3.UNPACK_B R10, R10 ;  /* 0x0000000aff0a723e */ /* 0x000fca00020006ff */
[----:B------:R-:W-:Y:S01]  /*41ea0*/  HADD2.F32 R11, -RZ, R10.H0_H0 ;  /* 0x2000000aff0b7230 */ /* 0x000fe20000004100 */
[----:B------:R-:W-:-:S04]  /*41eb0*/  @!P3 IADD3 R10, P4, P5, R12, UR8, R24 ;  /* 0x000000080c0abc10 */ /* 0x000fc8000fd9e018 */
[----:B------:R-:W-:Y:S01]  /*41ec0*/  FMUL R11, R11, UR17 ;  /* 0x000000110b0b7c20 */ /* 0x000fe20008400000 */
[----:B------:R-:W-:Y:S02]  /*41ed0*/  @!P3 IADD3.X R12, R13, UR7, R30, P4, P5 ;  /* 0x000000070d0cbc10 */ /* 0x000fe4000a7ea41e */
[----:B0-----:R-:W-:Y:S01]  /*41ee0*/  @!P3 IADD3 R8, P4, R10, R8, RZ ;  /* 0x000000080a08b210 */ /* 0x001fe20007f9e0ff */
[----:B------:R-:W-:Y:S02]  /*41ef0*/  FFMA R10, R37, UR18, R11 ;  /* 0x00000012250a7c23 */ /* 0x000fe4000800000b */
[----:B------:R-:W2:Y:S02]  /*41f00*/  LDL.LU R37, [R1+0x83c] ;  /* 0x00083c0001257983 */ /* 0x000ea40000300800 */
[----:B------:R-:W-:Y:S01]  /*41f10*/  @!P3 IMAD.X R9, R12, 0x1, R9, P4 ;  /* 0x000000010c09b824 */ /* 0x000fe200020e0609 */
[----:B------:R-:W-:Y:S02]  /*41f20*/  F2FP.SATFINITE.E4M3.F32.PACK_AB_MERGE_C R11, RZ, R10, RZ ;  /* 0x0000000aff0b723e */ /* 0x000fe400048070ff */
        /* <DEDUP_REMOVED lines=27> */
[----:B---3--:R-:W-:Y:S02]  /*420e0*/  FFMA R10, R40, UR18, R10 ;  /* 0x00000012280a7c23 */ /* 0x008fe4000800000a */
[----:B------:R-:W3:Y:S03]  /*420f0*/  LDL.LU R40, [R1+0x840] ;  /* 0x0008400001287983 */ /* 0x000ee60000300800 */
        /* <DEDUP_REMOVED lines=12> */
[----:B--2---:R-:W-:Y:S01]  /*421c0*/  FFMA R10, R37, UR18, R10 ;  /* 0x00000012250a7c23 */ /* 0x004fe2000800000a */
[----:B------:R-:W-:Y:S01]  /*421d0*/  IMAD.U32 R12, RZ, RZ, UR10 ;  /* 0x0000000aff0c7e24 */ /* 0x000fe2000f8e00ff */
[----:B------:R-:W2:Y:S03]  /*421e0*/  LDL.LU R37, [R1+0x844] ;  /* 0x0008440001257983 */ /* 0x000ea60000300800 */
[----:B------:R-:W-:Y:S01]  /*421f0*/  F2FP.SATFINITE.E4M3.F32.PACK_AB_MERGE_C R11, RZ, R10, RZ ;  /* 0x0000000aff0b723e */ /* 0x000fe200048070ff */
[----:B------:R-:W4:Y:S01]  /*42200*/  LDL.LU R41, [R1+0x848] ;  /* 0x0008480001297983 */ /* 0x000f220000300800 */
        /* <DEDUP_REMOVED lines=12> */
[----:B------:R-:W-:Y:S02]  /*422d0*/  FFMA R10, R40, UR18, R11 ;  /* 0x00000012280a7c23 */ /* 0x000fe4000800000b */
[----:B------:R-:W3:Y:S02]  /*422e0*/  LDL.LU R40, [R1+0x84c] ;  /* 0x00084c0001287983 */ /* 0x000ee40000300800 */
[----:B------:R-:W-:Y:S01]  /*422f0*/  @!P3 IMAD.X R9, R12, 0x1, R9, P4 ;  /* 0x000000010c09b824 */ /* 0x000fe200020e0609 */
[----:B------:R-:W-:Y:S02]  /*42300*/  F2FP.SATFINITE.E4M3.F32.PACK_AB_MERGE_C R11, RZ, R10, RZ ;  /* 0x0000000aff0b723e */ /* 0x000fe400048070ff */
[----:B------:R-:W-:-:S03]  /*42310*/  PRMT R10, RZ, 0x7610, R10 ;  /* 0x00007610ff0a7816 */ /* 0x000fc6000000000a */
[----:B------:R0:W-:Y:S04]  /*42320*/  @!P3 STG.E.U8 desc[UR30][R8.64+0xf0], R11 ;  /* 0x0000f00b0800b986 */ /* 0x0001e8000c10111e */
[----:B------:R-:W2:Y:S01]  /*42330*/  @!P2 LDG.E.U8 R10, desc[UR30][R6.64+0xf1] ;  /* 0x0000f11e060aa981 */ /* 0x000ea2000c1e1100 */
[----:B0-----:R-:W0:Y:S01]  /*42340*/  @!P2 LDC.64 R8, c[0x0][0x5c0] ;  /* 0x00017000ff08ab82 */ /* 0x001e220000000a00 */
[----:B------:R-:W-:Y:S01]  /*42350*/  IMAD.U32 R12, RZ, RZ, UR10 ;  /* 0x0000000aff0c7e24 */ /* 0x000fe2000f8e00ff */
        /* <DEDUP_REMOVED lines=8> */
[----:B------:R-:W-:Y:S01]  /*423e0*/  FFMA R10, R37, UR18, R11 ;  /* 0x00000012250a7c23 */ /* 0x000fe2000800000b */
[----:B------:R-:W-:Y:S01]  /*423f0*/  ISETP.LT.OR P0, PT, R28, 0xfa, !P0 ;  /* 0x000000fa1c00780c */ /* 0x000fe20004701670 */
[----:B------:R-:W2:Y:S02]  /*42400*/  LDL.LU R37, [R1+0x850] ;  /* 0x0008500001257983 */ /* 0x000ea40000300800 */
[----:B------:R-:W-:Y:S01]  /*42410*/  @!P2 IMAD.X R9, R12, 0x1, R9, P4 ;  /* 0x000000010c09a824 */ /* 0x000fe200020e0609 */
[----:B------:R-:W-:Y:S02]  /*42420*/  F2FP.SATFINITE.E4M3.F32.PACK_AB_MERGE_C R11, RZ, R10, RZ ;  /* 0x0000000aff0b723e */ /* 0x000fe400048070ff */
[----:B------:R-:W-:-:S03]  /*42430*/  PRMT R10, RZ, 0x7610, R10 ;  /* 0x00007610ff0a7816 */ /* 0x000fc6000000000a */
[----:B------:R0:W-:Y:S04]  /*42440*/  @!P2 STG.E.U8 desc[UR30][R8.64+0xf1], R11 ;  /* 0x0000f10b0800a986 */ /* 0x0001e8000c10111e */
[----:B------:R-:W4:Y:S01]  /*42450*/  @!P3 LDG.E.U8 R10, desc[UR30][R4.64+0xf8] ;  /* 0x0000f81e040ab981 */ /* 0x000f22000c1e1100 */
[----:B0-----:R-:W0:Y:S02]  /*42460*/  @!P3 LDC.64 R8, c[0x0][0x5c0] ;  /* 0x00017000ff08bb82 */ /* 0x001e240000000a00 */
[----:B0-----:R-:W-:-:S04]  /*42470*/  @!P3 IADD3 R8, P2, P4, R24, UR8, R8 ;  /* 0x000000081808bc10 */ /* 0x001fc8000fc5e008 */
[----:B------:R-:W-:Y:S02]  /*42480*/  @!P3 IADD3.X R9, R30, UR7, R9, P2, P4 ;  /* 0x000000071e09bc10 */ /* 0x000fe400097e8409 */
[----:B----4-:R-:W-:-:S04]  /*42490*/  LOP3.LUT R10, R10, 0xff, RZ, 0xc0, !PT ;  /* 0x000000ff0a0a7812 */ /* 0x010fc800078ec0ff */
[----:B------:R-:W-:-:S05]  /*424a0*/  F2FP.F16.E4M3.UNPACK_B R10, R10 ;  /* 0x0000000aff0a723e */ /* 0x000fca00020006ff */
[----:B------:R-:W-:-:S05]  /*424b0*/  HADD2.F32 R10, -RZ, R10.H0_H0 ;  /* 0x2000000aff0a7230 */ /* 0x000fca0000004100 */
[----:B------:R-:W-:-:S04]  /*424c0*/  FMUL R10, R10, UR17 ;  /* 0x000000110a0a7c20 */ /* 0x000fc80008400000 */
[----:B------:R-:W-:-:S05]  /*424d0*/  FFMA R10, R41, UR18, R10 ;  /* 0x00000012290a7c23 */ /* 0x000fca000800000a */
[----:B------:R-:W-:Y:S02]  /*424e0*/  F2FP.SATFINITE.E4M3.F32.PACK_AB_MERGE_C R11, RZ, R10, RZ ;  /* 0x0000000aff0b723e */ /* 0x000fe400048070ff */
[----:B------:R-:W-:-:S03]  /*424f0*/  PRMT R10, RZ, 0x7610, R10 ;  /* 0x00007610ff0a7816 */ /* 0x000fc6000000000a */
[----:B------:R0:W-:Y:S04]  /*42500*/  @!P3 STG.E.U8 desc[UR30][R8.64+0xf8], R11 ;  /* 0x0000f80b0800b986 */ /* 0x0001e8000c10111e */
[----:B------:R4:W0:Y:S02]  /*42510*/  @!P0 LDG.E.U8 R10, desc[UR30][R4.64+0xf9] ;  /* 0x0000f91e040a8981 */ /* 0x000824000c1e1100 */
[----:B----4-:R-:W4:Y:S01]  /*42520*/  @!P0 LDC.64 R4, c[0x0][0x5c0] ;  /* 0x00017000ff048b82 */ /* 0x010f220000000a00 */
[----:B------:R-:W-:Y:S02]  /*42530*/  ISETP.LT.OR P2, PT, R28, 0xf9, !P1 ;  /* 0x000000f91c00780c */ /* 0x000fe40004f41670 */
[----:B----4-:R-:W-:-:S04]  /*42540*/  @!P0 IADD3 R4, P3, P4, R24, UR8, R4 ;  /* 0x0000000818048c10 */ /* 0x010fc8000fc7e004 */
[----:B------:R-:W-:Y:S02]  /*42550*/  @!P0 IADD3.X R5, R30, UR7, R5, P3, P4 ;  /* 0x000000071e058c10 */ /* 0x000fe40009fe8405 */
[----:B0-----:R-:W-:-:S04]  /*42560*/  LOP3.LUT R8, R10, 0xff, RZ, 0xc0, !PT ;  /* 0x000000ff0a087812 */ /* 0x001fc800078ec0ff */
[----:B------:R-:W-:-:S05]  /*42570*/  F2FP.F16.E4M3.UNPACK_B R8, R8 ;  /* 0x00000008ff08723e */ /* 0x000fca00020006ff */
[----:B------:R-:W-:-:S05]  /*42580*/  HADD2.F32 R8, -RZ, R8.H0_H0 ;  /* 0x20000008ff087230 */ /* 0x000fca0000004100 */
[----:B------:R-:W-:-:S04]  /*42590*/  FMUL R8, R8, UR17 ;  /* 0x0000001108087c20 */ /* 0x000fc80008400000 */
[----:B---3--:R-:W-:Y:S01]  /*425a0*/  FFMA R8, R40, UR18, R8 ;  /* 0x0000001228087c23 */ /* 0x008fe20008000008 */
[----:B------:R-:W-:Y:S01]  /*425b0*/  IMAD.U32 R10, RZ, RZ, UR10 ;  /* 0x0000000aff0a7e24 */ /* 0x000fe2000f8e00ff */
[----:B------:R-:W-:Y:S01]  /*425c0*/  ISETP.LT.OR P1, PT, R28, 0xfa, !P1 ;  /* 0x000000fa1c00780c */ /* 0x000fe20004f21670 */
[----:B------:R-:W3:Y:S02]  /*425d0*/  LDL.LU R40, [R1+0x854] ;  /* 0x0008540001287983 */ /* 0x000ee40000300800 */
[----:B------:R-:W-:Y:S02]  /*425e0*/  F2FP.SATFINITE.E4M3.F32.PACK_AB_MERGE_C R9, RZ, R8, RZ ;  /* 0x00000008ff09723e */ /* 0x000fe400048070ff */
[----:B------:R-:W-:-:S03]  /*425f0*/  PRMT R8, RZ, 0x7610, R8 ;  /* 0x00007610ff087816 */ /* 0x000fc60000000008 */
[----:B------:R0:W-:Y:S04]  /*42600*/  @!P0 STG.E.U8 desc[UR30][R4.64+0xf9], R9 ;  /* 0x0000f90904008986 */ /* 0x0001e8000c10111e */
[----:B------:R-:W4:Y:S01]  /*42610*/  @!P2 LDG.E.U8 R8, desc[UR30][R6.64+0xf8] ;  /* 0x0000f81e0608a981 */ /* 0x000f22000c1e1100 */
[----:B0-----:R-:W0:Y:S01]  /*42620*/  @!P2 LDC.64 R4, c[0x0][0x5c0] ;  /* 0x00017000ff04ab82 */ /* 0x001e220000000a00 */
[----:B----4-:R-:W-:-:S04]  /*42630*/  LOP3.LUT R8, R8, 0xff, RZ, 0xc0, !PT ;  /* 0x000000ff08087812 */ /* 0x010fc800078ec0ff */
[----:B------:R-:W-:-:S05]  /*42640*/  F2FP.F16.E4M3.UNPACK_B R8, R8 ;  /* 0x00000008ff08723e */ /* 0x000fca00020006ff */
[----:B------:R-:W-:Y:S01]  /*42650*/  HADD2.F32 R9, -RZ, R8.H0_H0 ;  /* 0x20000008ff097230 */ /* 0x000fe20000004100 */
[----:B------:R-:W-:Y:S01]  /*42660*/  @!P2 IADD3 R8, P0, P3, R10, UR8, R24 ;  /* 0x000000080a08ac10 */ /* 0x000fe2000fb1e018 */
[----:B------:R-:W-:-:S03]  /*42670*/  IMAD.U32 R10, RZ, RZ, UR9 ;  /* 0x00000009ff0a7e24 */ /* 0x000fc6000f8e00ff */
[----:B------:R-:W-:Y:S01]  /*42680*/  FMUL R9, R9, UR17 ;  /* 0x0000001109097c20 */ /* 0x000fe20008400000 */
[----:B0-----:R-:W-:Y:S02]  /*42690*/  @!P2 IADD3 R4, P4, R8, R4, RZ ;  /* 0x000000040804a210 */ /* 0x001fe40007f9e0ff */
[----:B------:R-:W-:Y:S01]  /*426a0*/  @!P2 IADD3.X R8, R10, UR7, R30, P0, P3 ;  /* 0x000000070a08ac10 */ /* 0x000fe200087e641e */
[----:B--2---:R-:W-:Y:S01]  /*426b0*/  FFMA R9, R37, UR18, R9 ;  /* 0x0000001225097c23 */ /* 0x004fe20008000009 */
[----:B------:R-:W-:Y:S01]  /*426c0*/  IMAD.U32 R12, RZ, RZ, UR9 ;  /* 0x00000009ff0c7e24 */ /* 0x000fe2000f8e00ff */
[----:B------:R-:W2:Y:S02]  /*426d0*/  LDL.LU R37, [R1+0x858] ;  /* 0x0008580001257983 */ /* 0x000ea40000300800 */
[----:B------:R-:W-:Y:S01]  /*426e0*/  @!P2 IMAD.X R5, R8, 0x1, R5, P4 ;  /* 0x000000010805a824 */ /* 0x000fe200020e0605 */
[----:B------:R-:W-:Y:S02]  /*426f0*/  F2FP.SATFINITE.E4M3.F32.PACK_AB_MERGE_C R9, RZ, R9, RZ ;  /* 0x00000009ff09723e */ /* 0x000fe400048070ff */
[----:B------:R-:W-:-:S03]  /*42700*/  PRMT R8, RZ, 0x7610, R8 ;  /* 0x00007610ff087816 */ /* 0x000fc60000000008 */
[----:B------:R0:W-:Y:S04]  /*42710*/  @!P2 STG.E.U8 desc[UR30][R4.64+0xf8], R9 ;  /* 0x0000f8090400a986 */ /* 0x0001e8000c10111e */
[----:B------:R4:W3:Y:S02]  /*42720*/  @!P1 LDG.E.U8 R8, desc[UR30][R6.64+0xf9] ;  /* 0x0000f91e06089981 */ /* 0x0008e4000c1e1100 */
[----:B----4-:R-:W4:Y:S01]  /*42730*/  @!P1 LDC.64 R6, c[0x0][0x5c0] ;  /* 0x00017000ff069b82 */ /* 0x010f220000000a00 */
[----:B0-----:R-:W-:-:S05]  /*42740*/  IMAD.U32 R9, RZ, RZ, UR10 ;  /* 0x0000000aff097e24 */ /* 0x001fca000f8e00ff */
[----:B------:R-:W-:-:S04]  /*42750*/  @!P1 IADD3 R9, P4, P5, R9, UR8, R24 ;  /* 0x0000000809099c10 */ /* 0x000fc8000fd9e018 */
[----:B----4-:R-:W-:Y:S02]  /*42760*/  @!P1 IADD3 R6, P3, R9, R6, RZ ;  /* 0x0000000609069210 */ /* 0x010fe40007f7e0ff */
[----:B------:R-:W-:-:S05]  /*42770*/  @!P1 IADD3.X R9, R12, UR7, R30, P4, P5 ;  /* 0x000000070c099c10 */ /* 0x000fca000a7ea41e */
[----:B------:R-:W-:Y:S01]  /*42780*/  @!P1 IMAD.X R7, R9, 0x1, R7, P3 ;  /* 0x0000000109079824 */ /* 0x000fe200018e0607 */
[----:B---3--:R-:W-:-:S04]  /*42790*/  LOP3.LUT R4, R8, 0xff, RZ, 0xc0, !PT ;  /* 0x000000ff08047812 */ /* 0x008fc800078ec0ff */
[----:B------:R-:W-:Y:S02]  /*427a0*/  F2FP.F16.E4M3.UNPACK_B R4, R4 ;  /* 0x00000004ff04723e */ /* 0x000fe400020006ff */
[----:B------:R-:W-:-:S03]  /*427b0*/  IADD3 R8, P0, R36, 0x100, RZ ;  /* 0x0000010024087810 */ /* 0x000fc60007f1e0ff */
[----:B------:R-:W-:Y:S02]  /*427c0*/  HADD2.F32 R4, -RZ, R4.H0_H0 ;  /* 0x20000004ff047230 */ /* 0x000fe40000004100 */
[----:B------:R-:W-:-:S03]  /*427d0*/  IMAD.X R11, RZ, RZ, R39, P0 ;  /* 0x000000ffff0b7224 */ /* 0x000fc600000e0627 */
[----:B------:R-:W-:Y:S01]  /*427e0*/  FMUL R4, R4, UR17 ;  /* 0x0000001104047c20 */ /* 0x000fe20008400000 */
[----:B------:R-:W-:Y:S01]  /*427f0*/  ISETP.GE.AND P0, PT, R29, 0x101, PT ;  /* 0x000001011d00780c */ /* 0x000fe20003f06270 */
[----:B------:R-:W-:Y:S02]  /*42800*/  IMAD R11, R11, UR20, RZ ;  /* 0x000000140b0b7c24 */ /* 0x000fe4000f8e02ff */
[----:B------:R-:W-:Y:S01]  /*42810*/  FFMA R10, R40, UR18, R4 ;  /* 0x00000012280a7c23 */ /* 0x000fe20008000004 */
[----:B------:R-:W-:Y:S01]  /*42820*/  IMAD.WIDE.U32 R4, R8, UR20, R34 ;  /* 0x0000001408047c25 */ /* 0x000fe2000f8e0022 */
[----:B------:R-:W-:Y:S01]  /*42830*/  ISETP.LT.OR P2, PT, R28, 0x1, !P0 ;  /* 0x000000011c00780c */ /* 0x000fe20004741670 */
[----:B------:R-:W3:Y:S02]  /*42840*/  LDL.LU R40, [R1+0x85c] ;  /* 0x00085c0001287983 */ /* 0x000ee40000300800 */
[----:B------:R-:W-:Y:S01]  /*42850*/  IMAD R8, R8, UR21, R11 ;  /* 0x0000001508087c24 */ /* 0x000fe2000f8e020b */
[----:B------:R-:W-:-:S02]  /*42860*/  IADD3 R4, P4, R4, UR22, RZ ;  /* 0x0000001604047c10 */ /* 0x000fc4000ff9e0ff */
[----:B------:R-:W-:Y:S02]  /*42870*/  F2FP.SATFINITE.E4M3.F32.PACK_AB_MERGE_C R10, RZ, R10, RZ ;  /* 0x0000000aff0a723e */ /* 0x000fe400048070ff */
[--C-:B------:R-:W-:Y:S02]  /*42880*/  IADD3.X R5, R5, UR23, R8.reuse, P4, !PT ;  /* 0x0000001705057c10 */ /* 0x100fe4000a7fe408 */
[----:B------:R-:W-:Y:S01]  /*42890*/  PRMT R8, RZ, 0x7610, R8 ;  /* 0x00007610ff087816 */ /* 0x000fe20000000008 */
[----:B------:R0:W-:Y:S05]  /*428a0*/  @!P1 STG.E.U8 desc[UR30][R6.64+0xf9], R10 ;  /* 0x0000f90a06009986 */ /* 0x0001ea000c10111e */
[----:B------:R-:W4:Y:S01]  /*428b0*/  @!P2 LDG.E.U8 R8, desc[UR30][R4.64] ;  /* 0x0000001e0408a981 */ /* 0x000f22000c1e1100 */
[----:B0-----:R-:W0:Y:S01]  /*428c0*/  @!P2 LDC.64 R6, c[0x0][0x5c0] ;  /* 0x00017000ff06ab82 */ /* 0x001e220000000a00 */
[----:B------:R-:W-:-:S02]  /*428d0*/  ISETP.LT.OR P3, PT, R28, 0x2, !P0 ;  /* 0x000000021c00780c */ /* 0x000fc40004761670 */
[----:B0-----:R-:W-:-:S04]  /*428e0*/  @!P2 IADD3 R6, P1, P4, R24, UR12, R6 ;  /* 0x0000000c1806ac10 */ /* 0x001fc8000fc3e006 */
[----:B------:R-:W-:Y:S02]  /*428f0*/  @!P2 IADD3.X R7, R30, UR11, R7, P1, P4 ;  /* 0x0000000b1e07ac10 */ /* 0x000fe40008fe8407 */
[----:B----4-:R-:W-:-:S04]  /*42900*/  LOP3.LUT R8, R8, 0xff, RZ, 0xc0, !PT ;  /* 0x000000ff08087812 */ /* 0x010fc800078ec0ff */
[----:B------:R-:W-:-:S05]  /*42910*/  F2FP.F16.E4M3.UNPACK_B R8, R8 ;  /* 0x00000008ff08723e */ /* 0x000fca00020006ff */
[----:B------:R-:W-:-:S05]  /*42920*/  HADD2.F32 R8, -RZ, R8.H0_H0 ;  /* 0x20000008ff087230 */ /* 0x000fca0000004100 */
[----:B------:R-:W-:-:S04]  /*42930*/  FMUL R8, R8, UR17 ;  /* 0x0000001108087c20 */ /* 0x000fc80008400000 */
[----:B--2---:R-:W-:Y:S01]  /*42940*/  FFMA R8, R37, UR18, R8 ;  /* 0x0000001225087c23 */ /* 0x004fe20008000008 */
[----:B------:R-:W-:Y:S01]  /*42950*/  IADD3 R11, P1, R36, 0x108, RZ ;  /* 0x00000108240b7810 */ /* 0x000fe20007f3e0ff */
[----:B------:R-:W2:Y:S03]  /*42960*/  LDL.LU R37, [R1+0x860] ;  /* 0x0008600001257983 */ /* 0x000ea60000300800 */
[----:B------:R-:W-:Y:S01]  /*42970*/  F2FP.SATFINITE.E4M3.F32.PACK_AB_MERGE_C R9, RZ, R8, RZ ;  /* 0x00000008ff09723e */ /* 0x000fe200048070ff */
[----:B------:R-:W-:Y:S01]  /*42980*/  IMAD.X R13, RZ, RZ, R39, P1 ;  /* 0x000000ffff0d7224 */ /* 0x000fe200008e0627 */
[----:B------:R-:W-:Y:S01]  /*42990*/  PRMT R8, RZ, 0x7610, R8 ;  /* 0x00007610ff087816 */ /* 0x000fe20000000008 */
[----:B------:R-:W4:Y:S04]  /*429a0*/  LDL.LU R41, [R1+0x864] ;  /* 0x0008640001297983 */ /* 0x000f280000300800 */
[----:B------:R0:W-:Y:S04]  /*429b0*/  @!P2 STG.E.U8 desc[UR30][R6.64], R9 ;  /* 0x000000090600a986 */ /* 0x0001e8000c10111e */
[----:B------:R-:W3:Y:S01]  /*429c0*/  @!P3 LDG.E.U8 R8, desc[UR30][R4.64+0x1] ;  /* 0x0000011e0408b981 */ /* 0x000ee2000c1e1100 */
[----:B0-----:R-:W0:Y:S01]  /*429d0*/  @!P3 LDC.64 R6, c[0x0][0x5c0] ;  /* 0x00017000ff06bb82 */ /* 0x001e220000000a00 */
[----:B------:R-:W-:Y:S01]  /*429e0*/  ISETP.GE.AND P1, PT, R29, 0x109, PT ;  /* 0x000001091d00780c */ /* 0x000fe20003f26270 */
[----:B------:R-:W-:-:S03]  /*429f0*/  IMAD R13, R13, UR20, RZ ;  /* 0x000000140d0d7c24 */ /* 0x000fc6000f8e02ff */
[----:B------:R-:W-:Y:S01]  /*42a00*/  ISETP.LT.OR P2, PT, R28, 0x1, !P1 ;  /* 0x000000011c00780c */ /* 0x000fe20004f41670 */
[----:B------:R-:W-:Y:S01]  /*42a10*/  IMAD R13, R11, UR21, R13 ;  /* 0x000000150b0d7c24 */ /* 0x000fe2000f8e020d */
[----:B0-----:R-:W-:Y:S02]  /*42a20*/  @!P3 IADD3 R10, P4, P5, R24, UR12, R6 ;  /* 0x0000000c180abc10 */ /* 0x001fe4000fd9e006 */
[----:B---3--:R-:W-:-:S04]  /*42a30*/  LOP3.LUT R8, R8, 0xff, RZ, 0xc0, !PT ;  /* 0x000000ff08087812 */ /* 0x008fc800078ec0ff */
        /* <DEDUP_REMOVED lines=11> */
[----:B------:R-:W3:Y:S01]  /*42af0*/  @!P2 LDG.E.U8 R12, desc[UR30][R6.64] ;  /* 0x0000001e060ca981 */ /* 0x000ee2000c1e1100 */
[----:B0-----:R-:W0:Y:S01]  /*42b00*/  @!P2 LDC.64 R8, c[0x0][0x5c0] ;  /* 0x00017000ff08ab82 */ /* 0x001e220000000a00 */
[----:B------:R-:W-:Y:S01]  /*42b10*/  IMAD.U32 R13, RZ, RZ, UR9 ;  /* 0x00000009ff0d7e24 */ /* 0x000fe2000f8e00ff */
[----:B------:R-:W-:-:S02]  /*42b20*/  ISETP.LT.OR P3, PT, R28, 0x2, !P1 ;  /* 0x000000021c00780c */ /* 0x000fc40004f61670 */
[----:B---3--:R-:W-:Y:S01]  /*42b30*/  LOP3.LUT R10, R12, 0xff, RZ, 0xc0, !PT ;  /* 0x000000ff0c0a7812 */ /* 0x008fe200078ec0ff */
[----:B------:R-:W-:-:S03]  /*42b40*/  IMAD.U32 R12, RZ, RZ, UR10 ;  /* 0x0000000aff0c7e24 */ /* 0x000fc6000f8e00ff */
        /* <DEDUP_REMOVED lines=496> */
[----:B------:R-:W-:Y:S01]  /*44a50*/  F2FP.F16.E4M3.UNPACK_B R11, R11 ;  /* 0x0000000bff0b723e */ /* 0x000fe200020006ff */
[----:B------:R-:W-:-:S04]  /*44a60*/  IMAD.U32 R10, RZ, RZ, UR10 ;  /* 0x0000000aff0a7e24 */ /* 0x000fc8000f8e00ff */
[----:B------:R-:W-:Y:S01]  /*44a70*/  HADD2.F32 R11, -RZ, R11.H0_H0 ;  /* 0x2000000bff0b7230 */ /* 0x000fe20000004100 */
[----:B------:R-:W-:-:S04]  /*44a80*/  @!P2 IADD3 R10, P4, P5, R10, UR12, R24 ;  /* 0x0000000c0a0aac10 */ /* 0x000fc8000fd9e018 */
[----:B------:R-:W-:Y:S01]  /*44a90*/  FMUL R11, R11, UR17 ;  /* 0x000000110b0b7c20 */ /* 0x000fe20008400000 */
[----:B------:R-:W-:Y:S02]  /*44aa0*/  @!P2 IADD3.X R12, R12, UR11, R30, P4, P5 ;  /* 0x0000000b0c0cac10 */ /* 0x000fe4000a7ea41e */
[----:B0-----:R-:W-:Y:S01]  /*44ab0*/  @!P2 IADD3 R8, P4, R10, R8, RZ ;  /* 0x000000080a08a210 */ /* 0x001fe20007f9e0ff */
[----:B--2---:R-:W-:Y:S01]  /*44ac0*/  FFMA R11, R37, UR18, R11 ;  /* 0x00000012250b7c23 */ /* 0x004fe2000800000b */
[----:B------:R-:W-:Y:S01]  /*44ad0*/  PRMT R10, RZ, 0x7610, R10 ;  /* 0x00007610ff0a7816 */ /* 0x000fe2000000000a */
[----:B------:R-:W2:Y:S02]  /*44ae0*/  LDL.LU R37, [R1+0x8e8] ;  /* 0x0008e80001257983 */ /* 0x000ea40000300800 */
[----:B------:R-:W-:Y:S01]  /*44af0*/  @!P2 IMAD.X R9, R12, 0x1, R9, P4 ;  /* 0x000000010c09a824 */ /* 0x000fe200020e0609 */
[----:B------:R-:W-:Y:S01]  /*44b00*/  F2FP.SATFINITE.E4M3.F32.PACK_AB_MERGE_C R11, RZ, R11, RZ ;  /* 0x0000000bff0b723e */ /* 0x000fe200048070ff */
[----:B------:R-:W3:Y:S04]  /*44b10*/  LDL.LU R40, [R1+0x8ec] ;  /* 0x0008ec0001287983 */ /* 0x000ee80000300800 */
[----:B------:R0:W-:Y:S04]  /*44b20*/  @!P2 STG.E.U8 desc[UR30][R8.64+0x40], R11 ;  /* 0x0000400b0800a986 */ /* 0x0001e8000c10111e */
[----:B------:R-:W4:Y:S01]  /*44b30*/  @!P3 LDG.E.U8 R10, desc[UR30][R6.64+0x41] ;  /* 0x0000411e060ab981 */ /* 0x000f22000c1e1100 */
[----:B0-----:R-:W0:Y:S01]  /*44b40*/  @!P3 LDC.64 R8, c[0x0][0x5c0] ;  /* 0x00017000ff08bb82 */ /* 0x001e220000000a00 */
[----:B------:R-:W-:Y:S01]  /*44b50*/  IMAD.U32 R11, RZ, RZ, UR10 ;  /* 0x0000000aff0b7e24 */ /* 0x000fe2000f8e00ff */
[----:B------:R-:W-:-:S04]  /*44b60*/  ISETP.LT.OR P2, PT, R28, 0x49, !P0 ;  /* 0x000000491c00780c */ /* 0x000fc80004741670 */
[----:B------:R-:W-:Y:S02]  /*44b70*/  @!P3 IADD3 R11, P4, P5, R11, UR12, R24 ;  /* 0x0000000c0b0bbc10 */ /* 0x000fe4000fd9e018 */
[----:B----4-:R-:W-:-:S04]  /*44b80*/  LOP3.LUT R12, R10, 0xff, RZ, 0xc0, !PT ;  /* 0x000000ff0a0c7812 */ /* 0x010fc800078ec0ff */
[----:B------:R-:W-:Y:S01]  /*44b90*/  F2FP.F16.E4M3.UNPACK_B R12, R12 ;  /* 0x0000000cff0c723e */ /* 0x000fe200020006ff */
[----:B------:R-:W-:-:S04]  /*44ba0*/  IMAD.U32 R10, RZ, RZ, UR9 ;  /* 0x00000009ff0a7e24 */ /* 0x000fc8000f8e00ff */
[----:B------:R-:W-:Y:S01]  /*44bb0*/  HADD2.F32 R12, -RZ, R12.H0_H0 ;  /* 0x2000000cff0c7230 */ /* 0x000fe20000004100 */
[----:B------:R-:W-:-:S04]  /*44bc0*/  @!P3 IADD3.X R10, R10, UR11, R30, P4, P5 ;  /* 0x0000000b0a0abc10 */ /* 0x000fc8000a7ea41e */
[----:B------:R-:W-:Y:S01]  /*44bd0*/  FMUL R12, R12, UR17 ;  /* 0x000000110c0c7c20 */ /* 0x000fe20008400000 */
[----:B0-----:R-:W-:-:S03]  /*44be0*/  @!P3 IADD3 R8, P4, R11, R8, RZ ;  /* 0x000000080b08b210 */ /* 0x001fc60007f9e0ff */
[----:B------:R-:W-:Y:S02]  /*44bf0*/  FFMA R12, R41, UR18, R12 ;  /* 0x00000012290c7c23 */ /* 0x000fe4000800000c */
[----:B------:R-:W-:Y:S01]  /*44c00*/  @!P3 IMAD.X R9, R10, 0x1, R9, P4 ;  /* 0x000000010a09b824 */ /* 0x000fe200020e0609 */
[----:B------:R-:W-:Y:S02]  /*44c10*/  PRMT R10, RZ, 0x7610, R10 ;  /* 0x00007610ff0a7816 */ /* 0x000fe4000000000a */
[----:B------:R-:W-:-:S05]  /*44c20*/  F2FP.SATFINITE.E4M3.F32.PACK_AB_MERGE_C R12, RZ, R12, RZ ;  /* 0x0000000cff0c723e */ /* 0x000fca00048070ff */
        /* <DEDUP_REMOVED lines=32> */
[----:B------:R-:W-:Y:S01]  /*44e30*/  IMAD.U32 R11, RZ, RZ, UR9 ;  /* 0x00000009ff0b7e24 */ /* 0x000fe2000f8e00ff */
[----:B------:R-:W-:Y:S02]  /*44e40*/  @!P2 IADD3 R12, P4, P5, R12, UR12, R24 ;  /* 0x0000000c0c0cac10 */ /* 0x000fe4000fd9e018 */
[----:B------:R-:W-:Y:S02]  /*44e50*/  ISETP.LT.OR P3, PT, R28, 0x4a, !P1 ;  /* 0x0000004a1c00780c */ /* 0x000fe40004f61670 */
[----:B------:R-:W-:-:S02]  /*44e60*/  @!P2 IADD3.X R11, R11, UR11, R30, P4, P5 ;  /* 0x0000000b0b0bac10 */ /* 0x000fc4000a7ea41e */
[----:B0-----:R-:W-:-:S05]  /*44e70*/  @!P2 IADD3 R8, P4, R12, R8, RZ ;  /* 0x000000080c08a210 */ /* 0x001fca0007f9e0ff */
[----:B------:R-:W-:Y:S01]  /*44e80*/  @!P2 IMAD.X R9, R11, 0x1, R9, P4 ;  /* 0x000000010b09a824 */ /* 0x000fe200020e0609 */
[----:B---3--:R-:W-:-:S04]  /*44e90*/  LOP3.LUT R10, R10, 0xff, RZ, 0xc0, !PT ;  /* 0x000000ff0a0a7812 */ /* 0x008fc800078ec0ff */
[----:B------:R-:W-:-:S05]  /*44ea0*/  F2FP.F16.E4M3.UNPACK_B R10, R10 ;  /* 0x0000000aff0a723e */ /* 0x000fca00020006ff */
[----:B------:R-:W-:-:S05]  /*44eb0*/  HADD2.F32 R10, -RZ, R10.H0_H0 ;  /* 0x2000000aff0a7230 */ /* 0x000fca0000004100 */
[----:B------:R-:W-:-:S04]  /*44ec0*/  FMUL R10, R10, UR17 ;  /* 0x000000110a0a7c20 */ /* 0x000fc80008400000 */
[----:B--2---:R-:W-:Y:S01]  /*44ed0*/  FFMA R10, R37, UR18, R10 ;  /* 0x00000012250a7c23 */ /* 0x004fe2000800000a */
[----:B------:R-:W-:Y:S01]  /*44ee0*/  IMAD.U32 R12, RZ, RZ, UR10 ;  /* 0x0000000aff0c7e24 */ /* 0x000fe2000f8e00ff */
[----:B------:R-:W2:Y:S03]  /*44ef0*/  LDL.LU R37, [R1+0x8f8] ;  /* 0x0008f80001257983 */ /* 0x000ea60000300800 */
[----:B------:R-:W-:Y:S01]  /*44f00*/  F2FP.SATFINITE.E4M3.F32.PACK_AB_MERGE_C R11, RZ, R10, RZ ;  /* 0x0000000aff0b723e */ /* 0x000fe200048070ff */
[----:B------:R-:W3:Y:S01]  /*44f10*/  LDL.LU R40, [R1+0x8fc] ;  /* 0x0008fc0001287983 */ /* 0x000ee20000300800 */
[----:B------:R-:W-:-:S03]  /*44f20*/  PRMT R10, RZ, 0x7610, R10 ;  /* 0x00007610ff0a7816 */ /* 0x000fc6000000000a */
[----:B------:R0:W-:Y:S04]  /*44f30*/  @!P2 STG.E.U8 desc[UR30][R8.64+0x48], R11 ;  /* 0x0000480b0800a986 */ /* 0x0001e8000c10111e */
[----:B------:R-:W4:Y:S01]  /*44f40*/  @!P3 LDG.E.U8 R10, desc[UR30][R6.64+0x49] ;  /* 0x0000491e060ab981 */ /* 0x000f22000c1e1100 */
[----:B0-----:R-:W0:Y:S01]  /*44f50*/  @!P3 LDC.64 R8, c[0x0][0x5c0] ;  /* 0x00017000ff08bb82 */ /* 0x001e220000000a00 */
[----:B------:R-:W-:Y:S01]  /*44f60*/  IMAD.U32 R11, RZ, RZ, UR9 ;  /* 0x00000009ff0b7e24 */ /* 0x000fe2000f8e00ff */
[----:B------:R-:W-:Y:S02]  /*44f70*/  @!P3 IADD3 R12, P4, P5, R12, UR12, R24 ;  /* 0x0000000c0c0cbc10 */ /* 0x000fe4000fd9e018 */
[----:B------:R-:W-:Y:S02]  /*44f80*/  ISETP.LT.OR P2, PT, R28, 0x51, !P0 ;  /* 0x000000511c00780c */ /* 0x000fe40004741670 */
[----:B------:R-:W-:-:S02]  /*44f90*/  @!P3 IADD3.X R11, R11, UR11, R30, P4, P5 ;  /* 0x0000000b0b0bbc10 */ /* 0x000fc4000a7ea41e */
[----:B0-----:R-:W-:-:S05]  /*44fa0*/  @!P3 IADD3 R8, P4, R12, R8, RZ ;  /* 0x000000080c08b210 */ /* 0x001fca0007f9e0ff */
[----:B------:R-:W-:Y:S01]  /*44fb0*/  @!P3 IMAD.X R9, R11, 0x1, R9, P4 ;  /* 0x000000010b09b824 */ /* 0x000fe200020e0609 */
        /* <DEDUP_REMOVED lines=82> */
[----:B------:R-:W2:Y:S01]  /*454e0*/  LDL.LU R37, [R1+0x910] ;  /* 0x0009100001257983 */ /* 0x000ea20000300800 */
[----:B------:R-:W-:-:S03]  /*454f0*/  IMAD.U32 R12, RZ, RZ, UR10 ;  /* 0x0000000aff0c7e24 */ /* 0x000fc6000f8e00ff */
[----:B------:R-:W4:Y:S01]  /*45500*/  LDL.LU R41, [R1+0x914] ;  /* 0x0009140001297983 */ /* 0x000f220000300800 */
[----:B------:R-:W-:Y:S02]  /*45510*/  F2FP.SATFINITE.E4M3.F32.PACK_AB_MERGE_C R11, RZ, R10, RZ ;  /* 0x0000000aff0b723e */ /* 0x000fe400048070ff */
[----:B------:R-:W-:-:S03]  /*45520*/  PRMT R10, RZ, 0x7610, R10 ;  /* 0x00007610ff0a7816 */ /* 0x000fc6000000000a */
[----:B------:R0:W-:Y:S04]  /*45530*/  @!P2 STG.E.U8 desc[UR30][R8.64+0x58], R11 ;  /* 0x0000580b0800a986 */ /* 0x0001e8000c10111e */
[----:B------:R-:W3:Y:S01]  /*45540*/  @!P3 LDG.E.U8 R10, desc[UR30][R4.64+0x59] ;  /* 0x0000591e040ab981 */ /* 0x000ee2000c1e1100 */
[----:B0-----:R-:W0:Y:S01]  /*45550*/  @!P3 LDC.64 R8, c[0x0][0x5c0] ;  /* 0x00017000ff08bb82 */ /* 0x001e220000000a00 */
[----:B------:R-:W-:Y:S02]  /*45560*/  ISETP.LT.OR P2, PT, R28, 0x59, !P1 ;  /* 0x000000591c00780c */ /* 0x000fe40004f41670 */
        /* <DEDUP_REMOVED lines=23> */
[----:B------:R-:W-:Y:S02]  /*456e0*/  IMAD.U32 R12, RZ, RZ, UR10 ;  /* 0x0000000aff0c7e24 */ /* 0x000fe4000f8e00ff */
[----:B------:R-:W-:Y:S01]  /*456f0*/  IMAD.U32 R11, RZ, RZ, UR9 ;  /* 0x00000009ff0b7e24 */ /* 0x000fe2000f8e00ff */
[----:B------:R-:W2:Y:S04]  /*45700*/  LDL.LU R37, [R1+0x918] ;  /* 0x0009180001257983 */ /* 0x000ea80000300800 */
[----:B------:R-:W3:Y:S01]  /*45710*/  LDL.LU R40, [R1+0x91c] ;  /* 0x00091c0001287983 */ /* 0x000ee20000300800 */
[----:B------:R-:W-:Y:S02]  /*45720*/  F2FP.SATFINITE.E4M3.F32.PACK_AB_MERGE_C R13, RZ, R10, RZ ;  /* 0x0000000aff0d723e */ /* 0x000fe400048070ff */
[----:B------:R-:W-:-:S03]  /*45730*/  PRMT R10, RZ, 0x7610, R10 ;  /* 0x00007610ff0a7816 */ /* 0x000fc6000000000a */
[----:B------:R0:W-:Y:S04]  /*45740*/  @!P2 STG.E.U8 desc[UR30][R8.64+0x58], R13 ;  /* 0x0000580d0800a986 */ /* 0x0001e8000c10111e */
[----:B------:R-:W4:Y:S01]  /*45750*/  @!P3 LDG.E.U8 R10, desc[UR30][R6.64+0x59] ;  /* 0x0000591e060ab981 */ /* 0x000f22000c1e1100 */
[----:B0-----:R-:W0:Y:S01]  /*45760*/  @!P3 LDC.64 R8, c[0x0][0x5c0] ;  /* 0x00017000ff08bb82 */ /* 0x001e220000000a00 */
        /* <DEDUP_REMOVED lines=24> */
[----:B------:R-:W-:Y:S02]  /*458f0*/  IMAD.U32 R15, RZ, RZ, UR10 ;  /* 0x0000000aff0f7e24 */ /* 0x000fe4000f8e00ff */
[----:B------:R-:W-:Y:S01]  /*45900*/  IMAD.U32 R17, RZ, RZ, UR9 ;  /* 0x00000009ff117e24 */ /* 0x000fe2000f8e00ff */
[----:B------:R-:W-:Y:S02]  /*45910*/  F2FP.SATFINITE.E4M3.F32.PACK_AB_MERGE_C R11, RZ, R10, RZ ;  /* 0x0000000aff0b723e */ /* 0x000fe400048070ff */
        /* <DEDUP_REMOVED lines=18> */
[----:B------:R-:W-:Y:S02]  /*45a40*/  @!P2 IADD3 R15, P4, P5, R15, UR12, R24 ;  /* 0x0000000c0f0fac10 */ /* 0x000fe4000fd9e018 */
[----:B------:R-:W-:Y:S02]  /*45a50*/  ISETP.LT.OR P3, PT, R28, 0x62, !P1 ;  /* 0x000000621c00780c */ /* 0x000fe40004f61670 */
[----:B---3--:R-:W-:-:S04]  /*45a60*/  LOP3.LUT R10, R10, 0xff, RZ, 0xc0, !PT ;  /* 0x000000ff0a0a7812 */ /* 0x008fc800078ec0ff */
[----:B------:R-:W-:-:S05]  /*45a70*/  F2FP.F16.E4M3.UNPACK_B R10, R10 ;  /* 0x0000000aff0a723e */ /* 0x000fca00020006ff */
[----:B------:R-:W-:-:S05]  /*45a80*/  HADD2.F32 R10, -RZ, R10.H0_H0 ;  /* 0x2000000aff0a7230 */ /* 0x000fca0000004100 */
[----:B------:R-:W-:Y:S01]  /*45a90*/  FMUL R11, R10, UR17 ;  /* 0x000000110a0b7c20 */ /* 0x000fe20008400000 */
[----:B------:R-:W-:Y:S02]  /*45aa0*/  @!P2 IADD3.X R10, R17, UR11, R30, P4, P5 ;  /* 0x0000000b110aac10 */ /* 0x000fe4000a7ea41e */
[----:B0-----:R-:W-:Y:S01]  /*45ab0*/  @!P2 IADD3 R8, P4, R15, R8, RZ ;  /* 0x000000080f08a210 */ /* 0x001fe20007f9e0ff */
[----:B--2---:R-:W-:Y:S01]  /*45ac0*/  FFMA R11, R37, UR18, R11 ;  /* 0x00000012250b7c23 */ /* 0x004fe2000800000b */
[----:B------:R-:W-:Y:S02]  /*45ad0*/  IMAD.U32 R13, RZ, RZ, UR10 ;  /* 0x0000000aff0d7e24 */ /* 0x000fe4000f8e00ff */
[----:B------:R-:W-:Y:S02]  /*45ae0*/  IMAD.U32 R15, RZ, RZ, UR9 ;  /* 0x00000009ff0f7e24 */ /* 0x000fe4000f8e00ff */
[----:B------:R-:W-:Y:S01]  /*45af0*/  @!P2 IMAD.X R9, R10, 0x1, R9, P4 ;  /* 0x000000010a09a824 */ /* 0x000fe200020e0609 */
[----:B------:R-:W-:-:S02]  /*45b00*/  PRMT R10, RZ, 0x7610, R10 ;  /* 0x00007610ff0a7816 */ /* 0x000fc4000000000a */
[----:B------:R-:W-:Y:S01]  /*45b10*/  F2FP.SATFINITE.E4M3.F32.PACK_AB_MERGE_C R11, RZ, R11, RZ ;  /* 0x0000000bff0b723e */ /* 0x000fe200048070ff */
[----:B------:R-:W2:Y:S01]  /*45b20*/  LDL.LU R37, [R1+0x928] ;  /* 0x0009280001257983 */ /* 0x000ea20000300800 */
[----:B------:R-:W-:-:S03]  /*45b30*/  @!P3 IADD3 R13, P4, P5, R13, UR12, R24 ;  /* 0x0000000c0d0dbc10 */ /* 0x000fc6000fd9e018 */
[----:B------:R-:W3:Y:S04]  /*45b40*/  LDL.LU R40, [R1+0x92c] ;  /* 0x00092c0001287983 */ /* 0x000ee80000300800 */
[----:B------:R0:W-:Y:S04]  /*45b50*/  @!P2 STG.E.U8 desc[UR30][R8.64+0x60], R11 ;  /* 0x0000600b0800a986 */ /* 0x0001e8000c10111e */
[----:B------:R-:W4:Y:S01]  /*45b60*/  @!P3 LDG.E.U8 R10, desc[UR30][R6.64+0x61] ;  /* 0x0000611e060ab981 */ /* 0x000f22000c1e1100 */
[----:B0-----:R-:W0:Y:S01]  /*45b70*/  @!P3 LDC.64 R8, c[0x0][0x5c0] ;  /* 0x00017000ff08bb82 */ /* 0x001e220000000a00 */
[----:B------:R-:W-:-:S02]  /*45b80*/  ISETP.LT.OR P2, PT, R28, 0x69, !P0 ;  /* 0x000000691c00780c */ /* 0x000fc40004741670 */
[----:B------:R-:W-:Y:S02]  /*45b90*/  @!P3 IADD3.X R12, R15, UR11, R30, P4, P5 ;  /* 0x0000000b0f0cbc10 */ /* 0x000fe4000a7ea41e */
        /* <DEDUP_REMOVED lines=1027> */
[----:B------:R-:W-:Y:S01]  /*49bd0*/  FFMA R10, R40, UR18, R10 ;  /* 0x00000012280a7c23 */ /* 0x000fe2000800000a */
[----:B------:R-:W-:Y:S01]  /*49be0*/  @!P2 IADD3 R13, P4, P5, R13, UR12, R24 ;  /* 0x0000000c0d0dac10 */ /* 0x000fe2000fd9e018 */
[----:B------:R-:W3:Y:S03]  /*49bf0*/  LDL.LU R40, [R1+0xa38] ;  /* 0x000a380001287983 */ /* 0x000ee60000300800 */
[----:B------:R-:W-:Y:S02]  /*49c00*/  F2FP.SATFINITE.E4M3.F32.PACK_AB_MERGE_C R11, RZ, R10, RZ ;  /* 0x0000000aff0b723e */ /* 0x000fe400048070ff */
[----:B------:R-:W-:-:S03]  /*49c10*/  PRMT R10, RZ, 0x7610, R10 ;  /* 0x00007610ff0a7816 */ /* 0x000fc6000000000a */
[----:B------:R0:W-:Y:S04]  /*49c20*/  @!P3 STG.E.U8 desc[UR30][R8.64+0xe9], R11 ;  /* 0x0000e90b0800b986 */ /* 0x0001e8000c10111e */
[----:B------:R-:W2:Y:S01]  /*49c30*/  @!P2 LDG.E.U8 R10, desc[UR30][R6.64+0xe8] ;  /* 0x0000e81e060aa981 */ /* 0x000ea2000c1e1100 */
[----:B0-----:R-:W0:Y:S01]  /*49c40*/  @!P2 LDC.64 R8, c[0x0][0x5c0] ;  /* 0x00017000ff08ab82 */ /* 0x001e220000000a00 */
[----:B------:R-:W-:Y:S02]  /*49c50*/  ISETP.LT.OR P3, PT, R28, 0xea, !P1 ;  /* 0x000000ea1c00780c */ /* 0x000fe40004f61670 */
[----:B------:R-:W-:Y:S02]  /*49c60*/  @!P2 IADD3.X R12, R15, UR11, R30, P4, P5 ;  /* 0x0000000b0f0cac10 */ /* 0x000fe4000a7ea41e */
[----:B0-----:R-:W-:-:S05]  /*49c70*/  @!P2 IADD3 R8, P4, R13, R8, RZ ;  /* 0x000000080d08a210 */ /* 0x001fca0007f9e0ff */
[----:B------:R-:W-:Y:S01]  /*49c80*/  @!P2 IMAD.X R9, R12, 0x1, R9, P4 ;  /* 0x000000010c09a824 */ /* 0x000fe200020e0609 */
[----:B--2---:R-:W-:-:S04]  /*49c90*/  LOP3.LUT R10, R10, 0xff, RZ, 0xc0, !PT ;  /* 0x000000ff0a0a7812 */ /* 0x004fc800078ec0ff */
[----:B------:R-:W-:-:S05]  /*49ca0*/  F2FP.F16.E4M3.UNPACK_B R10, R10 ;  /* 0x0000000aff0a723e */ /* 0x000fca00020006ff */
[----:B------:R-:W-:-:S05]  /*49cb0*/  HADD2.F32 R10, -RZ, R10.H0_H0 ;  /* 0x2000000aff0a7230 */ /* 0x000fca0000004100 */
[----:B------:R-:W-:-:S04]  /*49cc0*/  FMUL R10, R10, UR17 ;  /* 0x000000110a0a7c20 */ /* 0x000fc80008400000 */
[----:B------:R-:W-:Y:S01]  /*49cd0*/  FFMA R10, R37, UR18, R10 ;  /* 0x00000012250a7c23 */ /* 0x000fe2000800000a */
[----:B------:R-:W-:Y:S01]  /*49ce0*/  IMAD.U32 R13, RZ, RZ, UR10 ;  /* 0x0000000aff0d7e24 */ /* 0x000fe2000f8e00ff */
[----:B------:R-:W2:Y:S03]  /*49cf0*/  LDL.LU R37, [R1+0xa3c] ;  /* 0x000a3c0001257983 */ /* 0x000ea60000300800 */
        /* <DEDUP_REMOVED lines=58> */
[----:B---3--:R-:W-:Y:S01]  /*4a0a0*/  FFMA R10, R40, UR18, R10 ;  /* 0x00000012280a7c23 */ /* 0x008fe2000800000a */
[----:B------:R-:W-:Y:S01]  /*4a0b0*/  IMAD.U32 R13, RZ, RZ, UR10 ;  /* 0x0000000aff0d7e24 */ /* 0x000fe2000f8e00ff */
[----:B------:R-:W3:Y:S04]  /*4a0c0*/  LDL.LU R40, [R1+0xa48] ;  /* 0x000a480001287983 */ /* 0x000ee80000300800 */
[----:B------:R-:W4:Y:S01]  /*4a0d0*/  LDL.LU R41, [R1+0xa4c] ;  /* 0x000a4c0001297983 */ /* 0x000f220000300800 */
[----:B------:R-:W-:Y:S02]  /*4a0e0*/  F2FP.SATFINITE.E4M3.F32.PACK_AB_MERGE_C R11, RZ, R10, RZ ;  /* 0x0000000aff0b723e */ /* 0x000fe400048070ff */
[----:B------:R-:W-:-:S03]  /*4a0f0*/  PRMT R10, RZ, 0x7610, R10 ;  /* 0x00007610ff0a7816 */ /* 0x000fc6000000000a */
[----:B------:R0:W-:Y:S04]  /*4a100*/  @!P2 STG.E.U8 desc[UR30][R8.64+0xf0], R11 ;  /* 0x0000f00b0800a986 */ /* 0x0001e8000c10111e */
[----:B------:R-:W2:Y:S01]  /*4a110*/  @!P3 LDG.E.U8 R10, desc[UR30][R6.64+0xf1] ;  /* 0x0000f11e060ab981 */ /* 0x000ea2000c1e1100 */
[----:B0-----:R-:W0:Y:S01]  /*4a120*/  @!P3 LDC.64 R8, c[0x0][0x5c0] ;  /* 0x00017000ff08bb82 */ /* 0x001e220000000a00 */
[----:B------:R-:W-:Y:S02]  /*4a130*/  @!P3 IADD3 R13, P4, P5, R13, UR12, R24 ;  /* 0x0000000c0d0dbc10 */ /* 0x000fe4000fd9e018 */
[----:B------:R-:W-:Y:S02]  /*4a140*/  ISETP.LT.OR P2, PT, R28, 0xf9, !P0 ;  /* 0x000000f91c00780c */ /* 0x000fe40004741670 */
[----:B------:R-:W-:-:S02]  /*4a150*/  @!P3 IADD3.X R12, R15, UR11, R30, P4, P5 ;  /* 0x0000000b0f0cbc10 */ /* 0x000fc4000a7ea41e */
[----:B0-----:R-:W-:-:S05]  /*4a160*/  @!P3 IADD3 R8, P4, R13, R8, RZ ;  /* 0x000000080d08b210 */ /* 0x001fca0007f9e0ff */
[----:B------:R-:W-:Y:S01]  /*4a170*/  @!P3 IMAD.X R9, R12, 0x1, R9, P4 ;  /* 0x000000010c09b824 */ /* 0x000fe200020e0609 */
[----:B--2---:R-:W-:-:S04]  /*4a180*/  LOP3.LUT R10, R10, 0xff, RZ, 0xc0, !PT ;  /* 0x000000ff0a0a7812 */ /* 0x004fc800078ec0ff */
[----:B------:R-:W-:-:S05]  /*4a190*/  F2FP.F16.E4M3.UNPACK_B R10, R10 ;  /* 0x0000000aff0a723e */ /* 0x000fca00020006ff */
[----:B------:R-:W-:-:S05]  /*4a1a0*/  HADD2.F32 R10, -RZ, R10.H0_H0 ;  /* 0x2000000aff0a7230 */ /* 0x000fca0000004100 */
[----:B------:R-:W-:-:S04]  /*4a1b0*/  FMUL R10, R10, UR17 ;  /* 0x000000110a0a7c20 */ /* 0x000fc80008400000 */
[----:B------:R-:W-:Y:S01]  /*4a1c0*/  FFMA R10, R37, UR18, R10 ;  /* 0x00000012250a7c23 */ /* 0x000fe2000800000a */
[----:B------:R-:W-:Y:S01]  /*4a1d0*/  ISETP.LT.OR P0, PT, R28, 0xfa, !P0 ;  /* 0x000000fa1c00780c */ /* 0x000fe20004701670 */
[----:B------:R-:W2:Y:S03]  /*4a1e0*/  LDL.LU R37, [R1+0xa50] ;  /* 0x000a500001257983 */ /* 0x000ea60000300800 */
[----:B------:R-:W-:Y:S02]  /*4a1f0*/  F2FP.SATFINITE.E4M3.F32.PACK_AB_MERGE_C R11, RZ, R10, RZ ;  /* 0x0000000aff0b723e */ /* 0x000fe400048070ff */
[----:B------:R-:W-:-:S03]  /*4a200*/  PRMT R10, RZ, 0x7610, R10 ;  /* 0x00007610ff0a7816 */ /* 0x000fc6000000000a */
[----:B------:R0:W-:Y:S04]  /*4a210*/  @!P3 STG.E.U8 desc[UR30][R8.64+0xf1], R11 ;  /* 0x0000f10b0800b986 */ /* 0x0001e8000c10111e */
[----:B------:R-:W3:Y:S01]  /*4a220*/  @!P2 LDG.E.U8 R10, desc[UR30][R4.64+0xf8] ;  /* 0x0000f81e040aa981 */ /* 0x000ee2000c1e1100 */
[----:B0-----:R-:W0:Y:S02]  /*4a230*/  @!P2 LDC.64 R8, c[0x0][0x5c0] ;  /* 0x00017000ff08ab82 */ /* 0x001e240000000a00 */
[----:B0-----:R-:W-:-:S04]  /*4a240*/  @!P2 IADD3 R8, P3, P4, R24, UR12, R8 ;  /* 0x0000000c1808ac10 */ /* 0x001fc8000fc7e008 */
[----:B------:R-:W-:Y:S02]  /*4a250*/  @!P2 IADD3.X R9, R30, UR11, R9, P3, P4 ;  /* 0x0000000b1e09ac10 */ /* 0x000fe40009fe8409 */
[----:B---3--:R-:W-:-:S04]  /*4a260*/  LOP3.LUT R10, R10, 0xff, RZ, 0xc0, !PT ;  /* 0x000000ff0a0a7812 */ /* 0x008fc800078ec0ff */
[----:B------:R-:W-:-:S05]  /*4a270*/  F2FP.F16.E4M3.UNPACK_B R10, R10 ;  /* 0x0000000aff0a723e */ /* 0x000fca00020006ff */
[----:B------:R-:W-:-:S05]  /*4a280*/  HADD2.F32 R10, -RZ, R10.H0_H0 ;  /* 0x2000000aff0a7230 */ /* 0x000fca0000004100 */
[----:B------:R-:W-:-:S04]  /*4a290*/  FMUL R10, R10, UR17 ;  /* 0x000000110a0a7c20 */ /* 0x000fc80008400000 */
[----:B------:R-:W-:Y:S01]  /*4a2a0*/  FFMA R10, R40, UR18, R10 ;  /* 0x00000012280a7c23 */ /* 0x000fe2000800000a */
[----:B------:R-:W-:Y:S01]  /*4a2b0*/  IMAD.U32 R13, RZ, RZ, UR9 ;  /* 0x00000009ff0d7e24 */ /* 0x000fe2000f8e00ff */
[----:B------:R-:W3:Y:S03]  /*4a2c0*/  LDL.LU R40, [R1+0xa54] ;  /* 0x000a540001287983 */ /* 0x000ee60000300800 */
[----:B------:R-:W-:Y:S02]  /*4a2d0*/  F2FP.SATFINITE.E4M3.F32.PACK_AB_MERGE_C R11, RZ, R10, RZ ;  /* 0x0000000aff0b723e */ /* 0x000fe400048070ff */
[----:B------:R-:W-:-:S03]  /*4a2e0*/  PRMT R10, RZ, 0x7610, R10 ;  /* 0x00007610ff0a7816 */ /* 0x000fc6000000000a */
[----:B------:R0:W-:Y:S04]  /*4a2f0*/  @!P2 STG.E.U8 desc[UR30][R8.64+0xf8], R11 ;  /* 0x0000f80b0800a986 */ /* 0x0001e8000c10111e */
[----:B------:R1:W4:Y:S02]  /*4a300*/  @!P0 LDG.E.U8 R10, desc[UR30][R4.64+0xf9] ;  /* 0x0000f91e040a8981 */ /* 0x000324000c1e1100 */
[----:B-1----:R-:W1:Y:S01]  /*4a310*/  @!P0 LDC.64 R4, c[0x0][0x5c0] ;  /* 0x00017000ff048b82 */ /* 0x002e620000000a00 */
[----:B------:R-:W-:Y:S02]  /*4a320*/  ISETP.LT.OR P2, PT, R28, 0xf9, !P1 ;  /* 0x000000f91c00780c */ /* 0x000fe40004f41670 */
[----:B0-----:R-:W-:Y:S02]  /*4a330*/  PRMT R8, RZ, 0x7610, R8 ;  /* 0x00007610ff087816 */ /* 0x001fe40000000008 */
[----:B-1----:R-:W-:-:S04]  /*4a340*/  @!P0 IADD3 R4, P3, P4, R24, UR12, R4 ;  /* 0x0000000c18048c10 */ /* 0x002fc8000fc7e004 */
[----:B------:R-:W-:Y:S02]  /*4a350*/  @!P0 IADD3.X R5, R30, UR11, R5, P3, P4 ;  /* 0x0000000b1e058c10 */ /* 0x000fe40009fe8405 */
[----:B----4-:R-:W-:-:S04]  /*4a360*/  LOP3.LUT R10, R10, 0xff, RZ, 0xc0, !PT ;  /* 0x000000ff0a0a7812 */ /* 0x010fc800078ec0ff */
[----:B------:R-:W-:-:S05]  /*4a370*/  F2FP.F16.E4M3.UNPACK_B R10, R10 ;  /* 0x0000000aff0a723e */ /* 0x000fca00020006ff */
[----:B------:R-:W-:-:S05]  /*4a380*/  HADD2.F32 R10, -RZ, R10.H0_H0 ;  /* 0x2000000aff0a7230 */ /* 0x000fca0000004100 */
[----:B------:R-:W-:-:S04]  /*4a390*/  FMUL R10, R10, UR17 ;  /* 0x000000110a0a7c20 */ /* 0x000fc80008400000 */
[----:B------:R-:W-:-:S05]  /*4a3a0*/  FFMA R10, R41, UR18, R10 ;  /* 0x00000012290a7c23 */ /* 0x000fca000800000a */
[----:B------:R-:W-:-:S05]  /*4a3b0*/  F2FP.SATFINITE.E4M3.F32.PACK_AB_MERGE_C R9, RZ, R10, RZ ;  /* 0x0000000aff09723e */ /* 0x000fca00048070ff */
[----:B------:R0:W-:Y:S04]  /*4a3c0*/  @!P0 STG.E.U8 desc[UR30][R4.64+0xf9], R9 ;  /* 0x0000f90904008986 */ /* 0x0001e8000c10111e */
[----:B------:R-:W4:Y:S01]  /*4a3d0*/  @!P2 LDG.E.U8 R8, desc[UR30][R6.64+0xf8] ;  /* 0x0000f81e0608a981 */ /* 0x000f22000c1e1100 */
[----:B0-----:R-:W0:Y:S01]  /*4a3e0*/  @!P2 LDC.64 R4, c[0x0][0x5c0] ;  /* 0x00017000ff04ab82 */ /* 0x001e220000000a00 */
[----:B------:R-:W-:Y:S01]  /*4a3f0*/  IMAD.U32 R11, RZ, RZ, UR10 ;  /* 0x0000000aff0b7e24 */ /* 0x000fe2000f8e00ff */
[----:B------:R-:W-:-:S04]  /*4a400*/  ISETP.LT.OR P1, PT, R28, 0xfa, !P1 ;  /* 0x000000fa1c00780c */ /* 0x000fc80004f21670 */
[----:B------:R-:W-:-:S04]  /*4a410*/  @!P2 IADD3 R11, P0, P3, R11, UR12, R24 ;  /* 0x0000000c0b0bac10 */ /* 0x000fc8000fb1e018 */
[----:B------:R-:W-:Y:S02]  /*4a420*/  @!P2 IADD3.X R10, R13, UR11, R30, P0, P3 ;  /* 0x0000000b0d0aac10 */ /* 0x000fe400087e641e */
[----:B0-----:R-:W-:-:S05]  /*4a430*/  @!P2 IADD3 R4, P4, R11, R4, RZ ;  /* 0x000000040b04a210 */ /* 0x001fca0007f9e0ff */
[----:B------:R-:W-:Y:S01]  /*4a440*/  @!P2 IMAD.X R5, R10, 0x1, R5, P4 ;  /* 0x000000010a05a824 */ /* 0x000fe200020e0605 */
[----:B----4-:R-:W-:-:S04]  /*4a450*/  LOP3.LUT R8, R8, 0xff, RZ, 0xc0, !PT ;  /* 0x000000ff08087812 */ /* 0x010fc800078ec0ff */
[----:B------:R-:W-:-:S05]  /*4a460*/  F2FP.F16.E4M3.UNPACK_B R8, R8 ;  /* 0x00000008ff08723e */ /* 0x000fca00020006ff */
[----:B------:R-:W-:-:S05]  /*4a470*/  HADD2.F32 R8, -RZ, R8.H0_H0 ;  /* 0x20000008ff087230 */ /* 0x000fca0000004100 */
[----:B------:R-:W-:-:S04]  /*4a480*/  FMUL R8, R8, UR17 ;  /* 0x0000001108087c20 */ /* 0x000fc80008400000 */
[----:B--2---:R-:W-:Y:S01]  /*4a490*/  FFMA R8, R37, UR18, R8 ;  /* 0x0000001225087c23 */ /* 0x004fe20008000008 */
[----:B------:R-:W-:Y:S01]  /*4a4a0*/  IADD3 R9, P0, R36, 0x180, RZ ;  /* 0x0000018024097810 */ /* 0x000fe20007f1e0ff */
[----:B------:R-:W-:Y:S01]  /*4a4b0*/  IMAD.U32 R13, RZ, RZ, UR10 ;  /* 0x0000000aff0d7e24 */ /* 0x000fe2000f8e00ff */
[----:B------:R-:W2:Y:S02]  /*4a4c0*/  LDL.LU R37, [R1+0xa58] ;  /* 0x000a580001257983 */ /* 0x000ea40000300800 */
[----:B------:R-:W-:Y:S02]  /*4a4d0*/  F2FP.SATFINITE.E4M3.F32.PACK_AB_MERGE_C R11, RZ, R8, RZ ;  /* 0x00000008ff0b723e */ /* 0x000fe400048070ff */
[----:B------:R-:W-:-:S03]  /*4a4e0*/  PRMT R8, RZ, 0x7610, R8 ;  /* 0x00007610ff087816 */ /* 0x000fc60000000008 */
[----:B------:R0:W-:Y:S04]  /*4a4f0*/  @!P2 STG.E.U8 desc[UR30][R4.64+0xf8], R11 ;  /* 0x0000f80b0400a986 */ /* 0x0001e8000c10111e */
[----:B------:R1:W4:Y:S02]  /*4a500*/  @!P1 LDG.E.U8 R8, desc[UR30][R6.64+0xf9] ;  /* 0x0000f91e06089981 */ /* 0x000324000c1e1100 */
[----:B-1----:R-:W1:Y:S01]  /*4a510*/  @!P1 LDC.64 R6, c[0x0][0x5c0] ;  /* 0x00017000ff069b82 */ /* 0x002e620000000a00 */
[----:B------:R-:W-:Y:S01]  /*4a520*/  IMAD.X R10, RZ, RZ, R39, P0 ;  /* 0x000000ffff0a7224 */ /* 0x000fe200000e0627 */
[----:B------:R-:W-:Y:S02]  /*4a530*/  ISETP.GE.AND P0, PT, R29, 0x181, PT ;  /* 0x000001811d00780c */ /* 0x000fe40003f06270 */
[----:B0-----:R-:W-:Y:S01]  /*4a540*/  @!P1 IADD3 R11, P4, P5, R13, UR12, R24 ;  /* 0x0000000c0d0b9c10 */ /* 0x001fe2000fd9e018 */
[----:B------:R-:W-:-:S04]  /*4a550*/  IMAD.WIDE.U32 R4, R9, UR20, R34 ;  /* 0x0000001409047c25 */ /* 0x000fc8000f8e0022 */
[----:B------:R-:W-:Y:S01]  /*4a560*/  IMAD R10, R10, UR20, RZ ;  /* 0x000000140a0a7c24 */ /* 0x000fe2000f8e02ff */
[----:B------:R-:W-:Y:S02]  /*4a570*/  ISETP.LT.OR P2, PT, R28, 0x1, !P0 ;  /* 0x000000011c00780c */ /* 0x000fe40004741670 */
[----:B------:R-:W-:Y:S01]  /*4a580*/  @!P1 IADD3.X R12, R15, UR11, R30, P4, P5 ;  /* 0x0000000b0f0c9c10 */ /* 0x000fe2000a7ea41e */
[--C-:B------:R-:W-:Y:S01]  /*4a590*/  IMAD R9, R9, UR21, R10.reuse ;  /* 0x0000001509097c24 */ /* 0x100fe2000f8e020a */
[----:B------:R-:W-:Y:S02]  /*4a5a0*/  IADD3 R4, P4, R4, UR22, RZ ;  /* 0x0000001604047c10 */ /* 0x000fe4000ff9e0ff */
[----:B------:R-:W-:Y:S02]  /*4a5b0*/  PRMT R10, RZ, 0x7610, R10 ;  /* 0x00007610ff0a7816 */ /* 0x000fe4000000000a */
[----:B------:R-:W-:Y:S02]  /*4a5c0*/  IADD3.X R5, R5, UR23, R9, P4, !PT ;  /* 0x0000001705057c10 */ /* 0x000fe4000a7fe409 */
[----:B-1----:R-:W-:-:S05]  /*4a5d0*/  @!P1 IADD3 R6, P3, R11, R6, RZ ;  /* 0x000000060b069210 */ /* 0x002fca0007f7e0ff */
[----:B------:R-:W-:Y:S01]  /*4a5e0*/  @!P1 IMAD.X R7, R12, 0x1, R7, P3 ;  /* 0x000000010c079824 */ /* 0x000fe200018e0607 */
[----:B----4-:R-:W-:-:S04]  /*4a5f0*/  LOP3.LUT R8, R8, 0xff, RZ, 0xc0, !PT ;  /* 0x000000ff08087812 */ /* 0x010fc800078ec0ff */
[----:B------:R-:W-:-:S05]  /*4a600*/  F2FP.F16.E4M3.UNPACK_B R8, R8 ;  /* 0x00000008ff08723e */ /* 0x000fca00020006ff */
[----:B------:R-:W-:-:S05]  /*4a610*/  HADD2.F32 R8, -RZ, R8.H0_H0 ;  /* 0x20000008ff087230 */ /* 0x000fca0000004100 */
[----:B------:R-:W-:-:S04]  /*4a620*/  FMUL R8, R8, UR17 ;  /* 0x0000001108087c20 */ /* 0x000fc80008400000 */
[----:B---3--:R-:W-:Y:S01]  /*4a630*/  FFMA R8, R40, UR18, R8 ;  /* 0x0000001228087c23 */ /* 0x008fe20008000008 */
[----:B------:R-:W-:Y:S01]  /*4a640*/  ISETP.LT.OR P3, PT, R28, 0x2, !P0 ;  /* 0x000000021c00780c */ /* 0x000fe20004761670 */
[----:B------:R-:W3:Y:S03]  /*4a650*/  LDL.LU R40, [R1+0xa5c] ;  /* 0x000a5c0001287983 */ /* 0x000ee60000300800 */
[----:B------:R-:W-:Y:S02]  /*4a660*/  F2FP.SATFINITE.E4M3.F32.PACK_AB_MERGE_C R11, RZ, R8, RZ ;  /* 0x00000008ff0b723e */ /* 0x000fe400048070ff */
[----:B------:R-:W0:Y:S03]  /*4a670*/  @!P2 LDC.64 R8, c[0x0][0x5c0] ;  /* 0x00017000ff08ab82 */ /* 0x000e260000000a00 */
[----:B------:R1:W-:Y:S04]  /*4a680*/  @!P1 STG.E.U8 desc[UR30][R6.64+0xf9], R11 ;  /* 0x0000f90b06009986 */ /* 0x0003e8000c10111e */
[----:B------:R-:W4:Y:S01]  /*4a690*/  @!P2 LDG.E.U8 R10, desc[UR30][R4.64] ;  /* 0x0000001e040aa981 */ /* 0x000f22000c1e1100 */
[----:B-1----:R-:W-:-:S02]  /*4a6a0*/  @!P2 IMAD.MOV.U32 R6, RZ, RZ, R24 ;  /* 0x000000ffff06a224 */ /* 0x002fc400078e0018 */
[----:B------:R-:W-:Y:S02]  /*4a6b0*/  @!P2 IMAD.MOV.U32 R7, RZ, RZ, R30 ;  /* 0x000000ffff07a224 */ /* 0x000fe400078e001e */
[----:B------:R-:W-:-:S04]  /*4a6c0*/  @!P2 IMAD.WIDE.U32 R6, R2, 0x180, R6 ;  /* 0x000001800206a825 */ /* 0x000fc800078e0006 */
[----:B------:R-:W-:Y:S01]  /*4a6d0*/  @!P2 IMAD R11, R3, 0x180, RZ ;  /* 0x00000180030ba824 */ /* 0x000fe200078e02ff */
[----:B0-----:R-:W-:Y:S02]  /*4a6e0*/  @!P2 IADD3 R6, P1, R6, R8, RZ ;  /* 0x000000080606a210 */ /* 0x001fe40007f3e0ff */
[----:B------:R-:W-:Y:S02]  /*4a6f0*/  PRMT R8, RZ, 0x7610, R8 ;  /* 0x00007610ff087816 */ /* 0x000fe40000000008 */
[----:B------:R-:W-:Y:S02]  /*4a700*/  @!P2 IADD3.X R7, R9, R7, R11, P1, !PT ;  /* 0x000000070907a210 */ /* 0x000fe40000ffe40b */
[----:B----4-:R-:W-:-:S04]  /*4a710*/  LOP3.LUT R10, R10, 0xff, RZ, 0xc0, !PT ;  /* 0x000000ff0a0a7812 */ /* 0x010fc800078ec0ff */
[----:B------:R-:W-:-:S05]  /*4a720*/  F2FP.F16.E4M3.UNPACK_B R10, R10 ;  /* 0x0000000aff0a723e */ /* 0x000fca00020006ff */
[----:B------:R-:W-:-:S05]  /*4a730*/  HADD2.F32 R10, -RZ, R10.H0_H0 ;  /* 0x2000000aff0a7230 */ /* 0x000fca0000004100 */
[----:B------:R-:W-:-:S04]  /*4a740*/  FMUL R10, R10, UR17 ;  /* 0x000000110a0a7c20 */ /* 0x000fc80008400000 */
[----:B--2---:R-:W-:Y:S01]  /*4a750*/  FFMA R10, R37, UR18, R10 ;  /* 0x00000012250a7c23 */ /* 0x004fe2000800000a */
[----:B------:R-:W-:Y:S01]  /*4a760*/  ISETP.GE.AND P1, PT, R29, 0x189, PT ;  /* 0x000001891d00780c */ /* 0x000fe20003f26270 */
[----:B------:R-:W-:Y:S01]  /*4a770*/  @!P3 IMAD R14, R3, 0x180, RZ ;  /* 0x00000180030eb824 */ /* 0x000fe200078e02ff */
[----:B------:R-:W2:Y:S04]  /*4a780*/  LDL.LU R37, [R1+0xa60] ;  /* 0x000a600001257983 */ /* 0x000ea80000300800 */
[----:B------:R-:W4:Y:S01]  /*4a790*/  LDL.LU R41, [R1+0xa64] ;  /* 0x000a640001297983 */ /* 0x000f220000300800 */
[----:B------:R-:W-:-:S05]  /*4a7a0*/  F2FP.SATFINITE.E4M3.F32.PACK_AB_MERGE_C R11, RZ, R10, RZ ;  /* 0x0000000aff0b723e */ /* 0x000fca00048070ff */
[----:B------:R0:W-:Y:S04]  /*4a7b0*/  @!P2 STG.E.U8 desc[UR30][R6.64], R11 ;  /* 0x0000000b0600a986 */ /* 0x0001e8000c10111e */
[----:B------:R-:W3:Y:S01]  /*4a7c0*/  @!P3 LDG.E.U8 R8, desc[UR30][R4.64+0x1] ;  /* 0x0000011e0408b981 */ /* 0x000ee2000c1e1100 */
[----:B------:R-:W-:-:S05]  /*4a7d0*/  IADD3 R13, P2, R36, 0x188, RZ ;  /* 0x00000188240d7810 */ /* 0x000fca0007f5e0ff */
[----:B------:R-:W-:Y:S02]  /*4a7e0*/  IMAD.X R38, RZ, RZ, R39, P2 ;  /* 0x000000ffff267224 */ /* 0x000fe400010e0627 */
[----:B0-----:R-:W-:Y:S02]  /*4a7f0*/  @!P3 IMAD.MOV.U32 R6, RZ, RZ, R24 ;  /* 0x000000ffff06b224 */ /* 0x001fe400078e0018 */
[----:B------:R-:W-:Y:S02]  /*4a800*/  @!P3 IMAD.MOV.U32 R7, RZ, RZ, R30 ;  /* 0x000000ffff07b224 */ /* 0x000fe400078e001e */
[----:B------:R-:W-:Y:S01]  /*4a810*/  IMAD R38, R38, UR20, RZ ;  /* 0x0000001426267c24 */ /* 0x000fe2000f8e02ff */
[----:B------:R-:W-:Y:S01]  /*4a820*/  ISETP.LT.OR P2, PT, R28, 0x1, !P1 ;  /* 0x000000011c00780c */ /* 0x000fe20004f41670 */
[----:B------:R-:W-:Y:S01]  /*4a830*/  @!P3 IMAD.WIDE.U32 R6, R2, 0x180, R6 ;  /* 0x000001800206b825 */ /* 0x000fe200078e0006 */
[----:B---3--:R-:W-:Y:S02]  /*4a840*/  LOP3.LUT R10, R8, 0xff, RZ, 0xc0, !PT ;  /* 0x000000ff080a7812 */ /* 0x008fe400078ec0ff */
[----:B------:R-:W0:Y:S02]  /*4a850*/  @!P3 LDC.64 R8, c[0x0][0x5c0] ;  /* 0x00017000ff08bb82 */ /* 0x000e240000000a00 */
[----:B------:R-:W-:-:S05]  /*4a860*/  F2FP.F16.E4M3.UNPACK_B R10, R10 ;  /* 0x0000000aff0a723e */ /* 0x000fca00020006ff */
[----:B------:R-:W-:-:S05]  /*4a870*/  HADD2.F32 R10, -RZ, R10.H0_H0 ;  /* 0x2000000aff0a7230 */ /* 0x000fca0000004100 */
[----:B------:R-:W-:-:S04]  /*4a880*/  FMUL R10, R10, UR17 ;  /* 0x000000110a0a7c20 */ /* 0x000fc80008400000 */
[----:B------:R-:W-:Y:S01]  /*4a890*/  FFMA R12, R40, UR18, R10 ;  /* 0x00000012280c7c23 */ /* 0x000fe2000800000a */
[----:B------:R-:W-:-:S04]  /*4a8a0*/  IMAD.WIDE.U32 R10, R13, UR20, R34 ;  /* 0x000000140d0a7c25 */ /* 0x000fc8000f8e0022 */
[----:B------:R-:W-:Y:S01]  /*4a8b0*/  IMAD R13, R13, UR21, R38 ;  /* 0x000000150d0d7c24 */ /* 0x000fe2000f8e0226 */
[----:B------:R-:W-:Y:S02]  /*4a8c0*/  F2FP.SATFINITE.E4M3.F32.PACK_AB_MERGE_C R15, RZ, R12, RZ ;  /* 0x0000000cff0f723e */ /* 0x000fe400048070ff */
[----:B0-----:R-:W-:Y:S02]  /*4a8d0*/  @!P3 IADD3 R8, P5, R6, R8, RZ ;  /* 0x000000080608b210 */ /* 0x001fe40007fbe0ff */
[----:B------:R-:W-:Y:S02]  /*4a8e0*/  IADD3 R6, P4, R10, UR22, RZ ;  /* 0x000000160a067c10 */ /* 0x000fe4000ff9e0ff */
[----:B------:R-:W-:Y:S02]  /*4a8f0*/  PRMT R12, RZ, 0x7610, R12 ;  /* 0x00007610ff0c7816 */ /* 0x000fe4000000000c */
[----:B------:R-:W-:Y:S02]  /*4a900*/  @!P3 IADD3.X R9, R9, R7, R14, P5, !PT ;  /* 0x000000070909b210 */ /* 0x000fe40002ffe40e */
[----:B------:R-:W-:-:S02]  /*4a910*/  IADD3.X R7, R11, UR23, R13, P4, !PT ;  /* 0x000000170b077c10 */ /* 0x000fc4000a7fe40d */
[----:B------:R-:W0:Y:S01]  /*4a920*/  @!P2 LDC.64 R10, c[0x0][0x5c0] ;  /* 0x00017000ff0aab82 */ /* 0x000e220000000a00 */
[----:B------:R1:W-:Y:S04]  /*4a930*/  @!P3 STG.E.U8 desc[UR30][R8.64+0x1], R15 ;  /* 0x0000010f0800b986 */ /* 0x0003e8000c10111e */
[----:B------:R-:W3:Y:S01]  /*4a940*/  @!P2 LDG.E.U8 R12, desc[UR30][R6.64] ;  /* 0x0000001e060ca981 */ /* 0x000ee2000c1e1100 */
[----:B------:R-:W-:Y:S01]  /*4a950*/  @!P2 IMAD R13, R3, 0x180, RZ ;  /* 0x00000180030da824 */ /* 0x000fe200078e02ff */
[----:B------:R-:W-:Y:S01]  /*4a960*/  ISETP.LT.OR P3, PT, R28, 0x2, !P1 ;  /* 0x000000021c00780c */ /* 0x000fe20004f61670 */
[----:B-1----:R-:W-:Y:S02]  /*4a970*/  @!P2 IMAD.MOV.U32 R8, RZ, RZ, R24 ;  /* 0x000000ffff08a224 */ /* 0x002fe400078e0018 */
[----:B------:R-:W-:-:S02]  /*4a980*/  @!P2 IMAD.MOV.U32 R9, RZ, RZ, R30 ;  /* 0x000000ffff09a224 */ /* 0x000fc400078e001e */
[----:B------:R-:W-:-:S04]  /*4a990*/  @!P2 IMAD.WIDE.U32 R8, R2, 0x180, R8 ;  /* 0x000001800208a825 */ /* 0x000fc800078e0008 */
[----:B------:R-:W-:Y:S01]  /*4a9a0*/  @!P2 IMAD.IADD R14, R9, 0x1, R13 ;  /* 0x00000001090ea824 */ /* 0x000fe200078e020d */
[----:B0-----:R-:W-:-:S04]  /*4a9b0*/  @!P2 IADD3 R8, P4, P5, R8, UR10, R10 ;  /* 0x0000000a0808ac10 */ /* 0x001fc8000fd9e00a */
[----:B------:R-:W-:Y:S02]  /*4a9c0*/  @!P2 IADD3.X R9, R14, UR9, R11, P4, P5 ;  /* 0x000000090e09ac10 */ /* 0x000fe4000a7ea40b */
[----:B------:R-:W0:Y:S01]  /*4a9d0*/  @!P3 LDC.64 R10, c[0x0][0x5c0] ;  /* 0x00017000ff0abb82 */ /* 0x000e220000000a00 */
[----:B---3--:R-:W-:-:S04]  /*4a9e0*/  LOP3.LUT R12, R12, 0xff, RZ, 0xc0, !PT ;  /* 0x000000ff0c0c7812 */ /* 0x008fc800078ec0ff */
[----:B------:R-:W-:-:S05]  /*4a9f0*/  F2FP.F16.E4M3.UNPACK_B R12, R12 ;  /* 0x0000000cff0c723e */ /* 0x000fca00020006ff */
[----:B------:R-:W-:-:S05]  /*4aa00*/  HADD2.F32 R12, -RZ, R12.H0_H0 ;  /* 0x2000000cff0c7230 */ /* 0x000fca0000004100 */
[----:B------:R-:W-:-:S04]  /*4aa10*/  FMUL R12, R12, UR17 ;  /* 0x000000110c0c7c20 */ /* 0x000fc80008400000 */
[----:B--2---:R-:W-:Y:S01]  /*4aa20*/  FFMA R12, R37, UR18, R12 ;  /* 0x00000012250c7c23 */ /* 0x004fe2000800000c */
[----:B------:R-:W-:Y:S01]  /*4aa30*/  @!P3 IMAD R15, R3, 0x180, RZ ;  /* 0x00000180030fb824 */ /* 0x000fe200078e02ff */
[----:B------:R-:W2:Y:S04]  /*4aa40*/  LDL.LU R37, [R1+0xa68] ;  /* 0x000a680001257983 */ /* 0x000ea80000300800 */
[----:B------:R-:W3:Y:S01]  /*4aa50*/  LDL.LU R40, [R1+0xa6c] ;  /* 0x000a6c0001287983 */ /* 0x000ee20000300800 */
[----:B------:R-:W-:Y:S02]  /*4aa60*/  F2FP.SATFINITE.E4M3.F32.PACK_AB_MERGE_C R13, RZ, R12, RZ ;  /* 0x0000000cff0d723e */ /* 0x000fe400048070ff */
[----:B------:R-:W-:-:S03]  /*4aa70*/  PRMT R12, RZ, 0x7610, R12 ;  /* 0x00007610ff0c7816 */ /* 0x000fc6000000000c */
[----:B------:R1:W-:Y:S04]  /*4aa80*/  @!P2 STG.E.U8 desc[UR30][R8.64], R13 ;  /* 0x0000000d0800a986 */ /* 0x0003e8000c10111e */
[----:B------:R-:W4:Y:S01]  /*4aa90*/  @!P3 LDG.E.U8 R12, desc[UR30][R6.64+0x1] ;  /* 0x0000011e060cb981 */ /* 0x000f22000c1e1100 */
[----:B------:R-:W-:Y:S01]  /*4aaa0*/  ISETP.LT.OR P2, PT, R28, 0x9, !P0 ;  /* 0x000000091c00780c */ /* 0x000fe20004741670 */
[----:B-1----:R-:W-:Y:S02]  /*4aab0*/  @!P3 IMAD.MOV.U32 R8, RZ, RZ, R24 ;  /* 0x000000ffff08b224 */ /* 0x002fe400078e0018 */
[----:B------:R-:W-:Y:S02]  /*4aac0*/  @!P3 IMAD.MOV.U32 R9, RZ, RZ, R30 ;  /* 0x000000ffff09b224 */ /* 0x000fe400078e001e */
[----:B------:R-:W-:-:S04]  /*4aad0*/  @!P3 IMAD.WIDE.U32 R8, R2, 0x180, R8 ;  /* 0x000001800208b825 */ /* 0x000fc800078e0008 */
[----:B------:R-:W-:Y:S01]  /*4aae0*/  @!P3 IMAD.IADD R14, R9, 0x1, R15 ;  /* 0x00000001090eb824 */ /* 0x000fe200078e020f */
[----:B0-----:R-:W-:-:S04]  /*4aaf0*/  @!P3 IADD3 R8, P4, P5, R8, UR10, R10 ;  /* 0x0000000a0808bc10 */ /* 0x001fc8000fd9e00a */
[----:B------:R-:W-:Y:S02]  /*4ab00*/  @!P3 IADD3.X R9, R14, UR9, R11, P4, P5 ;  /* 0x000000090e09bc10 */ /* 0x000fe4000a7ea40b */
[----:B------:R-:W0:Y:S01]  /*4ab10*/  @!P2 LDC.64 R10, c[0x0][0x5c0] ;  /* 0x00017000ff0aab82 */ /* 0x000e220000000a00 */
        /* <DEDUP_REMOVED lines=13> */
[----:B------:R-:W-:Y:S01]  /*4abf0*/  @!P2 IMAD R13, R3, 0x180, RZ ;  /* 0x00000180030da824 */ /* 0x000fe200078e02ff */
[----:B0-----:R-:W-:-:S04]  /*4ac00*/  @!P2 IADD3 R8, P4, R8, R10, RZ ;  /* 0x0000000a0808a210 */ /* 0x001fc80007f9e0ff */
[----:B------:R-:W-:Y:S02]  /*4ac10*/  @!P2 IADD3.X R9, R11, R9, R13, P4, !PT ;  /* 0x000000090b09a210 */ /* 0x000fe400027fe40d */
[----:B------:R-:W0:Y:S01]  /*4ac20*/  @!P3 LDC.64 R10, c[0x0][0x5c0] ;  /* 0x00017000ff0abb82 */ /* 0x000e220000000a00 */
[----:B----4-:R-:W-:-:S04]  /*4ac30*/  LOP3.LUT R12, R12, 0xff, RZ, 0xc0, !PT ;  /* 0x000000ff0c0c7812 */ /* 0x010fc800078ec0ff */
[----:B------:R-:W-:-:S05]  /*4ac40*/  F2FP.F16.E4M3.UNPACK_B R12, R12 ;  /* 0x0000000cff0c723e */ /* 0x000fca00020006ff */
[----:B------:R-:W-:-:S05]  /*4ac50*/  HADD2.F32 R12, -RZ, R12.H0_H0 ;  /* 0x2000000cff0c7230 */ /* 0x000fca0000004100 */
[----:B------:R-:W-:-:S04]  /*4ac60*/  FMUL R12, R12, UR17 ;  /* 0x000000110c0c7c20 */ /* 0x000fc80008400000 */
[----:B--2---:R-:W-:Y:S02]  /*4ac70*/  FFMA R12, R37, UR18, R12 ;  /* 0x00000012250c7c23 */ /* 0x004fe4000800000c */
[----:B------:R-:W2:Y:S04]  /*4ac80*/  LDL.LU R37, [R1+0xa70] ;  /* 0x000a700001257983 */ /* 0x000ea80000300800 */
[----:B------:R-:W4:Y:S01]  /*4ac90*/  LDL.LU R41, [R1+0xa74] ;  /* 0x000a740001297983 */ /* 0x000f220000300800 */
[----:B------:R-:W-:Y:S02]  /*4aca0*/  F2FP.SATFINITE.E4M3.F32.PACK_AB_MERGE_C R13, RZ, R12, RZ ;  /* 0x0000000cff0d723e */ /* 0x000fe400048070ff */
[----:B------:R-:W-:-:S03]  /*4acb0*/  PRMT R12, RZ, 0x7610, R12 ;  /* 0x00007610ff0c7816 */ /* 0x000fc6000000000c */
[----:B------:R1:W-:Y:S04]  /*4acc0*/  @!P2 STG.E.U8 desc[UR30][R8.64+0x8], R13 ;  /* 0x0000080d0800a986 */ /* 0x0003e8000c10111e */
[----:B------:R-:W3:Y:S01]  /*4acd0*/  @!P3 LDG.E.U8 R12, desc[UR30][R4.64+0x9] ;  /* 0x0000091e040cb981 */ /* 0x000ee2000c1e1100 */
        /* <DEDUP_REMOVED lines=17> */
[----:B------:R-:W-:Y:S01]  /*4adf0*/  @!P2 IMAD R15, R3, 0x180, RZ ;  /* 0x00000180030fa824 */ /* 0x000fe200078e02ff */
        /* <DEDUP_REMOVED lines=227> */
[--C-:B0-----:R-:W-:Y:S02]  /*4bc30*/  @!P2 IADD3 R8, P4, P5, R8, UR10, R10.reuse ;  /* 0x0000000a0808ac10 */ /* 0x101fe4000fd9e00a */
[----:B------:R-:W-:Y:S02]  /*4bc40*/  PRMT R10, RZ, 0x7610, R10 ;  /* 0x00007610ff0a7816 */ /* 0x000fe4000000000a */
[----:B------:R-:W-:Y:S02]  /*4bc50*/  @!P2 IADD3.X R9, R14, UR9, R11, P4, P5 ;  /* 0x000000090e09ac10 */ /* 0x000fe4000a7ea40b */
[----:B---3--:R-:W-:-:S04]  /*4bc60*/  LOP3.LUT R12, R12, 0xff, RZ, 0xc0, !PT ;  /* 0x000000ff0c0c7812 */ /* 0x008fc800078ec0ff */
[----:B------:R-:W-:-:S05]  /*4bc70*/  F2FP.F16.E4M3.UNPACK_B R12, R12 ;  /* 0x0000000cff0c723e */ /* 0x000fca00020006ff */
[----:B------:R-:W-:-:S05]  /*4bc80*/  HADD2.F32 R12, -RZ, R12.H0_H0 ;  /* 0x2000000cff0c7230 */ /* 0x000fca0000004100 */
[----:B------:R-:W-:-:S04]  /*4bc90*/  FMUL R12, R12, UR17 ;  /* 0x000000110c0c7c20 */ /* 0x000fc80008400000 */
[----:B--2---:R-:W-:Y:S01]  /*4bca0*/  FFMA R12, R37, UR18, R12 ;  /* 0x00000012250c7c23 */ /* 0x004fe2000800000c */
[----:B------:R-:W-:Y:S02]  /*4bcb0*/  @!P3 IMAD.MOV.U32 R11, RZ, RZ, R30 ;  /* 0x000000ffff0bb224 */ /* 0x000fe400078e001e */
[----:B------:R-:W-:Y:S01]  /*4bcc0*/  @!P3 IMAD R15, R3, 0x180, RZ ;  /* 0x00000180030fb824 */ /* 0x000fe200078e02ff */
[----:B------:R-:W2:Y:S04]  /*4bcd0*/  LDL.LU R37, [R1+0xaa8] ;  /* 0x000aa80001257983 */ /* 0x000ea80000300800 */
[----:B------:R-:W3:Y:S01]  /*4bce0*/  LDL.LU R40, [R1+0xaac] ;  /* 0x000aac0001287983 */ /* 0x000ee20000300800 */
[----:B------:R-:W-:-:S05]  /*4bcf0*/  F2FP.SATFINITE.E4M3.F32.PACK_AB_MERGE_C R13, RZ, R12, RZ ;  /* 0x0000000cff0d723e */ /* 0x000fca00048070ff */
[----:B------:R0:W-:Y:S04]  /*4bd00*/  @!P2 STG.E.U8 desc[UR30][R8.64+0x20], R13 ;  /* 0x0000200d0800a986 */ /* 0x0001e8000c10111e */
[----:B------:R-:W4:Y:S01]  /*4bd10*/  @!P3 LDG.E.U8 R10, desc[UR30][R6.64+0x21] ;  /* 0x0000211e060ab981 */ /* 0x000f22000c1e1100 */
[----:B0-----:R-:W0:Y:S01]  /*4bd20*/  @!P3 LDC.64 R8, c[0x0][0x5c0] ;  /* 0x00017000ff08bb82 */ /* 0x001e220000000a00 */
[----:B------:R-:W-:Y:S02]  /*4bd30*/  ISETP.LT.OR P2, PT, R28, 0x29, !P0 ;  /* 0x000000291c00780c */ /* 0x000fe40004741670 */
[----:B----4-:R-:W-:-:S04]  /*4bd40*/  LOP3.LUT R10, R10, 0xff, RZ, 0xc0, !PT ;  /* 0x000000ff0a0a7812 */ /* 0x010fc800078ec0ff */
[----:B------:R-:W-:-:S05]  /*4bd50*/  F2FP.F16.E4M3.UNPACK_B R10, R10 ;  /* 0x0000000aff0a723e */ /* 0x000fca00020006ff */
[----:B------:R-:W-:Y:S02]  /*4bd60*/  HADD2.F32 R12, -RZ, R10.H0_H0 ;  /* 0x2000000aff0c7230 */ /* 0x000fe40000004100 */
[----:B------:R-:W-:-:S04]  /*4bd70*/  @!P3 IMAD.MOV.U32 R10, RZ, RZ, R24 ;  /* 0x000000ffff0ab224 */ /* 0x000fc800078e0018 */
[----:B------:R-:W-:-:S04]  /*4bd80*/  @!P3 IMAD.WIDE.U32 R10, R2, 0x180, R10 ;  /* 0x00000180020ab825 */ /* 0x000fc800078e000a */
[----:B------:R-:W-:Y:S01]  /*4bd90*/  FMUL R12, R12, UR17 ;  /* 0x000000110c0c7c20 */ /* 0x000fe20008400000 */
[----:B------:R-:W-:-:S03]  /*4bda0*/  @!P3 IMAD.IADD R14, R11, 0x1, R15 ;  /* 0x000000010b0eb824 */ /* 0x000fc600078e020f */
[----:B------:R-:W-:Y:S01]  /*4bdb0*/  FFMA R12, R41, UR18, R12 ;  /* 0x00000012290c7c23 */ /* 0x000fe2000800000c */
[----:B0-----:R-:W-:Y:S02]  /*4bdc0*/  @!P3 IADD3 R8, P4, P5, R10, UR10, R8 ;  /* 0x0000000a0a08bc10 */ /* 0x001fe4000fd9e008 */
[----:B------:R-:W-:Y:S02]  /*4bdd0*/  PRMT R10, RZ, 0x7610, R10 ;  /* 0x00007610ff0a7816 */ /* 0x000fe4000000000a */
[----:B------:R-:W-:Y:S02]  /*4bde0*/  @!P3 IADD3.X R9, R14, UR9, R9, P4, P5 ;  /* 0x000000090e09bc10 */ /* 0x000fe4000a7ea409 */
[----:B------:R-:W-:-:S05]  /*4bdf0*/  F2FP.SATFINITE.E4M3.F32.PACK_AB_MERGE_C R13, RZ, R12, RZ ;  /* 0x0000000cff0d723e */ /* 0x000fca00048070ff */
[----:B------:R0:W-:Y:S04]  /*4be00*/  @!P3 STG.E.U8 desc[UR30][R8.64+0x21], R13 ;  /* 0x0000210d0800b986 */ /* 0x0001e8000c10111e */
[----:B------:R-:W4:Y:S01]  /*4be10*/  @!P2 LDG.E.U8 R10, desc[UR30][R4.64+0x28] ;  /* 0x0000281e040aa981 */ /* 0x000f22000c1e1100 */
[----:B0-----:R-:W0:Y:S01]  /*4be20*/  @!P2 LDC.64 R8, c[0x0][0x5c0] ;  /* 0x00017000ff08ab82 */ /* 0x001e220000000a00 */
[----:B------:R-:W-:Y:S01]  /*4be30*/  @!P2 IMAD.MOV.U32 R11, RZ, RZ, R30 ;  /* 0x000000ffff0ba224 */ /* 0x000fe200078e001e */
[----:B------:R-:W-:Y:S01]  /*4be40*/  ISETP.LT.OR P3, PT, R28, 0x2a, !P0 ;  /* 0x0000002a1c00780c */ /* 0x000fe20004761670 */
[----:B------:R-:W-:Y:S01]  /*4be50*/  @!P2 IMAD R13, R3, 0x180, RZ ;  /* 0x00000180030da824 */ /* 0x000fe200078e02ff */
[----:B----4-:R-:W-:-:S04]  /*4be60*/  LOP3.LUT R10, R10, 0xff, RZ, 0xc0, !PT ;  /* 0x000000ff0a0a7812 */ /* 0x010fc800078ec0ff */
[----:B------:R-:W-:-:S05]  /*4be70*/  F2FP.F16.E4M3.UNPACK_B R10, R10 ;  /* 0x0000000aff0a723e */ /* 0x000fca00020006ff */
[----:B------:R-:W-:-:S05]  /*4be80*/  HADD2.F32 R10, -RZ, R10.H0_H0 ;  /* 0x2000000aff0a7230 */ /* 0x000fca0000004100 */
[----:B------:R-:W-:Y:S01]  /*4be90*/  FMUL R12, R10, UR17 ;  /* 0x000000110a0c7c20 */ /* 0x000fe20008400000 */
[----:B------:R-:W-:-:S04]  /*4bea0*/  @!P2 IMAD.MOV.U32 R10, RZ, RZ, R24 ;  /* 0x000000ffff0aa224 */ /* 0x000fc800078e0018 */
[----:B------:R-:W-:-:S04]  /*4beb0*/  @!P2 IMAD.WIDE.U32 R10, R2, 0x180, R10 ;  /* 0x00000180020aa825 */ /* 0x000fc800078e000a */
[----:B--2---:R-:W-:Y:S02]  /*4bec0*/  FFMA R12, R37, UR18, R12 ;  /* 0x00000012250c7c23 */ /* 0x004fe4000800000c */
[----:B------:R-:W2:Y:S04]  /*4bed0*/  LDL.LU R37, [R1+0xab0] ;  /* 0x000ab00001257983 */ /* 0x000ea80000300800 */
[----:B------:R-:W4:Y:S01]  /*4bee0*/  LDL.LU R41, [R1+0xab4] ;  /* 0x000ab40001297983 */ /* 0x000f220000300800 */
[----:B0-----:R-:W-:Y:S02]  /*4bef0*/  @!P2 IADD3 R8, P4, R10, R8, RZ ;  /* 0x000000080a08a210 */ /* 0x001fe40007f9e0ff */
[----:B------:R-:W-:Y:S02]  /*4bf00*/  PRMT R10, RZ, 0x7610, R10 ;  /* 0x00007610ff0a7816 */ /* 0x000fe4000000000a */
[----:B------:R-:W-:-:S02]  /*4bf10*/  @!P2 IADD3.X R9, R9, R11, R13, P4, !PT ;  /* 0x0000000b0909a210 */ /* 0x000fc400027fe40d */
[----:B------:R-:W-:-:S05]  /*4bf20*/  F2FP.SATFINITE.E4M3.F32.PACK_AB_MERGE_C R13, RZ, R12, RZ ;  /* 0x0000000cff0d723e */ /* 0x000fca00048070ff */
[----:B------:R0:W-:Y:S04]  /*4bf30*/  @!P2 STG.E.U8 desc[UR30][R8.64+0x28], R13 ;  /* 0x0000280d0800a986 */ /* 0x0001e8000c10111e */
[----:B------:R-:W3:Y:S01]  /*4bf40*/  @!P3 LDG.E.U8 R10, desc[UR30][R4.64+0x29] ;  /* 0x0000291e040ab981 */ /* 0x000ee2000c1e1100 */
[----:B0-----:R-:W0:Y:S01]  /*4bf50*/  @!P3 LDC.64 R8, c[0x0][0x5c0] ;  /* 0x00017000ff08bb82 */ /* 0x001e220000000a00 */
[----:B------:R-:W-:Y:S01]  /*4bf60*/  @!P3 IMAD.MOV.U32 R11, RZ, RZ, R30 ;  /* 0x000000ffff0bb224 */ /* 0x000fe200078e001e */
[----:B------:R-:W-:Y:S01]  /*4bf70*/  ISETP.LT.OR P2, PT, R28, 0x29, !P1 ;  /* 0x000000291c00780c */ /* 0x000fe20004f41670 */
[----:B------:R-:W-:Y:S01]  /*4bf80*/  @!P3 IMAD R13, R3, 0x180, RZ ;  /* 0x00000180030db824 */ /* 0x000fe200078e02ff */
[----:B---3--:R-:W-:-:S04]  /*4bf90*/  LOP3.LUT R10, R10, 0xff, RZ, 0xc0, !PT ;  /* 0x000000ff0a0a7812 */ /* 0x008fc800078ec0ff */
[----:B------:R-:W-:-:S05]  /*4bfa0*/  F2FP.F16.E4M3.UNPACK_B R10, R10 ;  /* 0x0000000aff0a723e */ /* 0x000fca00020006ff */
[----:B------:R-:W-:-:S05]  /*4bfb0*/  HADD2.F32 R10, -RZ, R10.H0_H0 ;  /* 0x2000000aff0a7230 */ /* 0x000fca0000004100 */
[----:B------:R-:W-:Y:S01]  /*4bfc0*/  FMUL R12, R10, UR17 ;  /* 0x000000110a0c7c20 */ /* 0x000fe20008400000 */
[----:B------:R-:W-:-:S04]  /*4bfd0*/  @!P3 IMAD.MOV.U32 R10, RZ, RZ, R24 ;  /* 0x000000ffff0ab224 */ /* 0x000fc800078e0018 */
[----:B------:R-:W-:-:S04]  /*4bfe0*/  @!P3 IMAD.WIDE.U32 R10, R2, 0x180, R10 ;  /* 0x00000180020ab825 */ /* 0x000fc800078e000a */
[----:B------:R-:W-:Y:S01]  /*4bff0*/  FFMA R12, R40, UR18, R12 ;  /* 0x00000012280c7c23 */ /* 0x000fe2000800000c */
[----:B0-----:R-:W-:Y:S02]  /*4c000*/  @!P3 IADD3 R8, P4, R10, R8, RZ ;  /* 0x000000080a08b210 */ /* 0x001fe40007f9e0ff */
[----:B------:R-:W-:Y:S02]  /*4c010*/  PRMT R10, RZ, 0x7610, R10 ;  /* 0x00007610ff0a7816 */ /* 0x000fe4000000000a */
[----:B------:R-:W-:Y:S02]  /*4c020*/  @!P3 IADD3.X R9, R9, R11, R13, P4, !PT ;  /* 0x0000000b0909b210 */ /* 0x000fe400027fe40d */
[----:B------:R-:W-:-:S05]  /*4c030*/  F2FP.SATFINITE.E4M3.F32.PACK_AB_MERGE_C R13, RZ, R12, RZ ;  /* 0x0000000cff0d723e */ /* 0x000fca00048070ff */
[----:B------:R0:W-:Y:S04]  /*4c040*/  @!P3 STG.E.U8 desc[UR30][R8.64+0x29], R13 ;  /* 0x0000290d0800b986 */ /* 0x0001e8000c10111e */
[----:B------:R-:W3:Y:S01]  /*4c050*/  @!P2 LDG.E.U8 R10, desc[UR30][R6.64+0x28] ;  /* 0x0000281e060aa981 */ /* 0x000ee2000c1e1100 */
[----:B0-----:R-:W0:Y:S01]  /*4c060*/  @!P2 LDC.64 R8, c[0x0][0x5c0] ;  /* 0x00017000ff08ab82 */ /* 0x001e220000000a00 */
[----:B------:R-:W-:Y:S02]  /*4c070*/  @!P2 IMAD.MOV.U32 R11, RZ, RZ, R30 ;  /* 0x000000ffff0ba224 */ /* 0x000fe400078e001e */
[----:B------:R-:W-:Y:S01]  /*4c080*/  @!P2 IMAD R15, R3, 0x180, RZ ;  /* 0x00000180030fa824 */ /* 0x000fe200078e02ff */
[----:B------:R-:W-:Y:S02]  /*4c090*/  ISETP.LT.OR P3, PT, R28, 0x2a, !P1 ;  /* 0x0000002a1c00780c */ /* 0x000fe40004f61670 */
[----:B---3--:R-:W-:-:S04]  /*4c0a0*/  LOP3.LUT R10, R10, 0xff, RZ, 0xc0, !PT ;  /* 0x000000ff0a0a7812 */ /* 0x008fc800078ec0ff */
[----:B------:R-:W-:-:S05]  /*4c0b0*/  F2FP.F16.E4M3.UNPACK_B R10, R10 ;  /* 0x0000000aff0a723e */ /* 0x000fca00020006ff */
[----:B------:R-:W-:Y:S02]  /*4c0c0*/  HADD2.F32 R12, -RZ, R10.H0_H0 ;  /* 0x2000000aff0c7230 */ /* 0x000fe40000004100 */
[----:B------:R-:W-:-:S04]  /*4c0d0*/  @!P2 IMAD.MOV.U32 R10, RZ, RZ, R24 ;  /* 0x000000ffff0aa224 */ /* 0x000fc800078e0018 */
[----:B------:R-:W-:-:S04]  /*4c0e0*/  @!P2 IMAD.WIDE.U32 R10, R2, 0x180, R10 ;  /* 0x00000180020aa825 */ /* 0x000fc800078e000a */
[----:B------:R-:W-:Y:S01]  /*4c0f0*/  FMUL R12, R12, UR17 ;  /* 0x000000110c0c7c20 */ /* 0x000fe20008400000 */
[----:B------:R-:W-:-:S03]  /*4c100*/  @!P2 IMAD.IADD R14, R11, 0x1, R15 ;  /* 0x000000010b0ea824 */ /* 0x000fc600078e020f */
[----:B--2---:R-:W-:Y:S01]  /*4c110*/  FFMA R12, R37, UR18, R12 ;  /* 0x00000012250c7c23 */ /* 0x004fe2000800000c */
[----:B0-----:R-:W-:Y:S02]  /*4c120*/  @!P2 IADD3 R8, P4, P5, R10, UR10, R8 ;  /* 0x0000000a0a08ac10 */ /* 0x001fe4000fd9e008 */
[----:B------:R-:W-:Y:S01]  /*4c130*/  PRMT R10, RZ, 0x7610, R10 ;  /* 0x00007610ff0a7816 */ /* 0x000fe2000000000a */
[----:B------:R-:W-:Y:S02]  /*4c140*/  @!P3 IMAD.MOV.U32 R11, RZ, RZ, R30 ;  /* 0x000000ffff0bb224 */ /* 0x000fe400078e001e */
[----:B------:R-:W-:Y:S01]  /*4c150*/  @!P3 IMAD R15, R3, 0x180, RZ ;  /* 0x00000180030fb824 */ /* 0x000fe200078e02ff */
[----:B------:R-:W-:Y:S02]  /*4c160*/  @!P2 IADD3.X R9, R14, UR9, R9, P4, P5 ;  /* 0x000000090e09ac10 */ /* 0x000fe4000a7ea409 */
[----:B------:R-:W-:Y:S01]  /*4c170*/  F2FP.SATFINITE.E4M3.F32.PACK_AB_MERGE_C R13, RZ, R12, RZ ;  /* 0x0000000cff0d723e */ /* 0x000fe200048070ff */
[----:B------:R-:W2:Y:S04]  /*4c180*/  LDL.LU R37, [R1+0xab8] ;  /* 0x000ab80001257983 */ /* 0x000ea80000300800 */
[----:B------:R-:W3:Y:S04]  /*4c190*/  LDL.LU R40, [R1+0xabc] ;  /* 0x000abc0001287983 */ /* 0x000ee80000300800 */
[----:B------:R0:W-:Y:S04]  /*4c1a0*/  @!P2 STG.E.U8 desc[UR30][R8.64+0x28], R13 ;  /* 0x0000280d0800a986 */ /* 0x0001e8000c10111e */
[----:B------:R-:W4:Y:S01]  /*4c1b0*/  @!P3 LDG.E.U8 R10, desc[UR30][R6.64+0x29] ;  /* 0x0000291e060ab981 */ /* 0x000f22000c1e1100 */
[----:B0-----:R-:W0:Y:S01]  /*4c1c0*/  @!P3 LDC.64 R8, c[0x0][0x5c0] ;  /* 0x00017000ff08bb82 */ /* 0x001e220000000a00 */
[----:B------:R-:W-:-:S02]  /*4c1d0*/  ISETP.LT.OR P2, PT, R28, 0x31, !P0 ;  /* 0x000000311c00780c */ /* 0x000fc40004741670 */
        /* <DEDUP_REMOVED lines=27> */
[----:B0-----:R-:W-:-:S04]  /*4c390*/  @!P2 IADD3 R8, P4, R10, R8, RZ ;  /* 0x000000080a08a210 */ /* 0x001fc80007f9e0ff */
[----:B------:R-:W-:Y:S02]  /*4c3a0*/  @!P2 IADD3.X R9, R9, R11, R13, P4, !PT ;  /* 0x0000000b0909a210 */ /* 0x000fe400027fe40d */
[----:B------:R-:W-:Y:S02]  /*4c3b0*/  F2FP.SATFINITE.E4M3.F32.PACK_AB_MERGE_C R13, RZ, R12, RZ ;  /* 0x0000000cff0d723e */ /* 0x000fe400048070ff */
[----:B------:R-:W-:Y:S01]  /*4c3c0*/  PRMT R12, RZ, 0x7610, R12 ;  /* 0x00007610ff0c7816 */ /* 0x000fe2000000000c */
[----:B------:R-:W0:Y:S02]  /*4c3d0*/  @!P3 LDC.64 R10, c[0x0][0x5c0] ;  /* 0x00017000ff0abb82 */ /* 0x000e240000000a00 */
[----:B------:R1:W-:Y:S04]  /*4c3e0*/  @!P2 STG.E.U8 desc[UR30][R8.64+0x30], R13 ;  /* 0x0000300d0800a986 */ /* 0x0003e8000c10111e */
[----:B------:R-:W3:Y:S01]  /*4c3f0*/  @!P3 LDG.E.U8 R12, desc[UR30][R4.64+0x31] ;  /* 0x0000311e040cb981 */ /* 0x000ee2000c1e1100 */
[----:B------:R-:W-:Y:S01]  /*4c400*/  ISETP.LT.OR P2, PT, R28, 0x31, !P1 ;  /* 0x000000311c00780c */ /* 0x000fe20004f41670 */
[----:B-1----:R-:W-:-:S02]  /*4c410*/  @!P3 IMAD.MOV.U32 R8, RZ, RZ, R24 ;  /* 0x000000ffff08b224 */ /* 0x002fc400078e0018 */
        /* <DEDUP_REMOVED lines=18> */
[----:B------:R-:W-:Y:S01]  /*4c540*/  @!P2 IMAD.MOV.U32 R11, RZ, RZ, R30 ;  /* 0x000000ffff0ba224 */ /* 0x000fe200078e001e */
[----:B---3--:R-:W-:-:S04]  /*4c550*/  LOP3.LUT R12, R12, 0xff, RZ, 0xc0, !PT ;  /* 0x000000ff0c0c7812 */ /* 0x008fc800078ec0ff */
[----:B------:R-:W-:-:S05]  /*4c560*/  F2FP.F16.E4M3.UNPACK_B R12, R12 ;  /* 0x0000000cff0c723e */ /* 0x000fca00020006ff */
[----:B------:R-:W-:Y:S02]  /*4c570*/  HADD2.F32 R14, -RZ, R12.H0_H0 ;  /* 0x2000000cff0e7230 */ /* 0x000fe40000004100 */
[----:B------:R-:W-:-:S04]  /*4c580*/  @!P2 IMAD.WIDE.U32 R12, R2, 0x180, R10 ;  /* 0x00000180020ca825 */ /* 0x000fc800078e000a */
[----:B------:R-:W-:Y:S01]  /*4c590*/  FMUL R14, R14, UR17 ;  /* 0x000000110e0e7c20 */ /* 0x000fe20008400000 */
[----:B------:R-:W-:Y:S01]  /*4c5a0*/  @!P2 IMAD.IADD R10, R13, 0x1, R17 ;  /* 0x000000010d0aa824 */ /* 0x000fe200078e0211 */
[----:B0-----:R-:W-:Y:S02]  /*4c5b0*/  @!P2 IADD3 R12, P4, P5, R12, UR10, R8 ;  /* 0x0000000a0c0cac10 */ /* 0x001fe4000fd9e008 */
[----:B--2---:R-:W-:Y:S02]  /*4c5c0*/  FFMA R14, R37, UR18, R14 ;  /* 0x00000012250e7c23 */ /* 0x004fe4000800000e */
[----:B------:R-:W-:Y:S02]  /*4c5d0*/  @!P2 IADD3.X R13, R10, UR9, R9, P4, P5 ;  /* 0x000000090a0dac10 */ /* 0x000fe4000a7ea409 */
[----:B------:R-:W-:Y:S01]  /*4c5e0*/  PRMT R10, RZ, 0x7610, R10 ;  /* 0x00007610ff0a7816 */ /* 0x000fe2000000000a */
[----:B------:R-:W0:Y:S01]  /*4c5f0*/  @!P3 LDC.64 R8, c[0x0][0x5c0] ;  /* 0x00017000ff08bb82 */ /* 0x000e220000000a00 */
[----:B------:R-:W-:Y:S01]  /*4c600*/  F2FP.SATFINITE.E4M3.F32.PACK_AB_MERGE_C R15, RZ, R14, RZ ;  /* 0x0000000eff0f723e */ /* 0x000fe200048070ff */
[----:B------:R-:W-:-:S02]  /*4c610*/  @!P3 IMAD.MOV.U32 R11, RZ, RZ, R30 ;  /* 0x000000ffff0bb224 */ /* 0x000fc400078e001e */
[----:B------:R-:W-:Y:S01]  /*4c620*/  @!P3 IMAD R17, R3, 0x180, RZ ;  /* 0x000001800311b824 */ /* 0x000fe200078e02ff */
[----:B------:R-:W2:Y:S04]  /*4c630*/  LDL.LU R37, [R1+0xac8] ;  /* 0x000ac80001257983 */ /* 0x000ea80000300800 */
[----:B------:R1:W-:Y:S04]  /*4c640*/  @!P2 STG.E.U8 desc[UR30][R12.64+0x30], R15 ;  /* 0x0000300f0c00a986 */ /* 0x0003e8000c10111e */
[----:B------:R-:W3:Y:S01]  /*4c650*/  @!P3 LDG.E.U8 R10, desc[UR30][R6.64+0x31] ;  /* 0x0000311e060ab981 */ /* 0x000ee2000c1e1100 */
[----:B------:R-:W-:-:S03]  /*4c660*/  ISETP.LT.OR P2, PT, R28, 0x39, !P0 ;  /* 0x000000391c00780c */ /* 0x000fc60004741670 */
[----:B------:R-:W2:Y:S01]  /*4c670*/  LDL.LU R40, [R1+0xacc] ;  /* 0x000acc0001287983 */ /* 0x000ea20000300800 */
[----:B---3--:R-:W-:-:S04]  /*4c680*/  LOP3.LUT R10, R10, 0xff, RZ, 0xc0, !PT ;  /* 0x000000ff0a0a7812 */ /* 0x008fc800078ec0ff */
[----:B------:R-:W-:-:S05]  /*4c690*/  F2FP.F16.E4M3.UNPACK_B R10, R10 ;  /* 0x0000000aff0a723e */ /* 0x000fca00020006ff */
[----:B------:R-:W-:Y:S02]  /*4c6a0*/  HADD2.F32 R14, -RZ, R10.H0_H0 ;  /* 0x2000000aff0e7230 */ /* 0x000fe40000004100 */
[----:B------:R-:W-:-:S04]  /*4c6b0*/  @!P3 IMAD.MOV.U32 R10, RZ, RZ, R24 ;  /* 0x000000ffff0ab224 */ /* 0x000fc800078e0018 */
[----:B------:R-:W-:-:S04]  /*4c6c0*/  @!P3 IMAD.WIDE.U32 R10, R2, 0x180, R10 ;  /* 0x00000180020ab825 */ /* 0x000fc800078e000a */
[----:B------:R-:W-:Y:S01]  /*4c6d0*/  FMUL R14, R14, UR17 ;  /* 0x000000110e0e7c20 */ /* 0x000fe20008400000 */
[----:B-1----:R-:W-:Y:S01]  /*4c6e0*/  @!P3 IMAD.IADD R12, R11, 0x1, R17 ;  /* 0x000000010b0cb824 */ /* 0x002fe200078e0211 */
[----:B0-----:R-:W-:Y:S02]  /*4c6f0*/  @!P3 IADD3 R8, P4, P5, R10, UR10, R8 ;  /* 0x0000000a0a08bc10 */ /* 0x001fe4000fd9e008 */
[----:B----4-:R-:W-:Y:S01]  /*4c700*/  FFMA R14, R41, UR18, R14 ;  /* 0x00000012290e7c23 */ /* 0x010fe2000800000e */
[----:B------:R-:W0:Y:S01]  /*4c710*/  @!P2 LDC.64 R10, c[0x0][0x5c0] ;  /* 0x00017000ff0aab82 */ /* 0x000e220000000a00 */
[----:B------:R-:W-:Y:S02]  /*4c720*/  @!P3 IADD3.X R9, R12, UR9, R9, P4, P5 ;  /* 0x000000090c09bc10 */ /* 0x000fe4000a7ea409 */
[----:B------:R-:W-:Y:S02]  /*4c730*/  PRMT R12, RZ, 0x7610, R12 ;  /* 0x00007610ff0c7816 */ /* 0x000fe4000000000c */
[----:B------:R-:W-:-:S05]  /*4c740*/  F2FP.SATFINITE.E4M3.F32.PACK_AB_MERGE_C R15, RZ, R14, RZ ;  /* 0x0000000eff0f723e */ /* 0x000fca00048070ff */
[----:B------:R1:W-:Y:S04]  /*4c750*/  @!P3 STG.E.U8 desc[UR30][R8.64+0x31], R15 ;  /* 0x0000310f0800b986 */ /* 0x0003e8000c10111e */
[----:B------:R-:W3:Y:S01]  /*4c760*/  @!P2 LDG.E.U8 R12, desc[UR30][R4.64+0x38] ;  /* 0x0000381e040ca981 */ /* 0x000ee2000c1e1100 */
[----:B------:R-:W-:Y:S01]  /*4c770*/  ISETP.LT.OR P3, PT, R28, 0x3a, !P0 ;  /* 0x0000003a1c00780c */ /* 0x000fe20004761670 */
[----:B-1----:R-:W-:Y:S02]  /*4c780*/  @!P2 IMAD.MOV.U32 R8, RZ, RZ, R24 ;  /* 0x000000ffff08a224 */ /* 0x002fe400078e0018 */
[----:B------:R-:W-:Y:S01]  /*4c790*/  @!P2 IMAD.MOV.U32 R9, RZ, RZ, R30 ;  /* 0x000000ffff09a224 */ /* 0x000fe200078e001e */
[----:B---3--:R-:W-:-:S04]  /*4c7a0*/  LOP3.LUT R12, R12, 0xff, RZ, 0xc0, !PT ;  /* 0x000000ff0c0c7812 */ /* 0x008fc800078ec0ff */
[----:B------:R-:W-:-:S05]  /*4c7b0*/  F2FP.F16.E4M3.UNPACK_B R12, R12 ;  /* 0x0000000cff0c723e */ /* 0x000fca00020006ff */
[----:B------:R-:W-:-:S05]  /*4c7c0*/  HADD2.F32 R12, -RZ, R12.H0_H0 ;  /* 0x2000000cff0c7230 */ /* 0x000fca0000004100 */
[----:B------:R-:W-:Y:S01]  /*4c7d0*/  FMUL R14, R12, UR17 ;  /* 0x000000110c0e7c20 */ /* 0x000fe20008400000 */
[----:B------:R-:W-:-:S04]  /*4c7e0*/  @!P2 IMAD.WIDE.U32 R12, R2, 0x180, R8 ;  /* 0x00000180020ca825 */ /* 0x000fc800078e0008 */
[----:B------:R-:W-:Y:S02]  /*4c7f0*/  @!P2 IMAD R8, R3, 0x180, RZ ;  /* 0x000001800308a824 */ /* 0x000fe400078e02ff */
[----:B--2---:R-:W-:Y:S01]  /*4c800*/  FFMA R14, R37, UR18, R14 ;  /* 0x00000012250e7c23 */ /* 0x004fe2000800000e */
[----:B0-----:R-:W-:Y:S02]  /*4c810*/  @!P2 IADD3 R10, P4, R12, R10, RZ ;  /* 0x0000000a0c0aa210 */ /* 0x001fe40007f9e0ff */
[----:B------:R-:W-:Y:S01]  /*4c820*/  PRMT R12, RZ, 0x7610, R12 ;  /* 0x00007610ff0c7816 */ /* 0x000fe2000000000c */
[----:B------:R-:W2:Y:S01]  /*4c830*/  LDL.LU R37, [R1+0xad0] ;  /* 0x000ad00001257983 */ /* 0x000ea20000300800 */
[----:B------:R-:W-:Y:S02]  /*4c840*/  F2FP.SATFINITE.E4M3.F32.PACK_AB_MERGE_C R15, RZ, R14, RZ ;  /* 0x0000000eff0f723e */ /* 0x000fe400048070ff */
[----:B------:R-:W-:Y:S01]  /*4c850*/  @!P2 IADD3.X R11, R11, R13, R8, P4, !PT ;  /* 0x0000000d0b0ba210 */ /* 0x000fe200027fe408 */
[----:B------:R-:W3:Y:S01]  /*4c860*/  LDL.LU R41, [R1+0xad4] ;  /* 0x000ad40001297983 */ /* 0x000ee20000300800 */
[----:B------:R-:W0:Y:S03]  /*4c870*/  @!P3 LDC.64 R8, c[0x0][0x5c0] ;  /* 0x00017000ff08bb82 */ /* 0x000e260000000a00 */
[----:B------:R1:W-:Y:S04]  /*4c880*/  @!P2 STG.E.U8 desc[UR30][R10.64+0x38], R15 ;  /* 0x0000380f0a00a986 */ /* 0x0003e8000c10111e */
[----:B------:R-:W4:Y:S01]  /*4c890*/  @!P3 LDG.E.U8 R12, desc[UR30][R4.64+0x39] ;  /* 0x0000391e040cb981 */ /* 0x000f22000c1e1100 */
[----:B------:R-:W-:Y:S01]  /*4c8a0*/  ISETP.LT.OR P2, PT, R28, 0x39, !P1 ;  /* 0x000000391c00780c */ /* 0x000fe20004f41670 */
[----:B-1----:R-:W-:-:S02]  /*4c8b0*/  @!P3 IMAD.MOV.U32 R10, RZ, RZ, R24 ;  /* 0x000000ffff0ab224 */ /* 0x002fc400078e0018 */
[----:B------:R-:W-:Y:S01]  /*4c8c0*/  @!P3 IMAD.MOV.U32 R11, RZ, RZ, R30 ;  /* 0x000000ffff0bb224 */ /* 0x000fe200078e001e */
[----:B----4-:R-:W-:-:S04]  /*4c8d0*/  LOP3.LUT R12, R12, 0xff, RZ, 0xc0, !PT ;  /* 0x000000ff0c0c7812 */ /* 0x010fc800078ec0ff */
[----:B------:R-:W-:-:S05]  /*4c8e0*/  F2FP.F16.E4M3.UNPACK_B R12, R12 ;  /* 0x0000000cff0c723e */ /* 0x000fca00020006ff */
[----:B------:R-:W-:-:S05]  /*4c8f0*/  HADD2.F32 R12, -RZ, R12.H0_H0 ;  /* 0x2000000cff0c7230 */ /* 0x000fca0000004100 */
[----:B------:R-:W-:Y:S01]  /*4c900*/  FMUL R14, R12, UR17 ;  /* 0x000000110c0e7c20 */ /* 0x000fe20008400000 */
[----:B------:R-:W-:-:S04]  /*4c910*/  @!P3 IMAD.WIDE.U32 R12, R2, 0x180, R10 ;  /* 0x00000180020cb825 */ /* 0x000fc800078e000a */
[----:B------:R-:W-:Y:S02]  /*4c920*/  @!P3 IMAD R11, R3, 0x180, RZ ;  /* 0x00000180030bb824 */ /* 0x000fe400078e02ff */
[----:B------:R-:W-:Y:S01]  /*4c930*/  FFMA R14, R40, UR18, R14 ;  /* 0x00000012280e7c23 */ /* 0x000fe2000800000e */
[----:B0-----:R-:W-:Y:S02]  /*4c940*/  @!P3 IADD3 R10, P4, R12, R8, RZ ;  /* 0x000000080c0ab210 */ /* 0x001fe40007f9e0ff */
[----:B------:R-:W-:Y:S02]  /*4c950*/  PRMT R12, RZ, 0x7610, R12 ;  /* 0x00007610ff0c7816 */ /* 0x000fe4000000000c */
[----:B------:R-:W-:Y:S02]  /*4c960*/  F2FP.SATFINITE.E4M3.F32.PACK_AB_MERGE_C R15, RZ, R14, RZ ;  /* 0x0000000eff0f723e */ /* 0x000fe400048070ff */
[----:B------:R-:W-:Y:S02]  /*4c970*/  @!P3 IADD3.X R11, R9, R13, R11, P4, !PT ;  /* 0x0000000d090bb210 */ /* 0x000fe400027fe40b */
[----:B------:R-:W0:Y:S03]  /*4c980*/  @!P2 LDC.64 R8, c[0x0][0x5c0] ;  /* 0x00017000ff08ab82 */ /* 0x000e260000000a00 */
[----:B------:R1:W-:Y:S04]  /*4c990*/  @!P3 STG.E.U8 desc[UR30][R10.64+0x39], R15 ;  /* 0x0000390f0a00b986 */ /* 0x0003e8000c10111e */
[----:B------:R-:W4:Y:S01]  /*4c9a0*/  @!P2 LDG.E.U8 R12, desc[UR30][R6.64+0x38] ;  /* 0x0000381e060ca981 */ /* 0x000f22000c1e1100 */
[----:B------:R-:W-:Y:S01]  /*4c9b0*/  @!P2 IMAD R17, R3, 0x180, RZ ;  /* 0x000001800311a824 */ /* 0x000fe200078e02ff */
[----:B------:R-:W-:Y:S01]  /*4c9c0*/  ISETP.LT.OR P3, PT, R28, 0x3a, !P1 ;  /* 0x0000003a1c00780c */ /* 0x000fe20004f61670 */
[----:B-1----:R-:W-:-:S02]  /*4c9d0*/  @!P2 IMAD.MOV.U32 R10, RZ, RZ, R24 ;  /* 0x000000ffff0aa224 */ /* 0x002fc400078e0018 */
[----:B------:R-:W-:Y:S01]  /*4c9e0*/  @!P2 IMAD.MOV.U32 R11, RZ, RZ, R30 ;  /* 0x000000ffff0ba224 */ /* 0x000fe200078e001e */
[----:B----4-:R-:W-:-:S04]  /*4c9f0*/  LOP3.LUT R12, R12, 0xff, RZ, 0xc0, !PT ;  /* 0x000000ff0c0c7812 */ /* 0x010fc800078ec0ff */
[----:B------:R-:W-:-:S05]  /*4ca00*/  F2FP.F16.E4M3.UNPACK_B R12, R12 ;  /* 0x0000000cff0c723e */ /* 0x000fca00020006ff */
[----:B------:R-:W-:Y:S02]  /*4ca10*/  HADD2.F32 R14, -RZ, R12.H0_H0 ;  /* 0x2000000cff0e7230 */ /* 0x000fe40000004100 */
[----:B------:R-:W-:-:S04]  /*4ca20*/  @!P2 IMAD.WIDE.U32 R12, R2, 0x180, R10 ;  /* 0x00000180020ca825 */ /* 0x000fc800078e000a */
[----:B------:R-:W-:Y:S01]  /*4ca30*/  FMUL R14, R14, UR17 ;  /* 0x000000110e0e7c20 */ /* 0x000fe20008400000 */
[----:B------:R-:W-:Y:S01]  /*4ca40*/  @!P2 IMAD.IADD R16, R13, 0x1, R17 ;  /* 0x000000010d10a824 */ /* 0x000fe200078e0211 */
[----:B0-----:R-:W-:Y:S02]  /*4ca50*/  @!P2 IADD3 R10, P4, P5, R12, UR10, R8 ;  /* 0x0000000a0c0aac10 */ /* 0x001fe4000fd9e008 */
[----:B--2---:R-:W-:Y:S01]  /*4ca60*/  FFMA R14, R37, UR18, R14 ;  /* 0x00000012250e7c23 */ /* 0x004fe2000800000e */
[----:B------:R-:W-:Y:S02]  /*4ca70*/  PRMT R12, RZ, 0x7610, R12 ;  /* 0x00007610ff0c7816 */ /* 0x000fe4000000000c */
[----:B------:R-:W-:Y:S01]  /*4ca80*/  @!P2 IADD3.X R11, R16, UR9, R9, P4, P5 ;  /* 0x00000009100bac10 */ /* 0x000fe2000a7ea409 */
[----:B------:R-:W-:Y:S01]  /*4ca90*/  @!P3 IMAD R17, R3, 0x180, RZ ;  /* 0x000001800311b824 */ /* 0x000fe200078e02ff */
[----:B------:R-:W0:Y:S01]  /*4caa0*/  @!P3 LDC.64 R8, c[0x0][0x5c0] ;  /* 0x00017000ff08bb82 */ /* 0x000e220000000a00 */
[----:B------:R-:W-:Y:S01]  /*4cab0*/  F2FP.SATFINITE.E4M3.F32.PACK_AB_MERGE_C R15, RZ, R14, RZ ;  /* 0x0000000eff0f723e */ /* 0x000fe200048070ff */
[----:B------:R-:W2:Y:S04]  /*4cac0*/  LDL.LU R37, [R1+0xad8] ;  /* 0x000ad80001257983 */ /* 0x000ea80000300800 */
[----:B------:R-:W4:Y:S04]  /*4cad0*/  LDL.LU R40, [R1+0xadc] ;  /* 0x000adc0001287983 */ /* 0x000f280000300800 */
[----:B------:R1:W-:Y:S04]  /*4cae0*/  @!P2 STG.E.U8 desc[UR30][R10.64+0x38], R15 ;  /* 0x0000380f0a00a986 */ /* 0x0003e8000c10111e */
[----:B------:R-:W3:Y:S01]  /*4caf0*/  @!P3 LDG.E.U8 R12, desc[UR30][R6.64+0x39] ;  /* 0x0000391e060cb981 */ /* 0x000ee2000c1e1100 */
[----:B------:R-:W-:Y:S01]  /*4cb00*/  ISETP.LT.OR P2, PT, R28, 0x41, !P0 ;  /* 0x000000411c00780c */ /* 0x000fe20004741670 */
[----:B-1----:R-:W-:-:S02]  /*4cb10*/  @!P3 IMAD.MOV.U32 R10, RZ, RZ, R24 ;  /* 0x000000ffff0ab224 */ /* 0x002fc400078e0018 */
        /* <DEDUP_REMOVED lines=8> */
[----:B------:R-:W-:Y:S02]  /*4cba0*/  FFMA R14, R41, UR18, R14 ;  /* 0x00000012290e7c23 */ /* 0x000fe4000800000e */
[----:B------:R-:W-:Y:S02]  /*4cbb0*/  @!P3 IADD3.X R13, R10, UR9, R9, P4, P5 ;  /* 0x000000090a0dbc10 */ /* 0x000fe4000a7ea409 */
[----:B------:R-:W-:Y:S01]  /*4cbc0*/  PRMT R10, RZ, 0x7610, R10 ;  /* 0x00007610ff0a7816 */ /* 0x000fe2000000000a */
[----:B------:R-:W0:Y:S01]  /*4cbd0*/  @!P2 LDC.64 R8, c[0x0][0x5c0] ;  /* 0x00017000ff08ab82 */ /* 0x000e220000000a00 */
[----:B------:R-:W-:-:S05]  /*4cbe0*/  F2FP.SATFINITE.E4M3.F32.PACK_AB_MERGE_C R15, RZ, R14, RZ ;  /* 0x0000000eff0f723e */ /* 0x000fca00048070ff */
[----:B------:R1:W-:Y:S04]  /*4cbf0*/  @!P3 STG.E.U8 desc[UR30][R12.64+0x39], R15 ;  /* 0x0000390f0c00b986 */ /* 0x0003e8000c10111e */
[----:B------:R-:W3:Y:S01]  /*4cc00*/  @!P2 LDG.E.U8 R10, desc[UR30][R4.64+0x40] ;  /* 0x0000401e040aa981 */ /* 0x000ee2000c1e1100 */
[----:B------:R-:W-:Y:S01]  /*4cc10*/  @!P2 IMAD.MOV.U32 R11, RZ, RZ, R30 ;  /* 0x000000ffff0ba224 */ /* 0x000fe200078e001e */
[----:B------:R-:W-:Y:S01]  /*4cc20*/  ISETP.LT.OR P3, PT, R28, 0x42, !P0 ;  /* 0x000000421c00780c */ /* 0x000fe20004761670 */
[----:B-1----:R-:W-:Y:S01]  /*4cc30*/  @!P2 IMAD R12, R3, 0x180, RZ ;  /* 0x00000180030ca824 */ /* 0x002fe200078e02ff */
[----:B---3--:R-:W-:-:S04]  /*4cc40*/  LOP3.LUT R10, R10, 0xff, RZ, 0xc0, !PT ;  /* 0x000000ff0a0a7812 */ /* 0x008fc800078ec0ff */
[----:B------:R-:W-:-:S05]  /*4cc50*/  F2FP.F16.E4M3.UNPACK_B R10, R10 ;  /* 0x0000000aff0a723e */ /* 0x000fca00020006ff */
[----:B------:R-:W-:-:S05]  /*4cc60*/  HADD2.F32 R10, -RZ, R10.H0_H0 ;  /* 0x2000000aff0a7230 */ /* 0x000fca0000004100 */
[----:B------:R-:W-:Y:S01]  /*4cc70*/  FMUL R14, R10, UR17 ;  /* 0x000000110a0e7c20 */ /* 0x000fe20008400000 */
[----:B------:R-:W-:-:S04]  /*4cc80*/  @!P2 IMAD.MOV.U32 R10, RZ, RZ, R24 ;  /* 0x000000ffff0aa224 */ /* 0x000fc800078e0018 */
[----:B------:R-:W-:-:S04]  /*4cc90*/  @!P2 IMAD.WIDE.U32 R10, R2, 0x180, R10 ;  /* 0x00000180020aa825 */ /* 0x000fc800078e000a */
[----:B--2---:R-:W-:Y:S02]  /*4cca0*/  FFMA R14, R37, UR18, R14 ;  /* 0x00000012250e7c23 */ /* 0x004fe4000800000e */
[----:B------:R-:W2:Y:S04]  /*4ccb0*/  LDL.LU R37, [R1+0xae0] ;  /* 0x000ae00001257983 */ /* 0x000ea80000300800 */
[----:B------:R-:W3:Y:S01]  /*4ccc0*/  LDL.LU R41, [R1+0xae4] ;  /* 0x000ae40001297983 */ /* 0x000ee20000300800 */
[----:B0-----:R-:W-:Y:S02]  /*4ccd0*/  @!P2 IADD3 R10, P4, R10, R8, RZ ;  /* 0x000000080a0aa210 */ /* 0x001fe40007f9e0ff */
[----:B------:R-:W-:Y:S02]  /*4cce0*/  F2FP.SATFINITE.E4M3.F32.PACK_AB_MERGE_C R15, RZ, R14, RZ ;  /* 0x0000000eff0f723e */ /* 0x000fe400048070ff */
[----:B------:R-:W-:-:S02]  /*4ccf0*/  @!P2 IADD3.X R11, R9, R11, R12, P4, !PT ;  /* 0x0000000b090ba210 */ /* 0x000fc400027fe40c */
[----:B------:R-:W-:Y:S01]  /*4cd00*/  PRMT R12, RZ, 0x7610, R12 ;  /* 0x00007610ff0c7816 */ /* 0x000fe2000000000c */
[----:B------:R-:W0:Y:S02]  /*4cd10*/  @!P3 LDC.64 R8, c[0x0][0x5c0] ;  /* 0x00017000ff08bb82 */ /* 0x000e240000000a00 */
[----:B------:R1:W-:Y:S04]  /*4cd20*/  @!P2 STG.E.U8 desc[UR30][R10.64+0x40], R15 ;  /* 0x0000400f0a00a986 */ /* 0x0003e8000c10111e */
[----:B------:R-:W4:Y:S01]  /*4cd30*/  @!P3 LDG.E.U8 R12, desc[UR30][R4.64+0x41] ;  /* 0x0000411e040cb981 */ /* 0x000f22000c1e1100 */
[----:B------:R-:W-:Y:S01]  /*4cd40*/  ISETP.LT.OR P2, PT, R28, 0x41, !P1 ;  /* 0x000000411c00780c */ /* 0x000fe20004f41670 */
[----:B-1----:R-:W-:Y:S02]  /*4cd50*/  @!P3 IMAD.MOV.U32 R10, RZ, RZ, R24 ;  /* 0x000000ffff0ab224 */ /* 0x002fe400078e0018 */
        /* <DEDUP_REMOVED lines=35> */
[----:B------:R-:W4:Y:S01]  /*4cf90*/  @!P3 LDG.E.U8 R10, desc[UR30][R6.64+0x41] ;  /* 0x0000411e060ab981 */ /* 0x000f22000c1e1100 */
[----:B------:R-:W-:-:S03]  /*4cfa0*/  ISETP.LT.OR P2, PT, R28, 0x49, !P0 ;  /* 0x000000491c00780c */ /* 0x000fc60004741670 */
[----:B------:R-:W2:Y:S01]  /*4cfb0*/  LDL.LU R40, [R1+0xaec] ;  /* 0x000aec0001287983 */ /* 0x000ea20000300800 */
[----:B----4-:R-:W-:-:S04]  /*4cfc0*/  LOP3.LUT R10, R10, 0xff, RZ, 0xc0, !PT ;  /* 0x000000ff0a0a7812 */ /* 0x010fc800078ec0ff */
[----:B------:R-:W-:-:S05]  /*4cfd0*/  F2FP.F16.E4M3.UNPACK_B R10, R10 ;  /* 0x0000000aff0a723e */ /* 0x000fca00020006ff */
[----:B------:R-:W-:Y:S02]  /*4cfe0*/  HADD2.F32 R14, -RZ, R10.H0_H0 ;  /* 0x2000000aff0e7230 */ /* 0x000fe40000004100 */
[----:B------:R-:W-:-:S04]  /*4cff0*/  @!P3 IMAD.MOV.U32 R10, RZ, RZ, R24 ;  /* 0x000000ffff0ab224 */ /* 0x000fc800078e0018 */
[----:B------:R-:W-:-:S04]  /*4d000*/  @!P3 IMAD.WIDE.U32 R10, R2, 0x180, R10 ;  /* 0x00000180020ab825 */ /* 0x000fc800078e000a */
[----:B------:R-:W-:Y:S01]  /*4d010*/  FMUL R14, R14, UR17 ;  /* 0x000000110e0e7c20 */ /* 0x000fe20008400000 */
[----:B-1----:R-:W-:-:S03]  /*4d020*/  @!P3 IMAD.IADD R12, R11, 0x1, R17 ;  /* 0x000000010b0cb824 */ /* 0x002fc600078e0211 */
[----:B---3--:R-:W-:Y:S01]  /*4d030*/  FFMA R14, R41, UR18, R14 ;  /* 0x00000012290e7c23 */ /* 0x008fe2000800000e */
[----:B0-----:R-:W-:Y:S02]  /*4d040*/  @!P3 IADD3 R8, P4, P5, R10, UR10, R8 ;  /* 0x0000000a0a08bc10 */ /* 0x001fe4000fd9e008 */
[----:B------:R-:W-:Y:S02]  /*4d050*/  PRMT R10, RZ, 0x7610, R10 ;  /* 0x00007610ff0a7816 */ /* 0x000fe4000000000a */
[----:B------:R-:W-:Y:S02]  /*4d060*/  @!P3 IADD3.X R9, R12, UR9, R9, P4, P5 ;  /* 0x000000090c09bc10 */ /* 0x000fe4000a7ea409 */
[----:B------:R-:W-:Y:S02]  /*4d070*/  F2FP.SATFINITE.E4M3.F32.PACK_AB_MERGE_C R13, RZ, R14, RZ ;  /* 0x0000000eff0d723e */ /* 0x000fe400048070ff */
[----:B------:R-:W0:Y:S03]  /*4d080*/  @!P2 LDC.64 R14, c[0x0][0x5c0] ;  /* 0x00017000ff0eab82 */ /* 0x000e260000000a00 */
[----:B------:R1:W-:Y:S04]  /*4d090*/  @!P3 STG.E.U8 desc[UR30][R8.64+0x41], R13 ;  /* 0x0000410d0800b986 */ /* 0x0003e8000c10111e */
[----:B------:R-:W3:Y:S01]  /*4d0a0*/  @!P2 LDG.E.U8 R10, desc[UR30][R4.64+0x48] ;  /* 0x0000481e040aa981 */ /* 0x000ee2000c1e1100 */
[----:B------:R-:W-:Y:S01]  /*4d0b0*/  ISETP.LT.OR P3, PT, R28, 0x4a, !P0 ;  /* 0x0000004a1c00780c */ /* 0x000fe20004761670 */
[----:B-1----:R-:W-:-:S02]  /*4d0c0*/  @!P2 IMAD.MOV.U32 R8, RZ, RZ, R24 ;  /* 0x000000ffff08a224 */ /* 0x002fc400078e0018 */
        /* <DEDUP_REMOVED lines=19> */
[----:B------:R-:W-:-:S10]  /*4d200*/  @!P3 IMAD.MOV.U32 R9, RZ, RZ, R30 ;  /* 0x000000ffff09b224 */ /* 0x000fd400078e001e */
[----:B------:R-:W1:Y:S01]  /*4d210*/  @!P2 LDC.64 R16, c[0x0][0x5c0] ;  /* 0x00017000ff10ab82 */ /* 0x000e620000000a00 */
        /* <DEDUP_REMOVED lines=10> */
[----:B------:R-:W-:-:S05]  /*4d2c0*/  @!P3 IADD3.X R9, R15, R11, R9, P4, !PT ;  /* 0x0000000b0f09b210 */ /* 0x000fca00027fe409 */
[----:B------:R0:W-:Y:S04]  /*4d2d0*/  @!P3 STG.E.U8 desc[UR30][R8.64+0x49], R13 ;  /* 0x0000490d0800b986 */ /* 0x0001e8000c10111e */
[----:B------:R-:W4:Y:S01]  /*4d2e0*/  @!P2 LDG.E.U8 R10, desc[UR30][R6.64+0x48] ;  /* 0x0000481e060aa981 */ /* 0x000f22000c1e1100 */
[----:B------:R-:W-:Y:S01]  /*4d2f0*/  @!P2 IMAD R15, R3, 0x180, RZ ;  /* 0x00000180030fa824 */ /* 0x000fe200078e02ff */
[----:B------:R-:W-:Y:S01]  /*4d300*/  ISETP.LT.OR P3, PT, R28, 0x4a, !P1 ;  /* 0x0000004a1c00780c */ /* 0x000fe20004f61670 */
[----:B0-----:R-:W-:Y:S02]  /*4d310*/  @!P2 IMAD.MOV.U32 R8, RZ, RZ, R24 ;  /* 0x000000ffff08a224 */ /* 0x001fe400078e0018 */
[----:B------:R-:W-:Y:S01]  /*4d320*/  @!P2 IMAD.MOV.U32 R9, RZ, RZ, R30 ;  /* 0x000000ffff09a224 */ /* 0x000fe200078e001e */
[----:B----4-:R-:W-:-:S04]  /*4d330*/  LOP3.LUT R10, R10, 0xff, RZ, 0xc0, !PT ;  /* 0x000000ff0a0a7812 */ /* 0x010fc800078ec0ff */
[----:B------:R-:W-:-:S05]  /*4d340*/  F2FP.F16.E4M3.UNPACK_B R10, R10 ;  /* 0x0000000aff0a723e */ /* 0x000fca00020006ff */
[----:B------:R-:W-:Y:S02]  /*4d350*/  HADD2.F32 R12, -RZ, R10.H0_H0 ;  /* 0x2000000aff0c7230 */ /* 0x000fe40000004100 */
[----:B------:R-:W-:-:S04]  /*4d360*/  @!P2 IMAD.WIDE.U32 R10, R2, 0x180, R8 ;  /* 0x00000180020aa825 */ /* 0x000fc800078e0008 */
[----:B------:R-:W-:Y:S01]  /*4d370*/  FMUL R12, R12, UR17 ;  /* 0x000000110c0c7c20 */ /* 0x000fe20008400000 */
[----:B------:R-:W-:Y:S01]  /*4d380*/  @!P2 IMAD.IADD R8, R11, 0x1, R15 ;  /* 0x000000010b08a824 */ /* 0x000fe200078e020f */
[----:B-1----:R-:W-:Y:S02]  /*4d390*/  @!P2 IADD3 R10, P4, P5, R10, UR10, R16 ;  /* 0x0000000a0a0aac10 */ /* 0x002fe4000fd9e010 */
        /* <DEDUP_REMOVED lines=18> */
[----:B-1----:R-:W-:Y:S01]  /*4d4c0*/  @!P3 IMAD.IADD R10, R9, 0x1, R15 ;  /* 0x00000001090ab824 */ /* 0x002fe200078e020f */
[----:B0-----:R-:W-:Y:S02]  /*4d4d0*/  @!P3 IADD3 R8, P4, P5, R8, UR10, R16 ;  /* 0x0000000a0808bc10 */ /* 0x001fe4000fd9e010 */
[----:B---3--:R-:W-:Y:S01]  /*4d4e0*/  FFMA R12, R41, UR18, R12 ;  /* 0x00000012290c7c23 */ /* 0x008fe2000800000c */
        /* <DEDUP_REMOVED lines=1574> */
[----:B------:R-:W-:Y:S02]  /*53750*/  @!P2 IADD3.X R9, R15, R11, R9, P3, !PT ;  /* 0x0000000b0f09a210 */ /* 0x000fe40001ffe409 */
[----:B------:R-:W0:Y:S03]  /*53760*/  @!P0 LDC.64 R14, c[0x0][0x5c0] ;  /* 0x00017000ff0e8b82 */ /* 0x000e260000000a00 */
[----:B------:R1:W-:Y:S04]  /*53770*/  @!P2 STG.E.U8 desc[UR30][R8.64+0xf8], R13 ;  /* 0x0000f80d0800a986 */ /* 0x0003e8000c10111e */
[----:B------:R3:W4:Y:S01]  /*53780*/  @!P0 LDG.E.U8 R10, desc[UR30][R4.64+0xf9] ;  /* 0x0000f91e040a8981 */ /* 0x000722000c1e1100 */
[----:B------:R-:W-:Y:S01]  /*53790*/  ISETP.LT.OR P2, PT, R28, 0xf9, !P1 ;  /* 0x000000f91c00780c */ /* 0x000fe20004f41670 */
[----:B---3--:R-:W-:-:S02]  /*537a0*/  @!P0 IMAD.MOV.U32 R4, RZ, RZ, R24 ;  /* 0x000000ffff048224 */ /* 0x008fc400078e0018 */
[----:B------:R-:W-:Y:S02]  /*537b0*/  @!P0 IMAD.MOV.U32 R5, RZ, RZ, R30 ;  /* 0x000000ffff058224 */ /* 0x000fe400078e001e */
[----:B-1----:R-:W-:Y:S01]  /*537c0*/  @!P0 IMAD R8, R3, 0x180, RZ ;  /* 0x0000018003088824 */ /* 0x002fe200078e02ff */
[----:B----4-:R-:W-:-:S04]  /*537d0*/  LOP3.LUT R10, R10, 0xff, RZ, 0xc0, !PT ;  /* 0x000000ff0a0a7812 */ /* 0x010fc800078ec0ff */
[----:B------:R-:W-:-:S05]  /*537e0*/  F2FP.F16.E4M3.UNPACK_B R10, R10 ;  /* 0x0000000aff0a723e */ /* 0x000fca00020006ff */
[----:B------:R-:W-:-:S05]  /*537f0*/  HADD2.F32 R10, -RZ, R10.H0_H0 ;  /* 0x2000000aff0a7230 */ /* 0x000fca0000004100 */
[----:B------:R-:W-:Y:S01]  /*53800*/  FMUL R12, R10, UR17 ;  /* 0x000000110a0c7c20 */ /* 0x000fe20008400000 */
[----:B------:R-:W-:-:S04]  /*53810*/  @!P0 IMAD.WIDE.U32 R10, R2, 0x180, R4 ;  /* 0x00000180020a8825 */ /* 0x000fc800078e0004 */
[----:B------:R-:W-:Y:S01]  /*53820*/  FFMA R12, R40, UR18, R12 ;  /* 0x00000012280c7c23 */ /* 0x000fe2000800000c */
[----:B0-----:R-:W-:-:S04]  /*53830*/  @!P0 IADD3 R4, P3, R10, R14, RZ ;  /* 0x0000000e0a048210 */ /* 0x001fc80007f7e0ff */
[--C-:B------:R-:W-:Y:S02]  /*53840*/  @!P0 IADD3.X R5, R15, R11, R8.reuse, P3, !PT ;  /* 0x0000000b0f058210 */ /* 0x100fe40001ffe408 */
[----:B------:R-:W-:Y:S02]  /*53850*/  F2FP.SATFINITE.E4M3.F32.PACK_AB_MERGE_C R11, RZ, R12, RZ ;  /* 0x0000000cff0b723e */ /* 0x000fe400048070ff */
[----:B------:R-:W-:Y:S01]  /*53860*/  PRMT R8, RZ, 0x7610, R8 ;  /* 0x00007610ff087816 */ /* 0x000fe20000000008 */
[----:B------:R-:W0:Y:S02]  /*53870*/  @!P2 LDC.64 R14, c[0x0][0x5c0] ;  /* 0x00017000ff0eab82 */ /* 0x000e240000000a00 */
[----:B------:R1:W-:Y:S04]  /*53880*/  @!P0 STG.E.U8 desc[UR30][R4.64+0xf9], R11 ;  /* 0x0000f90b04008986 */ /* 0x0003e8000c10111e */
[----:B------:R-:W3:Y:S01]  /*53890*/  @!P2 LDG.E.U8 R8, desc[UR30][R6.64+0xf8] ;  /* 0x0000f81e0608a981 */ /* 0x000ee2000c1e1100 */
[----:B------:R-:W-:-:S02]  /*538a0*/  @!P2 IMAD R13, R3, 0x180, RZ ;  /* 0x00000180030da824 */ /* 0x000fc400078e02ff */
[----:B-1----:R-:W-:Y:S02]  /*538b0*/  @!P2 IMAD.MOV.U32 R4, RZ, RZ, R24 ;  /* 0x000000ffff04a224 */ /* 0x002fe400078e0018 */
[----:B------:R-:W-:Y:S01]  /*538c0*/  @!P2 IMAD.MOV.U32 R5, RZ, RZ, R30 ;  /* 0x000000ffff05a224 */ /* 0x000fe200078e001e */
[----:B------:R-:W-:Y:S01]  /*538d0*/  ISETP.LT.OR P1, PT, R28, 0xfa, !P1 ;  /* 0x000000fa1c00780c */ /* 0x000fe20004f21670 */
[----:B------:R-:W-:Y:S01]  /*538e0*/  BSSY B1, `(.L_x_37) ;  /* 0x000000f000017945 */ /* 0x000fe20003800000 */
        /* <DEDUP_REMOVED lines=8> */
[----:B------:R-:W-:-:S03]  /*53970*/  @!P2 IADD3.X R9, R12, UR9, R15, P0, P3 ;  /* 0x000000090c09ac10 */ /* 0x000fc600087e640f */
[----:B------:R-:W-:-:S05]  /*53980*/  F2FP.SATFINITE.E4M3.F32.PACK_AB_MERGE_C R5, RZ, R10, RZ ;  /* 0x0000000aff05723e */ /* 0x000fca00048070ff */
[----:B------:R0:W-:Y:S01]  /*53990*/  @!P2 STG.E.U8 desc[UR30][R8.64+0xf8], R5 ;  /* 0x0000f8050800a986 */ /* 0x0001e2000c10111e */
[----:B------:R-:W-:Y:S01]  /*539a0*/  PRMT R4, RZ, 0x7610, R4 ;  /* 0x00007610ff047816 */ /* 0x000fe20000000004 */
[----:B------:R-:W-:Y:S06]  /*539b0*/  @P1 BRA `(.L_x_38) ;  /* 0x0000000000041947 */ /* 0x000fec0003800000 */
[----:B------:R1:W5:Y:S02]  /*539c0*/  LDG.E.U8 R4, desc[UR30][R6.64+0xf9] ;  /* 0x0000f91e06047981 */ /* 0x000364000c1e1100 */
.L_x_38:
[----:B------:R-:W-:Y:S05]  /*539d0*/  BSYNC B1 ;  /* 0x0000000000017941 */ /* 0x000fea0003800000 */
.L_x_37:
[----:B------:R-:W-:Y:S05]  /*539e0*/  @P1 BRA `(.L_x_39) ;  /* 0x0000019000781947 */ /* 0x000fea0003800000 */
[----:B-1----:R-:W2:Y:S01]  /*539f0*/  LDL.LU R6, [R1+0xc54] ;  /* 0x000c540001067983 */ /* 0x002ea20000300800 */
[----:B-----5:R-:W-:Y:S01]  /*53a00*/  LOP3.LUT R4, R4, 0xff, RZ, 0xc0, !PT ;  /* 0x000000ff04047812 */ /* 0x020fe200078ec0ff */
[----:B------:R-:W-:Y:S01]  /*53a10*/  IMAD.MOV.U32 R25, RZ, RZ, R30 ;  /* 0x000000ffff197224 */ /* 0x000fe200078e001e */
[----:B------:R-:W-:Y:S01]  /*53a20*/  ULDC.64 UR20, c[0x0][0x5c0] ;  /* 0x0001700000147ab9 */ /* 0x000fe20000000a00 */
[----:B------:R-:W-:Y:S01]  /*53a30*/  IMAD R3, R3, 0x180, RZ ;  /* 0x0000018003037824 */ /* 0x000fe200078e02ff */
[----:B------:R-:W-:Y:S01]  /*53a40*/  F2FP.F16.E4M3.UNPACK_B R4, R4 ;  /* 0x00000004ff04723e */ /* 0x000fe200020006ff */
[----:B------:R-:W-:-:S04]  /*53a50*/  IMAD.WIDE.U32 R24, R2, 0x180, R24 ;  /* 0x0000018002187825 */ /* 0x000fc800078e0018 */
[----:B------:R-:W-:Y:S02]  /*53a60*/  HADD2.F32 R4, -RZ, R4.H0_H0 ;  /* 0x20000004ff047230 */ /* 0x000fe40000004100 */
[----:B0-----:R-:W-:Y:S02]  /*53a70*/  IMAD.U32 R5, RZ, RZ, UR20 ;  /* 0x00000014ff057e24 */ /* 0x001fe4000f8e00ff */
[----:B------:R-:W-:Y:S02]  /*53a80*/  IMAD.IADD R3, R25, 0x1, R3 ;  /* 0x0000000119037824 */ /* 0x000fe400078e0203 */
[----:B------:R-:W-:Y:S01]  /*53a90*/  FMUL R4, R4, UR17 ;  /* 0x0000001104047c20 */ /* 0x000fe20008400000 */
[----:B------:R-:W-:Y:S01]  /*53aa0*/  IMAD.U32 R2, RZ, RZ, UR21 ;  /* 0x00000015ff027e24 */ /* 0x000fe2000f8e00ff */
[----:B------:R-:W-:-:S04]  /*53ab0*/  IADD3 R24, P0, P1, R24, UR10, R5 ;  /* 0x0000000a18187c10 */ /* 0x000fc8000f91e005 */
[----:B------:R-:W-:Y:S01]  /*53ac0*/  IADD3.X R25, R3, UR9, R2, P0, P1 ;  /* 0x0000000903197c10 */ /* 0x000fe200087e2402 */
[----:B--2---:R-:W-:-:S05]  /*53ad0*/  FFMA R4, R6, UR18, R4 ;  /* 0x0000001206047c23 */ /* 0x004fca0008000004 */
[----:B------:R-:W-:-:S05]  /*53ae0*/  F2FP.SATFINITE.E4M3.F32.PACK_AB_MERGE_C R3, RZ, R4, RZ ;  /* 0x00000004ff03723e */ /* 0x000fca00048070ff */
[----:B------:R2:W-:Y:S01]  /*53af0*/  STG.E.U8 desc[UR30][R24.64+0xf9], R3 ;  /* 0x0000f90318007986 */ /* 0x0005e2000c10111e */
[----:B------:R-:W-:Y:S05]  /*53b00*/  BRA `(.L_x_39) ;  /* 0x0000019000307947 */ /* 0x000fea0003800000 */
.L_x_36:
[----:B------:R-:W-:Y:S01]  /*53b10*/  ISETP.GE.AND P2, PT, R29, 0x1, PT ;  /* 0x000000011d00780c */ /* 0x000fe20003f46270 */
[----:B------:R-:W2:Y:S03]  /*53b20*/  LDL.LU R128, [R1+0x600] ;  /* 0x0006000001807983 */ /* 0x000ea60000300800 */
[----:B------:R-:W-:Y:S01]  /*53b30*/  ISETP.LT.OR P1, PT, R28, 0x1, !P2 ;  /* 0x000000011c00780c */ /* 0x000fe20005721670 */
[----:B------:R-:W-:Y:S01]  /*53b40*/  FMUL R31, R4, UR18 ;  /* 0x00000012041f7c20 */ /* 0x000fe20008400000 */
[----:B------:R-:W-:Y:S01]  /*53b50*/  ISETP.LT.OR P0, PT, R28, 0x2, !P2 ;  /* 0x000000021c00780c */ /* 0x000fe20005701670 */
[----:B------:R-:W-:Y:S01]  /*53b60*/  FMUL R10, R10, UR18 ;  /* 0x000000120a0a7c20 */ /* 0x000fe20008400000 */
        /* <DEDUP_REMOVED lines=9> */
[----:B------:R-:W0:Y:S01]  /*53c00*/  @!P1 LDC.64 R26, c[0x0][0x5c0] ;  /* 0x00017000ff1a9b82 */ /* 0x000e220000000a00 */
[----:B------:R-:W-:Y:S01]  /*53c10*/  F2FP.SATFINITE.E4M3.F32.PACK_AB_MERGE_C R31, RZ, R31, RZ ;  /* 0x0000001fff1f723e */ /* 0x000fe200048070ff */
        /* <DEDUP_REMOVED lines=22> */
[----:B0-----:R-:W-:Y:S01]  /*53d80*/  @!P1 IADD3 R26, P3, R24, R26, RZ ;  /* 0x0000001a181a9210 */ /* 0x001fe20007f7e0ff */
[----:B------:R-:W-:Y:S01]  /*53d90*/  FMUL R170, R170, UR18 ;  /* 0x00000012aaaa7c20 */ /* 0x000fe20008400000 */
[----:B------:R-:W-:Y:S01]  /*53da0*/  FMUL R171, R171, UR18 ;  /* 0x00000012abab7c20 */ /* 0x000fe20008400000 */
[----:B------:R-:W-:Y:S01]  /*53db0*/  FMUL R172, R172, UR18 ;  /* 0x00000012acac7c20 */ /* 0x000fe20008400000 */
[----:B------:R-:W-:Y:S01]  /*53dc0*/  FMUL R173, R173, UR18 ;  /* 0x00000012adad7c20 */ /* 0x000fe20008400000 */
[----:B------:R-:W-:Y:S01]  /*53dd0*/  @!P1 IMAD.X R27, R30, 0x1, R27, P3 ;  /* 0x000000011e1b9824 */ /* 0x000fe200018e061b */
[----:B------:R-:W-:Y:S01]  /*53de0*/  ISETP.GE.AND P3, PT, R29, 0x9, PT ;  /* 0x000000091d00780c */ /* 0x000fe20003f66270 */
[----:B------:R-:W-:Y:S01]  /*53df0*/  FMUL R174, R174, UR18 ;  /* 0x00000012aeae7c20 */ /* 0x000fe20008400000 */
[----:B------:R-:W-:Y:S01]  /*53e00*/  FMUL R175, R175, UR18 ;  /* 0x00000012afaf7c20 */ /* 0x000fe20008400000 */
[----:B------:R-:W-:Y:S01]  /*53e10*/  FMUL R176, R176, UR18 ;  /* 0x00000012b0b07c20 */ /* 0x000fe20008400000 */
[----:B------:R-:W-:Y:S01]  /*53e20*/  ISETP.LT.OR P4, PT, R28, 0x1, !P3 ;  /* 0x000000011c00780c */ /* 0x000fe20005f81670 */
[----:B------:R0:W-:Y:S01]  /*53e30*/  @!P1 STG.E.U8 desc[UR30][R26.64], R31 ;  /* 0x0000001f1a009986 */ /* 0x0001e2000c10111e */
        /* <DEDUP_REMOVED lines=11> */
[----:B0-----:R-:W0:Y:S01]  /*53ef0*/  @!P0 LDC.64 R26, c[0x0][0x5c0] ;  /* 0x00017000ff1a8b82 */ /* 0x001e220000000a00 */
[----:B------:R-:W-:Y:S01]  /*53f00*/  FMUL R188, R188, UR18 ;  /* 0x00000012bcbc7c20 */ /* 0x000fe20008400000 */
[----:B------:R-:W-:Y:S01]  /*53f10*/  FMUL R189, R189, UR18 ;  /* 0x00000012bdbd7c20 */ /* 0x000fe20008400000 */
[----:B------:R-:W-:Y:S01]  /*53f20*/  FMUL R190, R190, UR18 ;  /* 0x00000012bebe7c20 */ /* 0x000fe20008400000 */
[----:B------:R-:W-:Y:S01]  /*53f30*/  FMUL R191, R191, UR18 ;  /* 0x00000012bfbf7c20 */ /* 0x000fe20008400000 */
[----:B------:R-:W-:Y:S01]  /*53f40*/  FMUL R192, R192, UR18 ;  /* 0x00000012c0c07c20 */ /* 0x000fe20008400000 */
[----:B------:R-:W-:Y:S01]  /*53f50*/  FMUL R193, R193, UR18 ;  /* 0x00000012c1c17c20 */ /* 0x000fe20008400000 */
[----:B------:R-:W-:Y:S01]  /*53f60*/  FMUL R194, R194, UR18 ;  /* 0x00000012c2c27c20 */ /* 0x000fe20008400000 */
[----:B------:R-:W3:Y:S01]  /*53f70*/  @!P4 LDC.64 R32, c[0x0][0x5c0] ;  /* 0x00017000ff20cb82 */ /* 0x000ee20000000a00 */
[----:B------:R-:W-:Y:S01]  /*53f80*/  FMUL R31, R5, UR18 ;  /* 0x00000012051f7c20 */ /* 0x000fe20008400000 */
[----:B------:R-:W-:Y:S01]  /*53f90*/  FMUL R195, R195, UR18 ;  /* 0x00000012c3c37c20 */ /* 0x000fe20008400000 */
[----:B------:R-:W-:Y:S01]  /*53fa0*/  FMUL R196, R196, UR18 ;  /* 0x00000012c4c47c20 */ /* 0x000fe20008400000 */
[----:B------:R-:W-:Y:S01]  /*53fb0*/  FMUL R197, R197, UR18 ;  /* 0x00000012c5c57c20 */ /* 0x000fe20008400000 */
[----:B------:R-:W-:Y:S01]  /*53fc0*/  FMUL R198, R198, UR18 ;  /* 0x00000012c6c67c20 */ /* 0x000fe20008400000 */
        /* <DEDUP_REMOVED lines=15> */
[----:B------:R-:W-:-:S02]  /*540c0*/  @!P0 IMAD.X R27, R30, 0x1, R27, P1 ;  /* 0x000000011e1b8824 */ /* 0x000fc400008e061b */
[----:B------:R-:W-:Y:S01]  /*540d0*/  FMUL R212, R212, UR18 ;  /* 0x00000012d4d47c20 */ /* 0x000fe20008400000 */
[----:B------:R-:W-:Y:S01]  /*540e0*/  FMUL R213, R213, UR18 ;  /* 0x00000012d5d57c20 */ /* 0x000fe20008400000 */
[----:B------:R-:W-:Y:S01]  /*540f0*/  FMUL R214, R214, UR18 ;  /* 0x00000012d6d67c20 */ /* 0x000fe20008400000 */
[----:B------:R-:W-:Y:S01]  /*54100*/  FMUL R215, R215, UR18 ;  /* 0x00000012d7d77c20 */ /* 0x000fe20008400000 */
[----:B------:R3:W-:Y:S01]  /*54110*/  @!P0 STG.E.U8 desc[UR30][R26.64+0x1], R31 ;  /* 0x0000011f1a008986 */ /* 0x0007e2000c10111e */
        /* <DEDUP_REMOVED lines=11> */
[----:B---3--:R-:W-:Y:S01]  /*541d0*/  @!P4 IADD3 R26, P1, P5, R24, UR10, R32 ;  /* 0x0000000a181acc10 */ /* 0x008fe2000fd3e020 */
[----:B------:R-:W-:Y:S01]  /*541e0*/  FMUL R31, R6, UR18 ;  /* 0x00000012061f7c20 */ /* 0x000fe20008400000 */
[----:B------:R-:W-:Y:S01]  /*541f0*/  FMUL R226, R226, UR18 ;  /* 0x00000012e2e27c20 */ /* 0x000fe20008400000 */
[----:B------:R-:W-:Y:S01]  /*54200*/  FMUL R227, R227, UR18 ;  /* 0x00000012e3e37c20 */ /* 0x000fe20008400000 */
[----:B------:R-:W-:Y:S01]  /*54210*/  @!P4 IADD3.X R27, R30, UR9, R33, P1, P5 ;  /* 0x000000091e1bcc10 */ /* 0x000fe20008fea421 */
[----:B------:R-:W-:Y:S01]  /*54220*/  FMUL R228, R228, UR18 ;  /* 0x00000012e4e47c20 */ /* 0x000fe20008400000 */
[----:B------:R-:W-:Y:S01]  /*54230*/  ISETP.LT.OR P1, PT, R28, 0x9, !P3 ;  /* 0x000000091c00780c */ /* 0x000fe20005f21670 */
[----:B------:R-:W0:Y:S01]  /*54240*/  @!P0 LDC.64 R32, c[0x0][0x5c0] ;  /* 0x00017000ff208b82 */ /* 0x000e220000000a00 */
[----:B------:R-:W-:Y:S01]  /*54250*/  F2FP.SATFINITE.E4M3.F32.PACK_AB_MERGE_C R31, RZ, R31, RZ ;  /* 0x0000001fff1f723e */ /* 0x000fe200048070ff */
[----:B------:R-:W-:Y:S01]  /*54260*/  FMUL R229, R229, UR18 ;  /* 0x00000012e5e57c20 */ /* 0x000fe20008400000 */
[----:B------:R-:W-:Y:S01]  /*54270*/  FMUL R230, R230, UR18 ;  /* 0x00000012e6e67c20 */ /* 0x000fe20008400000 */
[----:B------:R-:W-:Y:S01]  /*54280*/  FMUL R231, R231, UR18 ;  /* 0x00000012e7e77c20 */ /* 0x000fe20008400000 */
[----:B------:R-:W-:Y:S01]  /*54290*/  FMUL R232, R232, UR18 ;  /* 0x00000012e8e87c20 */ /* 0x000fe20008400000 */
[----:B------:R3:W-:Y:S01]  /*542a0*/  @!P4 STG.E.U8 desc[UR30][R26.64], R31 ;  /* 0x0000001f1a00c986 */ /* 0x0007e2000c10111e */
[----:B------:R-:W-:-:S03]  /*542b0*/  FMUL R233, R233, UR18 ;  /* 0x00000012e9e97c20 */ /* 0x000fc60008400000 */
[----:B------:R-:W4:Y:S02]  /*542c0*/  LDL.LU R126, [R1+0x604] ;  /* 0x00060400017e7983 */ /* 0x000f240000300800 */
[----:B---3--:R-:W3:Y:S01]  /*542d0*/  @!P1 LDC.64 R26, c[0x0][0x5c0] ;  /* 0x00017000ff1a9b82 */ /* 0x008ee20000000a00 */
[----:B0-----:R-:W-:Y:S01]  /*542e0*/  @!P0 IADD3 R32, P4, P5, R24, UR10, R32 ;  /* 0x0000000a18208c10 */ /* 0x001fe2000fd9e020 */
[----:B------:R-:W-:Y:S01]  /*542f0*/  FMUL R31, R8, UR18 ;  /* 0x00000012081f7c20 */ /* 0x000fe20008400000 */
[----:B------:R-:W-:Y:S01]  /*54300*/  F2FP.SATFINITE.E4M3.F32.PACK_AB_MERGE_C R10, RZ, R10, RZ ;  /* 0x0000000aff0a723e */ /* 0x000fe200048070ff */
[----:B------:R-:W-:Y:S01]  /*54310*/  FMUL R234, R234, UR18 ;  /* 0x00000012eaea7c20 */ /* 0x000fe20008400000 */
[----:B------:R-:W-:Y:S01]  /*54320*/  @!P0 IADD3.X R33, R30, UR9, R33, P4, P5 ;  /* 0x000000091e218c10 */ /* 0x000fe2000a7ea421 */
[----:B------:R-:W-:Y:S01]  /*54330*/  FMUL R235, R235, UR18 ;  /* 0x00000012ebeb7c20 */ /* 0x000fe20008400000 */
[----:B------:R-:W-:Y:S01]  /*54340*/  LOP3.LUT R4, R4, 0xffff7fff, RZ, 0xc0, !PT ;  /* 0xffff7fff04047812 */ /* 0x000fe200078ec0ff */
[----:B------:R-:W-:Y:S01]  /*54350*/  FMUL R236, R236, UR18 ;  /* 0x00000012ecec7c20 */ /* 0x000fe20008400000 */
[----:B------:R-:W-:Y:S01]  /*54360*/  F2FP.SATFINITE.E4M3.F32.PACK_AB_MERGE_C R11, RZ, R11, RZ ;  /* 0x0000000bff0b723e */ /* 0x000fe200048070ff */
[----:B------:R-:W4:Y:S01]  /*54370*/  LDL.LU R127, [R1+0x608] ;  /* 0x00060800017f7983 */ /* 0x000f220000300800 */
[----:B------:R-:W-:Y:S01]  /*54380*/  F2FP.SATFINITE.E4M3.F32.PACK_AB_MERGE_C R31, RZ, R31, RZ ;  /* 0x0000001fff1f723e */ /* 0x000fe200048070ff */
[----:B------:R-:W-:Y:S01]  /*54390*/  FMUL R237, R237, UR18 ;  /* 0x00000012eded7c20 */ /* 0x000fe20008400000 */
[----:B------:R-:W-:Y:S01]  /*543a0*/  F2FP.SATFINITE.E4M3.F32.PACK_AB_MERGE_C R12, RZ, R12, RZ ;  /* 0x0000000cff0c723e */ /* 0x000fe200048070ff */
[----:B------:R-:W-:Y:S01]  /*543b0*/  STL [R1+0xc7c], R2 ;  /* 0x000c7c0201007387 */ /* 0x000fe20000100800 */
[----:B------:R-:W-:-:S02]  /*543c0*/  F2FP.SATFINITE.E4M3.F32.PACK_AB_MERGE_C R13, RZ, R13, RZ ;  /* 0x0000000dff0d723e */ /* 0x000fc400048070ff */
[----:B------:R-:W-:Y:S01]  /*543d0*/  F2FP.SATFINITE.E4M3.F32.PACK_AB_MERGE_C R14, RZ, R14, RZ ;  /* 0x0000000eff0e723e */ /* 0x000fe200048070ff */
[----:B------:R-:W-:Y:S01]  /*543e0*/  STL [R1+0xc78], R3 ;  /* 0x000c780301007387 */ /* 0x000fe20000100800 */
[----:B---3--:R-:W-:Y:S02]  /*543f0*/  @!P1 IADD3 R34, P4, P5, R24, UR10, R26 ;  /* 0x0000000a18229c10 */ /* 0x008fe4000fd9e01a */
[----:B------:R-:W-:Y:S02]  /*54400*/  F2FP.SATFINITE.E4M3.F32.PACK_AB_MERGE_C R15, RZ, R15, RZ ;  /* 0x0000000fff0f723e */ /* 0x000fe400048070ff */
[----:B------:R-:W-:Y:S02]  /*54410*/  @!P1 IADD3.X R35, R30, UR9, R27, P4, P5 ;  /* 0x000000091e239c10 */ /* 0x000fe4000a7ea41b */
[----:B------:R-:W-:Y:S02]  /*54420*/  ISETP.LT.OR P5, PT, R28, 0xa, !P3 ;  /* 0x0000000a1c00780c */ /* 0x000fe40005fa1670 */
[----:B------:R-:W-:-:S02]  /*54430*/  F2FP.SATFINITE.E4M3.F32.PACK_AB_MERGE_C R16, RZ, R16, RZ ;  /* 0x00000010ff10723e */ /* 0x000fc400048070ff */
[----:B------:R-:W-:Y:S02]  /*54440*/  F2FP.SATFINITE.E4M3.F32.PACK_AB_MERGE_C R17, RZ, R17, RZ ;  /* 0x00000011ff11723e */ /* 0x000fe400048070ff */
[----:B------:R-:W-:Y:S02]  /*54450*/  F2FP.SATFINITE.E4M3.F32.PACK_AB_MERGE_C R18, RZ, R18, RZ ;  /* 0x00000012ff12723e */ /* 0x000fe400048070ff */
[----:B------:R-:W-:Y:S02]  /*54460*/  F2FP.SATFINITE.E4M3.F32.PACK_AB_MERGE_C R19, RZ, R19, RZ ;  /* 0x00000013ff13723e */ /* 0x000fe400048070ff */
[----:B------:R-:W-:Y:S02]  /*54470*/  F2FP.SATFINITE.E4M3.F32.PACK_AB_MERGE_C R20, RZ, R20, RZ ;  /* 0x00000014ff14723e */ /* 0x000fe400048070ff */
[----:B------:R-:W-:Y:S01]  /*54480*/  F2FP.SATFINITE.E4M3.F32.PACK_AB_MERGE_C R21, RZ, R21, RZ ;  /* 0x00000015ff15723e */ /* 0x000fe200048070ff */
[----:B------:R-:W0:Y:S01]  /*54490*/  @!P5 LDC.64 R26, c[0x0][0x5c0] ;  /* 0x00017000ff1adb82 */ /* 0x000e220000000a00 */
[----:B------:R-:W-:-:S02]  /*544a0*/  @P5 LOP3.LUT R4, R4, 0x8000, RZ, 0xfc, !PT ;  /* 0x0000800004045812 */ /* 0x000fc400078efcff */
[----:B------:R-:W-:Y:S02]  /*544b0*/  F2FP.SATFINITE.E4M3.F32.PACK_AB_MERGE_C R22, RZ, R22, RZ ;  /* 0x00000016ff16723e */ /* 0x000fe400048070ff */
[----:B------:R-:W-:Y:S02]  /*544c0*/  LOP3.LUT R4, R4, 0xffffbfff, RZ, 0xc0, !PT ;  /* 0xffffbfff04047812 */ /* 0x000fe400078ec0ff */
[----:B------:R-:W-:Y:S02]  /*544d0*/  F2FP.SATFINITE.E4M3.F32.PACK_AB_MERGE_C R23, RZ, R23, RZ ;  /* 0x00000017ff17723e */ /* 0x000fe400048070ff */
[----:B------:R-:W-:Y:S02]  /*544e0*/  F2FP.SATFINITE.E4M3.F32.PACK_AB_MERGE_C R152, RZ, R152, RZ ;  /* 0x00000098ff98723e */ /* 0x000fe400048070ff */
[----:B------:R-:W-:Y:S02]  /*544f0*/  F2FP.SATFINITE.E4M3.F32.PACK_AB_MERGE_C R153, RZ, R153, RZ ;  /* 0x00000099ff99723e */ /* 0x000fe400048070ff */
[----:B------:R-:W-:-:S02]  /*54500*/  F2FP.SATFINITE.E4M3.F32.PACK_AB_MERGE_C R154, RZ, R154, RZ ;  /* 0x0000009aff9a723e */ /* 0x000fc400048070ff */
[----:B------:R-:W-:Y:S02]  /*54510*/  F2FP.SATFINITE.E4M3.F32.PACK_AB_MERGE_C R155, RZ, R155, RZ ;  /* 0x0000009bff9b723e */ /* 0x000fe400048070ff */
[----:B------:R-:W-:Y:S02]  /*54520*/  F2FP.SATFINITE.E4M3.F32.PACK_AB_MERGE_C R156, RZ, R156, RZ ;  /* 0x0000009cff9c723e */ /* 0x000fe400048070ff */
[----:B------:R-:W-:Y:S02]  /*54530*/  F2FP.SATFINITE.E4M3.F32.PACK_AB_MERGE_C R157, RZ, R157, RZ ;  /* 0x0000009dff9d723e */ /* 0x000fe400048070ff */
[----:B------:R-:W-:Y:S02]  /*54540*/  F2FP.SATFINITE.E4M3.F32.PACK_AB_MERGE_C R158, RZ, R158, RZ ;  /* 0x0000009eff9e723e */ /* 0x000fe400048070ff */
[----:B------:R-:W-:Y:S02]  /*54550*/  F2FP.SATFINITE.E4M3.F32.PACK_AB_MERGE_C R159, RZ, R159, RZ ;  /* 0x0000009fff9f723e */ /* 0x000fe400048070ff */
[----:B0-----:R-:W-:Y:S01]  /*54560*/  @!P5 IADD3 R36, P4, P6, R24, UR10, R26 ;  /* 0x0000000a1824dc10 */ /* 0x001fe2000fe9e01a */
[----:B------:R-:W-:Y:S01]  /*54570*/  FMUL R26, R7, UR18 ;  /* 0x00000012071a7c20 */ /* 0x000fe20008400000 */
[----:B------:R-:W-:-:S02]  /*54580*/  F2FP.SATFINITE.E4M3.F32.PACK_AB_MERGE_C R160, RZ, R160, RZ ;  /* 0x000000a0ffa0723e */ /* 0x000fc400048070ff */
[----:B------:R-:W-:Y:S02]  /*54590*/  @!P5 IADD3.X R37, R30, UR9, R27, P4, P6 ;  /* 0x000000091e25dc10 */ /* 0x000fe4000a7ec41b */
[----:B------:R-:W-:Y:S02]  /*545a0*/  ISETP.LT.OR P4, PT, R28, 0x9, !P2 ;  /* 0x000000091c00780c */ /* 0x000fe40005781670 */
[----:B------:R-:W-:Y:S02]  /*545b0*/  F2FP.SATFINITE.E4M3.F32.PACK_AB_MERGE_C R26, RZ, R26, RZ ;  /* 0x0000001aff1a723e */ /* 0x000fe400048070ff */
[----:B------:R-:W-:Y:S02]  /*545c0*/  F2FP.SATFINITE.E4M3.F32.PACK_AB_MERGE_C R161, RZ, R161, RZ ;  /* 0x000000a1ffa1723e */ /* 0x000fe400048070ff */
[----:B------:R-:W-:Y:S01]  /*545d0*/  F2FP.SATFINITE.E4M3.F32.PACK_AB_MERGE_C R162, RZ, R162, RZ ;  /* 0x000000a2ffa2723e */ /* 0x000fe200048070ff */
[----:B------:R0:W-:Y:S01]  /*545e0*/  @!P0 STG.E.U8 desc[UR30][R32.64+0x1], R26 ;  /* 0x0000011a20008986 */ /* 0x0001e2000c10111e */
[----:B------:R-:W-:-:S02]  /*545f0*/  LOP3.LUT R5, R5, 0xffffffbf, RZ, 0xc0, !PT ;  /* 0xffffffbf05057812 */ /* 0x000fc400078ec0ff */
[----:B------:R-:W-:Y:S02]  /*54600*/  F2FP.SATFINITE.E4M3.F32.PACK_AB_MERGE_C R163, RZ, R163, RZ ;  /* 0x000000a3ffa3723e */ /* 0x000fe400048070ff */
[----:B------:R-:W-:Y:S02]  /*54610*/  F2FP.SATFINITE.E4M3.F32.PACK_AB_MERGE_C R164, RZ, R164, RZ ;  /* 0x000000a4ffa4723e */ /* 0x000fe400048070ff */
[----:B------:R-:W-:Y:S02]  /*54620*/  F2FP.SATFINITE.E4M3.F32.PACK_AB_MERGE_C R165, RZ, R165, RZ ;  /* 0x000000a5ffa5723e */ /* 0x000fe400048070ff */
[----:B------:R-:W-:Y:S02]  /*54630*/  F2FP.SATFINITE.E4M3.F32.PACK_AB_MERGE_C R166, RZ, R166, RZ ;  /* 0x000000a6ffa6723e */ /* 0x000fe400048070ff */
[----:B------:R-:W-:Y:S01]  /*54640*/  F2FP.SATFINITE.E4M3.F32.PACK_AB_MERGE_C R167, RZ, R167, RZ ;  /* 0x000000a7ffa7723e */ /* 0x000fe200048070ff */
[----:B0-----:R-:W0:Y:S01]  /*54650*/  @!P4 LDC.64 R26, c[0x0][0x5c0] ;  /* 0x00017000ff1acb82 */ /* 0x001e220000000a00 */
[----:B------:R-:W-:-:S02]  /*54660*/  F2FP.SATFINITE.E4M3.F32.PACK_AB_MERGE_C R168, RZ, R168, RZ ;  /* 0x000000a8ffa8723e */ /* 0x000fc400048070ff */
[----:B------:R-:W-:Y:S02]  /*54670*/  F2FP.SATFINITE.E4M3.F32.PACK_AB_MERGE_C R169, RZ, R169, RZ ;  /* 0x000000a9ffa9723e */ /* 0x000fe400048070ff */
[----:B------:R-:W-:Y:S02]  /*54680*/  F2FP.SATFINITE.E4M3.F32.PACK_AB_MERGE_C R170, RZ, R170, RZ ;  /* 0x000000aaffaa723e */ /* 0x000fe400048070ff */
        /* <DEDUP_REMOVED lines=9> */
[----:B0-----:R-:W-:-:S02]  /*54720*/  @!P4 IADD3 R26, P0, R24, R26, RZ ;  /* 0x0000001a181ac210 */ /* 0x001fc40007f1e0ff */
[----:B------:R-:W-:Y:S02]  /*54730*/  F2FP.SATFINITE.E4M3.F32.PACK_AB_MERGE_C R180, RZ, R180, RZ ;  /* 0x000000b4ffb4723e */ /* 0x000fe400048070ff */
[----:B------:R-:W-:Y:S01]  /*54740*/  F2FP.SATFINITE.E4M3.F32.PACK_AB_MERGE_C R181, RZ, R181, RZ ;  /* 0x000000b5ffb5723e */ /* 0x000fe200048070ff */
[----:B------:R-:W-:Y:S01]  /*54750*/  @!P4 IMAD.X R27, R30, 0x1, R27, P0 ;  /* 0x000000011e1bc824 */ /* 0x000fe200000e061b */
[----:B------:R-:W-:Y:S02]  /*54760*/  ISETP.LT.OR P0, PT, R28, 0x11, !P3 ;  /* 0x000000111c00780c */ /* 0x000fe40005f01670 */
[----:B------:R-:W-:Y:S02]  /*54770*/  F2FP.SATFINITE.E4M3.F32.PACK_AB_MERGE_C R182, RZ, R182, RZ ;  /* 0x000000b6ffb6723e */ /* 0x000fe400048070ff */
[----:B------:R0:W-:Y:S01]  /*54780*/  @!P4 STG.E.U8 desc[UR30][R26.64+0x8], R31 ;  /* 0x0000081f1a00c986 */ /* 0x0001e2000c10111e */
[----:B------:R-:W-:Y:S02]  /*54790*/  F2FP.SATFINITE.E4M3.F32.PACK_AB_MERGE_C R183, RZ, R183, RZ ;  /* 0x000000b7ffb7723e */ /* 0x000fe400048070ff */
[----:B------:R-:W-:-:S02]  /*547a0*/  F2FP.SATFINITE.E4M3.F32.PACK_AB_MERGE_C R184, RZ, R184, RZ ;  /* 0x000000b8ffb8723e */ /* 0x000fc400048070ff */
[----:B------:R-:W-:Y:S02]  /*547b0*/  F2FP.SATFINITE.E4M3.F32.PACK_AB_MERGE_C R185, RZ, R185, RZ ;  /* 0x000000b9ffb9723e */ /* 0x000fe400048070ff */
[----:B------:R-:W-:Y:S02]  /*547c0*/  F2FP.SATFINITE.E4M3.F32.PACK_AB_MERGE_C R186, RZ, R186, RZ ;  /* 0x000000baffba723e */ /* 0x000fe400048070ff */
[----:B------:R-:W-:Y:S02]  /*547d0*/  @P0 LOP3.LUT R4, R4, 0x4000, RZ, 0xfc, !PT ;  /* 0x0000400004040812 */ /* 0x000fe400078efcff */
[----:B------:R-:W-:Y:S01]  /*547e0*/  F2FP.SATFINITE.E4M3.F32.PACK_AB_MERGE_C R187, RZ, R187, RZ ;  /* 0x000000bbffbb723e */ /* 0x000fe200048070ff */
[----:B0-----:R-:W0:Y:S01]  /*547f0*/  @!P0 LDC.64 R26, c[0x0][0x5c0] ;  /* 0x00017000ff1a8b82 */ /* 0x001e220000000a00 */
[----:B------:R-:W-:Y:S01]  /*54800*/  FMUL R31, R9, UR18 ;  /* 0x00000012091f7c20 */ /* 0x000fe20008400000 */
[----:B------:R-:W-:Y:S02]  /*54810*/  F2FP.SATFINITE.E4M3.F32.PACK_AB_MERGE_C R188, RZ, R188, RZ ;  /* 0x000000bcffbc723e */ /* 0x000fe400048070ff */
        /* <DEDUP_REMOVED lines=10> */
[----:B0-----:R-:W-:Y:S02]  /*548c0*/  @!P0 IADD3 R38, P4, P6, R24, UR10, R26 ;  /* 0x0000000a18268c10 */ /* 0x001fe4000fe9e01a */
[----:B------:R-:W-:Y:S02]  /*548d0*/  F2FP.SATFINITE.E4M3.F32.PACK_AB_MERGE_C R198, RZ, R198, RZ ;  /* 0x000000c6ffc6723e */ /* 0x000fe400048070ff */
[----:B------:R-:W-:-:S02]  /*548e0*/  @!P0 IADD3.X R39, R30, UR9, R27, P4, P6 ;  /* 0x000000091e278c10 */ /* 0x000fc4000a7ec41b */
[----:B------:R-:W-:Y:S02]  /*548f0*/  ISETP.LT.OR P4, PT, R28, 0xa, !P2 ;  /* 0x0000000a1c00780c */ /* 0x000fe40005781670 */
[----:B------:R-:W-:Y:S02]  /*54900*/  F2FP.SATFINITE.E4M3.F32.PACK_AB_MERGE_C R199, RZ, R199, RZ ;  /* 0x000000c7ffc7723e */ /* 0x000fe400048070ff */
[----:B------:R-:W-:Y:S02]  /*54910*/  F2FP.SATFINITE.E4M3.F32.PACK_AB_MERGE_C R200, RZ, R200, RZ ;  /* 0x000000c8ffc8723e */ /* 0x000fe400048070ff */
[----:B------:R-:W-:Y:S02]  /*54920*/  LOP3.LUT R6, R6, 0xfffffffd, RZ, 0xc0, !PT ;  /* 0xfffffffd06067812 */ /* 0x000fe400078ec0ff */
[----:B------:R-:W-:Y:S02]  /*54930*/  F2FP.SATFINITE.E4M3.F32.PACK_AB_MERGE_C R201, RZ, R201, RZ ;  /* 0x000000c9ffc9723e */ /* 0x000fe400048070ff */
[----:B------:R-:W-:-:S02]  /*54940*/  F2FP.SATFINITE.E4M3.F32.PACK_AB_MERGE_C R202, RZ, R202, RZ ;  /* 0x000000caffca723e */ /* 0x000fc400048070ff */
[----:B------:R-:W-:Y:S01]  /*54950*/  F2FP.SATFINITE.E4M3.F32.PACK_AB_MERGE_C R203, RZ, R203, RZ ;  /* 0x000000cbffcb723e */ /* 0x000fe200048070ff */
[----:B------:R-:W0:Y:S01]  /*54960*/  @!P4 LDC.64 R26, c[0x0][0x5c0] ;  /* 0x00017000ff1acb82 */ /* 0x000e220000000a00 */
        /* <DEDUP_REMOVED lines=12> */
[----:B0-----:R-:W-:Y:S02]  /*54a30*/  @!P4 IADD3 R26, P6, R24, R26, RZ ;  /* 0x0000001a181ac210 */ /* 0x001fe40007fde0ff */
[----:B------:R-:W-:Y:S02]  /*54a40*/  F2FP.SATFINITE.E4M3.F32.PACK_AB_MERGE_C R216, RZ, R216, RZ ;  /* 0x000000d8ffd8723e */ /* 0x000fe400048070ff */
[----:B------:R-:W-:Y:S01]  /*54a50*/  F2FP.SATFINITE.E4M3.F32.PACK_AB_MERGE_C R217, RZ, R217, RZ ;  /* 0x000000d9ffd9723e */ /* 0x000fe200048070ff */
[----:B------:R-:W-:Y:S01]  /*54a60*/  @!P4 IMAD.X R27, R30, 0x1, R27, P6 ;  /* 0x000000011e1bc824 */ /* 0x000fe200030e061b */
[----:B------:R-:W-:Y:S02]  /*54a70*/  F2FP.SATFINITE.E4M3.F32.PACK_AB_MERGE_C R218, RZ, R218, RZ ;  /* 0x000000daffda723e */ /* 0x000fe400048070ff */
[----:B------:R-:W-:-:S02]  /*54a80*/  F2FP.SATFINITE.E4M3.F32.PACK_AB_MERGE_C R219, RZ, R219, RZ ;  /* 0x000000dbffdb723e */ /* 0x000fc400048070ff */
[----:B------:R0:W-:Y:S01]  /*54a90*/  @!P4 STG.E.U8 desc[UR30][R26.64+0x9], R31 ;  /* 0x0000091f1a00c986 */ /* 0x0001e2000c10111e */
[C---:B------:R-:W-:Y:S02]  /*54aa0*/  ISETP.LT.OR P4, PT, R28.reuse, 0x12, !P3 ;  /* 0x000000121c00780c */ /* 0x040fe40005f81670 */
[----:B------:R-:W-:Y:S01]  /*54ab0*/  F2FP.SATFINITE.E4M3.F32.PACK_AB_MERGE_C R220, RZ, R220, RZ ;  /* 0x000000dcffdc723e */ /* 0x000fe200048070ff */
[----:B------:R3:W-:Y:S01]  /*54ac0*/  @!P1 STG.E.U8 desc[UR30][R34.64+0x8], R10 ;  /* 0x0000080a22009986 */ /* 0x0007e2000c10111e */
[----:B------:R-:W-:Y:S02]  /*54ad0*/  ISETP.LT.OR P1, PT, R28, 0x19, !P3 ;  /* 0x000000191c00780c */ /* 0x000fe40005f21670 */
[----:B------:R-:W-:Y:S02]  /*54ae0*/  F2FP.SATFINITE.E4M3.F32.PACK_AB_MERGE_C R221, RZ, R221, RZ ;  /* 0x000000ddffdd723e */ /* 0x000fe400048070ff */
[----:B------:R-:W-:Y:S02]  /*54af0*/  F2FP.SATFINITE.E4M3.F32.PACK_AB_MERGE_C R222, RZ, R222, RZ ;  /* 0x000000deffde723e */ /* 0x000fe400048070ff */
[----:B------:R-:W-:-:S02]  /*54b00*/  F2FP.SATFINITE.E4M3.F32.PACK_AB_MERGE_C R223, RZ, R223, RZ ;  /* 0x000000dfffdf723e */ /* 0x000fc400048070ff */
[----:B------:R-:W-:Y:S01]  /*54b10*/  F2FP.SATFINITE.E4M3.F32.PACK_AB_MERGE_C R224, RZ, R224, RZ ;  /* 0x000000e0ffe0723e */ /* 0x000fe200048070ff */
[----:B0-----:R-:W0:Y:S01]  /*54b20*/  @!P4 LDC.64 R26, c[0x0][0x5c0] ;  /* 0x00017000ff1acb82 */ /* 0x001e220000000a00 */
[----:B------:R-:W-:Y:S02]  /*54b30*/  F2FP.SATFINITE.E4M3.F32.PACK_AB_MERGE_C R225, RZ, R225, RZ ;  /* 0x000000e1ffe1723e */ /* 0x000fe400048070ff */
[----:B------:R-:W-:Y:S02]  /*54b40*/  F2FP.SATFINITE.E4M3.F32.PACK_AB_MERGE_C R226, RZ, R226, RZ ;  /* 0x000000e2ffe2723e */ /* 0x000fe400048070ff */
[----:B------:R-:W-:Y:S02]  /*54b50*/  F2FP.SATFINITE.E4M3.F32.PACK_AB_MERGE_C R227, RZ, R227, RZ ;  /* 0x000000e3ffe3723e */ /* 0x000fe400048070ff */
[----:B------:R-:W-:Y:S02]  /*54b60*/  LOP3.LUT R7, R7, 0xfdffffff, RZ, 0xc0, !PT ;  /* 0xfdffffff07077812 */ /* 0x000fe400078ec0ff */
        /* <DEDUP_REMOVED lines=8> */
[----:B0-----:R-:W-:Y:S02]  /*54bf0*/  @!P4 IADD3 R32, P5, P6, R24, UR10, R26 ;  /* 0x0000000a1820cc10 */ /* 0x001fe4000febe01a */
[----:B------:R-:W-:Y:S02]  /*54c00*/  F2FP.SATFINITE.E4M3.F32.PACK_AB_MERGE_C R236, RZ, R236, RZ ;  /* 0x000000ecffec723e */ /* 0x000fe400048070ff */
[----:B------:R-:W-:Y:S02]  /*54c10*/  @!P4 IADD3.X R33, R30, UR9, R27, P5, P6 ;  /* 0x000000091e21cc10 */ /* 0x000fe4000afec41b */
[----:B------:R-:W3:Y:S01]  /*54c20*/  @!P1 LDC.64 R26, c[0x0][0x5c0] ;  /* 0x00017000ff1a9b82 */ /* 0x000ee20000000a00 */
[----:B------:R-:W-:Y:S02]  /*54c30*/  ISETP.LT.OR P5, PT, R28, 0x1a, !P3 ;  /* 0x0000001a1c00780c */ /* 0x000fe40005fa1670 */
[----:B------:R-:W-:-:S02]  /*54c40*/  F2FP.SATFINITE.E4M3.F32.PACK_AB_MERGE_C R237, RZ, R237, RZ ;  /* 0x000000edffed723e */ /* 0x000fc400048070ff */
[----:B---3--:R-:W-:-:S04]  /*54c50*/  @!P1 IADD3 R34, P0, P6, R24, UR10, R26 ;  /* 0x0000000a18229c10 */ /* 0x008fc8000fe1e01a */
[----:B------:R-:W-:-:S05]  /*54c60*/  @!P1 IADD3.X R35, R30, UR9, R27, P0, P6 ;  /* 0x000000091e239c10 */ /* 0x000fca00087ec41b */
[----:B------:R-:W0:Y:S02]  /*54c70*/  @!P5 LDC.64 R26, c[0x0][0x5c0] ;  /* 0x00017000ff1adb82 */ /* 0x000e240000000a00 */
[----:B0-----:R-:W-:-:S04]  /*54c80*/  @!P5 IADD3 R40, P0, P6, R24, UR10, R26 ;  /* 0x0000000a1828dc10 */ /* 0x001fc8000fe1e01a */
[----:B------:R-:W-:Y:S02]  /*54c90*/  @!P5 IADD3.X R41, R30, UR9, R27, P0, P6 ;  /* 0x000000091e29dc10 */ /* 0x000fe400087ec41b */
[----:B------:R-:W-:Y:S02]  /*54ca0*/  LOP3.LUT P5, RZ, R4, 0x8000, RZ, 0xc0, !PT ;  /* 0x0000800004ff7812 */ /* 0x000fe400078ac0ff */
[----:B------:R-:W-:-:S11]  /*54cb0*/  ISETP.LT.OR P0, PT, R28, 0x21, !P3 ;  /* 0x000000211c00780c */ /* 0x000fd60005f01670 */
[----:B------:R0:W-:Y:S01]  /*54cc0*/  @!P5 STG.E.U8 desc[UR30][R36.64+0x9], R11 ;  /* 0x0000090b2400d986 */ /* 0x0001e2000c10111e */
[----:B------:R-:W-:-:S13]  /*54cd0*/  ISETP.LT.OR P5, PT, R28, 0x11, !P2 ;  /* 0x000000111c00780c */ /* 0x000fda00057a1670 */
[----:B0-----:R-:W0:Y:S02]  /*54ce0*/  @!P5 LDC.64 R10, c[0x0][0x5c0] ;  /* 0x00017000ff0adb82 */ /* 0x001e240000000a00 */
[----:B0-----:R-:W-:-:S05]  /*54cf0*/  @!P5 IADD3 R10, P6, R24, R10, RZ ;  /* 0x0000000a180ad210 */ /* 0x001fca0007fde0ff */
[----:B------:R-:W-:-:S05]  /*54d00*/  @!P5 IMAD.X R11, R30, 0x1, R11, P6 ;  /* 0x000000011e0bd824 */ /* 0x000fca00030e060b */
[----:B------:R0:W-:Y:S02]  /*54d10*/  @!P5 STG.E.U8 desc[UR30][R10.64+0x10], R12 ;  /* 0x0000100c0a00d986 */ /* 0x0001e4000c10111e */
[----:B0-----:R-:W0:Y:S02]  /*54d20*/  @!P0 LDC.64 R10, c[0x0][0x5c0] ;  /* 0x00017000ff0a8b82 */ /* 0x001e240000000a00 */
[----:B0-----:R-:W-:-:S04]  /*54d30*/  @!P0 IADD3 R26, P5, P6, R24, UR10, R10 ;  /* 0x0000000a181a8c10 */ /* 0x001fc8000febe00a */
[----:B------:R-:W-:Y:S02]  /*54d40*/  @!P0 IADD3.X R27, R30, UR9, R11, P5, P6 ;  /* 0x000000091e1b8c10 */ /* 0x000fe4000afec40b */
[C---:B------:R-:W-:Y:S02]  /*54d50*/  ISETP.LT.OR P5, PT, R28.reuse, 0x12, !P2 ;  /* 0x000000121c00780c */ /* 0x040fe400057a1670 */
[----:B------:R-:W-:-:S11]  /*54d60*/  ISETP.LT.OR P0, PT, R28, 0x22, !P3 ;  /* 0x000000221c00780c */ /* 0x000fd60005f01670 */
[----:B------:R-:W0:Y:S02]  /*54d70*/  @!P5 LDC.64 R10, c[0x0][0x5c0] ;  /* 0x00017000ff0adb82 */ /* 0x000e240000000a00 */
[----:B0-----:R-:W-:-:S05]  /*54d80*/  @!P5 IADD3 R10, P6, R24, R10, RZ ;  /* 0x0000000a180ad210 */ /* 0x001fca0007fde0ff */
[----:B------:R-:W-:-:S05]  /*54d90*/  @!P5 IMAD.X R11, R30, 0x1, R11, P6 ;  /* 0x000000011e0bd824 */ /* 0x000fca00030e060b */
[----:B------:R0:W-:Y:S02]  /*54da0*/  @!P5 STG.E.U8 desc[UR30][R10.64+0x11], R13 ;  /* 0x0000110d0a00d986 */ /* 0x0001e4000c10111e */
[----:B0-----:R-:W0:Y:S02]  /*54db0*/  @!P0 LDC.64 R10, c[0x0][0x5c0] ;  /* 0x00017000ff0a8b82 */ /* 0x001e240000000a00 */
[----:B0-----:R-:W-:-:S04]  /*54dc0*/  @!P0 IADD3 R12, P5, P6, R24, UR10, R10 ;  /* 0x0000000a180c8c10 */ /* 0x001fc8000febe00a */
[----:B------:R-:W-:Y:S02]  /*54dd0*/  @!P0 IADD3.X R13, R30, UR9, R11, P5, P6 ;  /* 0x000000091e0d8c10 */ /* 0x000fe4000afec40b */
[C---:B------:R-:W-:Y:S02]  /*54de0*/  LOP3.LUT P0, RZ, R4.reuse, 0x4000, RZ, 0xc0, !PT ;  /* 0x0000400004ff7812 */ /* 0x040fe4000780c0ff */
[----:B------:R-:W-:-:S11]  /*54df0*/  LOP3.LUT R4, R4, 0xffffdfff, RZ, 0xc0, !PT ;  /* 0xffffdfff04047812 */ /* 0x000fd600078ec0ff */
[----:B------:R0:W-:Y:S01]  /*54e00*/  @!P0 STG.E.U8 desc[UR30][R38.64+0x10], R14 ;  /* 0x0000100e26008986 */ /* 0x0001e2000c10111e */
[----:B------:R-:W-:-:S03]  /*54e10*/  ISETP.LT.OR P0, PT, R28, 0x29, !P3 ;  /* 0x000000291c00780c */ /* 0x000fc60005f01670 */
[----:B------:R-:W-:Y:S01]  /*54e20*/  @!P4 STG.E.U8 desc[UR30][R32.64+0x11], R15 ;  /* 0x0000110f2000c986 */ /* 0x000fe2000c10111e */
[----:B------:R-:W-:-:S09]  /*54e30*/  ISETP.LT.OR P4, PT, R28, 0x19, !P2 ;  /* 0x000000191c00780c */ /* 0x000fd20005781670 */
[----:B------:R-:W3:Y:S01]  /*54e40*/  @!P0 LDC.64 R10, c[0x0][0x5c0] ;  /* 0x00017000ff0a8b82 */ /* 0x000ee20000000a00 */
[----:B------:R-:W-:-:S04]  /*54e50*/  @P0 LOP3.LUT R4, R4, 0x2000, RZ, 0xfc, !PT ;  /* 0x0000200004040812 */ /* 0x000fc800078efcff */
[----:B------:R-:W-:Y:S02]  /*54e60*/  LOP3.LUT R4, R4, 0xffffefff, RZ, 0xc0, !PT ;  /* 0xffffefff04047812 */ /* 0x000fe400078ec0ff */
[----:B---3--:R-:W-:-:S04]  /*54e70*/  @!P0 IADD3 R36, P5, P6, R24, UR10, R10 ;  /* 0x0000000a18248c10 */ /* 0x008fc8000febe00a */
[----:B------:R-:W-:Y:S02]  /*54e80*/  @!P0 IADD3.X R37, R30, UR9, R11, P5, P6 ;  /* 0x000000091e258c10 */ /* 0x000fe4000afec40b */
[----:B------:R-:W-:-:S13]  /*54e90*/  ISETP.LT.OR P5, PT, R28, 0x2a, !P3 ;  /* 0x0000002a1c00780c */ /* 0x000fda0005fa1670 */
[----:B------:R-:W0:Y:S02]  /*54ea0*/  @!P5 LDC.64 R10, c[0x0][0x5c0] ;  /* 0x00017000ff0adb82 */ /* 0x000e240000000a00 */
[----:B0-----:R-:W-:-:S04]  /*54eb0*/  @!P5 IADD3 R38, P0, P6, R24, UR10, R10 ;  /* 0x0000000a1826dc10 */ /* 0x001fc8000fe1e00a */
[----:B------:R-:W-:Y:S02]  /*54ec0*/  @!P5 IADD3.X R39, R30, UR9, R11, P0, P6 ;  /* 0x000000091e27dc10 */ /* 0x000fe400087ec40b */
[----:B------:R-:W0:Y:S01]  /*54ed0*/  @!P4 LDC.64 R10, c[0x0][0x5c0] ;  /* 0x00017000ff0acb82 */ /* 0x000e220000000a00 */
[----:B------:R-:W-:Y:S02]  /*54ee0*/  ISETP.LT.OR P0, PT, R28, 0x31, !P3 ;  /* 0x000000311c00780c */ /* 0x000fe40005f01670 */
        /* <DEDUP_REMOVED lines=11> */
[----:B------:R0:W-:Y:S04]  /*54fa0*/  @!P4 STG.E.U8 desc[UR30][R10.64+0x19], R17 ;  /* 0x000019110a00c986 */ /* 0x0001e8000c10111e */
[----:B------:R3:W-:Y:S01]  /*54fb0*/  @!P1 STG.E.U8 desc[UR30][R34.64+0x18], R18 ;  /* 0x0000181222009986 */ /* 0x0007e2000c10111e */
[----:B0-----:R-:W0:Y:S02]  /*54fc0*/  @!P0 LDC.64 R10, c[0x0][0x5c0] ;  /* 0x00017000ff0a8b82 */ /* 0x001e240000000a00 */
[----:B0-----:R-:W-:-:S04]  /*54fd0*/  @!P0 IADD3 R14, P4, P6, R24, UR10, R10 ;  /* 0x0000000a180e8c10 */ /* 0x001fc8000fe9e00a */
[----:B------:R-:W-:Y:S02]  /*54fe0*/  @!P0 IADD3.X R15, R30, UR9, R11, P4, P6 ;  /* 0x000000091e0f8c10 */ /* 0x000fe4000a7ec40b */
[C---:B------:R-:W-:Y:S02]  /*54ff0*/  ISETP.LT.OR P0, PT, R28.reuse, 0x39, !P3 ;  /* 0x000000391c00780c */ /* 0x040fe40005f01670 */
[----:B------:R-:W-:-:S11]  /*55000*/  ISETP.LT.OR P6, PT, R28, 0x3a, !P3 ;  /* 0x0000003a1c00780c */ /* 0x000fd60005fc1670 */
[----:B------:R-:W3:Y:S02]  /*55010*/  @!P0 LDC.64 R10, c[0x0][0x5c0] ;  /* 0x00017000ff0a8b82 */ /* 0x000ee40000000a00 */
[----:B---3--:R-:W-:-:S04]  /*55020*/  @!P0 IADD3 R34, P1, P4, R24, UR10, R10 ;  /* 0x0000000a18228c10 */ /* 0x008fc8000fc3e00a */
[----:B------:R-:W-:Y:S02]  /*55030*/  @!P0 IADD3.X R35, R30, UR9, R11, P1, P4 ;  /* 0x000000091e238c10 */ /* 0x000fe40008fe840b */
[----:B------:R-:W0:Y:S01]  /*55040*/  @!P6 LDC.64 R10, c[0x0][0x5c0] ;  /* 0x00017000ff0aeb82 */ /* 0x000e220000000a00 */
[----:B------:R-:W-:-:S13]  /*55050*/  ISETP.LT.OR P0, PT, R28, 0x1a, !P3 ;  /* 0x0000001a1c00780c */ /* 0x000fda0005f01670 */
[----:B------:R-:W-:Y:S01]  /*55060*/  @!P0 STG.E.U8 desc[UR30][R40.64+0x19], R19 ;  /* 0x0000191328008986 */ /* 0x000fe2000c10111e */
[----:B------:R-:W-:Y:S02]  /*55070*/  ISETP.LT.OR P0, PT, R28, 0x41, !P3 ;  /* 0x000000411c00780c */ /* 0x000fe40005f01670 */
[----:B0-----:R-:W-:-:S04]  /*55080*/  @!P6 IADD3 R42, P1, P4, R24, UR10, R10 ;  /* 0x0000000a182aec10 */ /* 0x001fc8000fc3e00a */
[----:B------:R-:W-:Y:S02]  /*55090*/  @!P6 IADD3.X R43, R30, UR9, R11, P1, P4 ;  /* 0x000000091e2bec10 */ /* 0x000fe40008fe840b */
[----:B------:R-:W-:-:S13]  /*550a0*/  ISETP.LT.OR P1, PT, R28, 0x21, !P2 ;  /* 0x000000211c00780c */ /* 0x000fda0005721670 */
[----:B------:R-:W0:Y:S02]  /*550b0*/  @!P1 LDC.64 R10, c[0x0][0x5c0] ;  /* 0x00017000ff0a9b82 */ /* 0x000e240000000a00 */
        /* <DEDUP_REMOVED lines=10> */
[----:B------:R-:W-:Y:S01]  /*55160*/  @!P1 IMAD.X R11, R30, 0x1, R11, P4 ;  /* 0x000000011e0b9824 */ /* 0x000fe200020e060b */
[----:B------:R-:W-:-:S04]  /*55170*/  ISETP.LT.OR P4, PT, R28, 0x42, !P3 ;  /* 0x000000421c00780c */ /* 0x000fc80005f81670 */
[----:B------:R0:W-:Y:S04]  /*55180*/  @!P1 STG.E.U8 desc[UR30][R10.64+0x21], R21 ;  /* 0x000021150a009986 */ /* 0x0001e8000c10111e */
[----:B------:R-:W-:Y:S01]  /*55190*/  @!P0 STG.E.U8 desc[UR30][R26.64+0x20], R22 ;  /* 0x000020161a008986 */ /* 0x000fe2000c10111e */
[----:B------:R-:W-:-:S04]  /*551a0*/  ISETP.LT.OR P0, PT, R28, 0x49, !P3 ;  /* 0x000000491c00780c */ /* 0x000fc80005f01670 */
[----:B------:R-:W-:Y:S01]  /*551b0*/  @P4 LOP3.LUT R4, R4, 0x1000, RZ, 0xfc, !PT ;  /* 0x0000100004044812 */ /* 0x000fe200078efcff */
[----:B0-----:R-:W0:Y:S02]  /*551c0*/  @!P4 LDC.64 R10, c[0x0][0x5c0] ;  /* 0x00017000ff0acb82 */ /* 0x001e240000000a00 */
[----:B0-----:R-:W-:-:S04]  /*551d0*/  @!P4 IADD3 R16, P1, P6, R24, UR10, R10 ;  /* 0x0000000a1810cc10 */ /* 0x001fc8000fe3e00a */
        /* <DEDUP_REMOVED lines=9> */
[----:B0-----:R-:W-:-:S04]  /*55270*/  @!P0 IADD3 R40, P1, P6, R24, UR10, R10 ;  /* 0x0000000a18288c10 */ /* 0x001fc8000fe3e00a */
[----:B------:R-:W-:Y:S02]  /*55280*/  @!P0 IADD3.X R41, R30, UR9, R11, P1, P6 ;  /* 0x000000091e298c10 */ /* 0x000fe40008fec40b */
[----:B------:R-:W-:Y:S02]  /*55290*/  ISETP.LT.OR P1, PT, R28, 0x29, !P2 ;  /* 0x000000291c00780c */ /* 0x000fe40005721670 */
[C---:B------:R-:W-:Y:S02]  /*552a0*/  LOP3.LUT P0, RZ, R4.reuse, 0x2000, RZ, 0xc0, !PT ;  /* 0x0000200004ff7812 */ /* 0x040fe4000780c0ff */
[----:B------:R-:W-:-:S09]  /*552b0*/  LOP3.LUT R4, R4, 0xfffff7ff, RZ, 0xc0, !PT ;  /* 0xfffff7ff04047812 */ /* 0x000fd200078ec0ff */
        /* <DEDUP_REMOVED lines=13> */
[----:B------:R3:W-:Y:S04]  /*55390*/  @!P0 STG.E.U8 desc[UR30][R36.64+0x28], R154 ;  /* 0x0000289a24008986 */ /* 0x0007e8000c10111e */
[----:B------:R-:W-:Y:S01]  /*553a0*/  @!P5 STG.E.U8 desc[UR30][R38.64+0x29], R155 ;  /* 0x0000299b2600d986 */ /* 0x000fe2000c10111e */
[----:B------:R-:W-:Y:S01]  /*553b0*/  ISETP.LT.OR P5, PT, R28, 0x31, !P2 ;  /* 0x000000311c00780c */ /* 0x000fe200057a1670 */
[----:B0-----:R-:W0:Y:S02]  /*553c0*/  @!P4 LDC.64 R10, c[0x0][0x5c0] ;  /* 0x00017000ff0acb82 */ /* 0x001e240000000a00 */
[----:B0-----:R-:W-:-:S04]  /*553d0*/  @!P4 IADD3 R12, P1, P6, R24, UR10, R10 ;  /* 0x0000000a180ccc10 */ /* 0x001fc8000fe3e00a */
[----:B------:R-:W-:Y:S02]  /*553e0*/  @!P4 IADD3.X R13, R30, UR9, R11, P1, P6 ;  /* 0x000000091e0dcc10 */ /* 0x000fe40008fec40b */
[----:B------:R-:W-:-:S13]  /*553f0*/  ISETP.LT.OR P1, PT, R28, 0x59, !P3 ;  /* 0x000000591c00780c */ /* 0x000fda0005f21670 */
[----:B------:R-:W3:Y:S01]  /*55400*/  @!P1 LDC.64 R10, c[0x0][0x5c0] ;  /* 0x00017000ff0a9b82 */ /* 0x000ee20000000a00 */
[----:B------:R-:W-:Y:S02]  /*55410*/  @P1 LOP3.LUT R4, R4, 0x800, RZ, 0xfc, !PT ;  /* 0x0000080004041812 */ /* 0x000fe400078efcff */
[----:B---3--:R-:W-:-:S04]  /*55420*/  @!P1 IADD3 R36, P0, P6, R24, UR10, R10 ;  /* 0x0000000a18249c10 */ /* 0x008fc8000fe1e00a */
[----:B------:R-:W-:Y:S02]  /*55430*/  @!P1 IADD3.X R37, R30, UR9, R11, P0, P6 ;  /* 0x000000091e259c10 */ /* 0x000fe400087ec40b */
[C---:B------:R-:W-:Y:S02]  /*55440*/  ISETP.LT.OR P0, PT, R28.reuse, 0x5a, !P3 ;  /* 0x0000005a1c00780c */ /* 0x040fe40005f01670 */
[----:B------:R-:W-:-:S11]  /*55450*/  ISETP.LT.OR P1, PT, R28, 0x61, !P3 ;  /* 0x000000611c00780c */ /* 0x000fd60005f21670 */
        /* <DEDUP_REMOVED lines=18> */
[----:B------:R-:W-:Y:S01]  /*55580*/  ISETP.LT.OR P4, PT, R28, 0x32, !P3 ;  /* 0x000000321c00780c */ /* 0x000fe20005f81670 */
[----:B0-----:R-:W0:-:S12]  /*55590*/  @!P1 LDC.64 R10, c[0x0][0x5c0] ;  /* 0x00017000ff0a9b82 */ /* 0x001e180000000a00 */
[----:B------:R-:W-:Y:S01]  /*555a0*/  @!P4 STG.E.U8 desc[UR30][R14.64+0x31], R159 ;  /* 0x0000319f0e00c986 */ /* 0x000fe2000c10111e */
[----:B------:R-:W-:Y:S02]  /*555b0*/  ISETP.LT.OR P4, PT, R28, 0x39, !P3 ;  /* 0x000000391c00780c */ /* 0x000fe40005f81670 */
[----:B0-----:R-:W-:-:S04]  /*555c0*/  @!P1 IADD3 R22, P5, P6, R24, UR10, R10 ;  /* 0x0000000a18169c10 */ /* 0x001fc8000febe00a */
[----:B------:R-:W-:Y:S02]  /*555d0*/  @!P1 IADD3.X R23, R30, UR9, R11, P5, P6 ;  /* 0x000000091e179c10 */ /* 0x000fe4000afec40b */
[----:B------:R-:W-:-:S13]  /*555e0*/  ISETP.LT.OR P1, PT, R28, 0x69, !P3 ;  /* 0x000000691c00780c */ /* 0x000fda0005f21670 */
[----:B------:R-:W3:Y:S02]  /*555f0*/  @!P1 LDC.64 R10, c[0x0][0x5c0] ;  /* 0x00017000ff0a9b82 */ /* 0x000ee40000000a00 */
[----:B---3--:R-:W-:-:S04]  /*55600*/  @!P1 IADD3 R32, P5, P6, R24, UR10, R10 ;  /* 0x0000000a18209c10 */ /* 0x008fc8000febe00a */
[----:B------:R-:W-:Y:S02]  /*55610*/  @!P1 IADD3.X R33, R30, UR9, R11, P5, P6 ;  /* 0x000000091e219c10 */ /* 0x000fe4000afec40b */
[----:B------:R-:W-:-:S13]  /*55620*/  ISETP.LT.OR P1, PT, R28, 0x6a, !P3 ;  /* 0x0000006a1c00780c */ /* 0x000fda0005f21670 */
[----:B------:R-:W0:Y:S02]  /*55630*/  @!P1 LDC.64 R10, c[0x0][0x5c0] ;  /* 0x00017000ff0a9b82 */ /* 0x000e240000000a00 */
        /* <DEDUP_REMOVED lines=17> */
[----:B------:R-:W-:Y:S01]  /*55750*/  @!P4 STG.E.U8 desc[UR30][R34.64+0x38], R162 ;  /* 0x000038a22200c986 */ /* 0x000fe2000c10111e */
[----:B------:R-:W-:Y:S01]  /*55760*/  ISETP.LT.OR P4, PT, R28, 0x3a, !P3 ;  /* 0x0000003a1c00780c */ /* 0x000fe20005f81670 */
[----:B0-----:R-:W0:-:S12]  /*55770*/  @!P1 LDC.64 R10, c[0x0][0x5c0] ;  /* 0x00017000ff0a9b82 */ /* 0x001e180000000a00 */
        /* <DEDUP_REMOVED lines=8> */
[----:B------:R-:W-:-:S13]  /*55800*/  ISETP.LT.OR P1, PT, R28, 0x7a, !P3 ;  /* 0x0000007a1c00780c */ /* 0x000fda0005f21670 */
[----:B------:R-:W0:Y:S01]  /*55810*/  @!P1 LDC.64 R10, c[0x0][0x5c0] ;  /* 0x00017000ff0a9b82 */ /* 0x000e220000000a00 */
[----:B------:R-:W-:-:S04]  /*55820*/  @P1 LOP3.LUT R5, R5, 0x40, RZ, 0xfc, !PT ;  /* 0x0000004005051812 */ /* 0x000fc800078efcff */
[----:B------:R-:W-:Y:S02]  /*55830*/  LOP3.LUT R5, R5, 0xffffff7f, RZ, 0xc0, !PT ;  /* 0xffffff7f05057812 */ /* 0x000fe400078ec0ff */
[----:B0-----:R-:W-:-:S04]  /*55840*/  @!P1 IADD3 R52, P5, P6, R24, UR10, R10 ;  /* 0x0000000a18349c10 */ /* 0x001fc8000febe00a */
[----:B------:R-:W-:Y:S02]  /*55850*/  @!P1 IADD3.X R53, R30, UR9, R11, P5, P6 ;  /* 0x000000091e359c10 */ /* 0x000fe4000afec40b */
[C---:B------:R-:W-:Y:S02]  /*55860*/  ISETP.LT.OR P5, PT, R28.reuse, 0x41, !P2 ;  /* 0x000000411c00780c */ /* 0x040fe400057a1670 */
[----:B------:R-:W-:-:S11]  /*55870*/  ISETP.LT.OR P1, PT, R28, 0x81, !P3 ;  /* 0x000000811c00780c */ /* 0x000fd60005f21670 */
[----:B------:R-:W0:Y:S02]  /*55880*/  @!P5 LDC.64 R10, c[0x0][0x5c0] ;  /* 0x00017000ff0adb82 */ /* 0x000e240000000a00 */
[----:B------:R-:W-:-:S04]  /*55890*/  @P1 LOP3.LUT R5, R5, 0x80, RZ, 0xfc, !PT ;  /* 0x0000008005051812 */ /* 0x000fc800078efcff */
[----:B------:R-:W-:-:S04]  /*558a0*/  LOP3.LUT R5, R5, 0xfffffffe, RZ, 0xc0, !PT ;  /* 0xfffffffe05057812 */ /* 0x000fc800078ec0ff */
[----:B------:R-:W-:-:S04]  /*558b0*/  @P4 LOP3.LUT R5, R5, 0x1, RZ, 0xfc, !PT ;  /* 0x0000000105054812 */ /* 0x000fc800078efcff */
[----:B------:R-:W-:Y:S02]  /*558c0*/  LOP3.LUT R5, R5, 0xfffffffb, RZ, 0xc0, !PT ;  /* 0xfffffffb05057812 */ /* 0x000fe400078ec0ff */
        /* <DEDUP_REMOVED lines=15> */
[----:B------:R-:W-:-:S04]  /*559c0*/  @P1 LOP3.LUT R5, R5, 0x4, RZ, 0xfc, !PT ;  /* 0x0000000405051812 */ /* 0x000fc800078efcff */
[----:B------:R-:W-:Y:S02]  /*559d0*/  LOP3.LUT R5, R5, 0xffff7fff, RZ, 0xc0, !PT ;  /* 0xffff7fff05057812 */ /* 0x000fe400078ec0ff */
[----:B0-----:R-:W-:-:S04]  /*559e0*/  @!P4 IADD3 R34, P5, P6, R24, UR10, R10 ;  /* 0x0000000a1822cc10 */ /* 0x001fc8000febe00a */
[----:B------:R-:W-:Y:S02]  /*559f0*/  @!P4 IADD3.X R35, R30, UR9, R11, P5, P6 ;  /* 0x000000091e23cc10 */ /* 0x000fe4000afec40b */
[----:B------:R-:W3:Y:S01]  /*55a00*/  @!P1 LDC.64 R10, c[0x0][0x5c0] ;  /* 0x00017000ff0a9b82 */ /* 0x000ee20000000a00 */
[----:B------:R-:W-:-:S13]  /*55a10*/  LOP3.LUT P4, RZ, R4, 0x1000, RZ, 0xc0, !PT ;  /* 0x0000100004ff7812 */ /* 0x000fda000788c0ff */
[----:B------:R-:W-:Y:S01]  /*55a20*/  @!P4 STG.E.U8 desc[UR30][R16.64+0x41], R167 ;  /* 0x000041a71000c986 */ /* 0x000fe2000c10111e */
[----:B------:R-:W-:Y:S02]  /*55a30*/  ISETP.LT.OR P4, PT, R28, 0x49, !P2 ;  /* 0x000000491c00780c */ /* 0x000fe40005781670 */
[----:B---3--:R-:W-:-:S04]  /*55a40*/  @!P1 IADD3 R18, P5, P6, R24, UR10, R10 ;  /* 0x0000000a18129c10 */ /* 0x008fc8000febe00a */
[----:B------:R-:W-:Y:S02]  /*55a50*/  @!P1 IADD3.X R19, R30, UR9, R11, P5, P6 ;  /* 0x000000091e139c10 */ /* 0x000fe4000afec40b */
[----:B------:R-:W-:-:S13]  /*55a60*/  ISETP.LT.OR P1, PT, R28, 0x8a, !P3 ;  /* 0x0000008a1c00780c */ /* 0x000fda0005f21670 */
[----:B------:R-:W0:Y:S01]  /*55a70*/  @!P1 LDC.64 R10, c[0x0][0x5c0] ;  /* 0x00017000ff0a9b82 */ /* 0x000e220000000a00 */
[----:B------:R-:W-:-:S04]  /*55a80*/  @P1 LOP3.LUT R5, R5, 0x8000, RZ, 0xfc, !PT ;  /* 0x0000800005051812 */ /* 0x000fc800078efcff */
[----:B------:R-:W-:Y:S02]  /*55a90*/  LOP3.LUT R5, R5, 0xfffdffff, RZ, 0xc0, !PT ;  /* 0xfffdffff05057812 */ /* 0x000fe400078ec0ff */
[----:B0-----:R-:W-:-:S04]  /*55aa0*/  @!P1 IADD3 R56, P5, P6, R24, UR10, R10 ;  /* 0x0000000a18389c10 */ /* 0x001fc8000febe00a */
[----:B------:R-:W-:Y:S02]  /*55ab0*/  @!P1 IADD3.X R57, R30, UR9, R11, P5, P6 ;  /* 0x000000091e399c10 */ /* 0x000fe4000afec40b */
[----:B------:R-:W0:Y:S01]  /*55ac0*/  @!P4 LDC.64 R10, c[0x0][0x5c0] ;  /* 0x00017000ff0acb82 */ /* 0x000e220000000a00 */
[C---:B------:R-:W-:Y:S02]  /*55ad0*/  ISETP.LT.OR P1, PT, R28.reuse, 0x91, !P3 ;  /* 0x000000911c00780c */ /* 0x040fe40005f21670 */
[----:B------:R-:W-:-:S11]  /*55ae0*/  ISETP.LT.OR P6, PT, R28, 0x92, !P3 ;  /* 0x000000921c00780c */ /* 0x000fd60005fc1670 */
[----:B------:R-:W-:-:S04]  /*55af0*/  @P1 LOP3.LUT R5, R5, 0x20000, RZ, 0xfc, !PT ;  /* 0x0002000005051812 */ /* 0x000fc800078efcff */
[----:B------:R-:W-:-:S04]  /*55b00*/  LOP3.LUT R5, R5, 0xfffeffff, RZ, 0xc0, !PT ;  /* 0xfffeffff05057812 */ /* 0x000fc800078ec0ff */
[----:B------:R-:W-:Y:S02]  /*55b10*/  @P6 LOP3.LUT R5, R5, 0x10000, RZ, 0xfc, !PT ;  /* 0x0001000005056812 */ /* 0x000fe400078efcff */
[----:B0-----:R-:W-:Y:S02]  /*55b20*/  @!P4 IADD3 R10, P5, R24, R10, RZ ;  /* 0x0000000a180ac210 */ /* 0x001fe40007fbe0ff */
[----:B------:R-:W-:-:S03]  /*55b30*/  LOP3.LUT R5, R5, 0xfffffff7, RZ, 0xc0, !PT ;  /* 0xfffffff705057812 */ /* 0x000fc600078ec0ff */
        /* <DEDUP_REMOVED lines=14> */
[----:B------:R-:W-:-:S04]  /*55c20*/  @P1 LOP3.LUT R5, R5, 0x8, RZ, 0xfc, !PT ;  /* 0x0000000805051812 */ /* 0x000fc800078efcff */
[----:B------:R-:W-:Y:S02]  /*55c30*/  LOP3.LUT R5, R5, 0xfffbffff, RZ, 0xc0, !PT ;  /* 0xfffbffff05057812 */ /* 0x000fe400078ec0ff */
[----:B0-----:R-:W-:-:S04]  /*55c40*/  @!P6 IADD3 R16, P4, P5, R24, UR10, R10 ;  /* 0x0000000a1810ec10 */ /* 0x001fc8000fd9e00a */
[----:B------:R-:W-:Y:S02]  /*55c50*/  @!P6 IADD3.X R17, R30, UR9, R11, P4, P5 ;  /* 0x000000091e11ec10 */ /* 0x000fe4000a7ea40b */
[----:B------:R-:W0:Y:S01]  /*55c60*/  @!P1 LDC.64 R10, c[0x0][0x5c0] ;  /* 0x00017000ff0a9b82 */ /* 0x000e220000000a00 */
[----:B------:R-:W-:-:S13]  /*55c70*/  ISETP.LT.OR P6, PT, R28, 0x9a, !P3 ;  /* 0x0000009a1c00780c */ /* 0x000fda0005fc1670 */
[----:B------:R-:W-:-:S04]  /*55c80*/  @P6 LOP3.LUT R5, R5, 0x40000, RZ, 0xfc, !PT ;  /* 0x0004000005056812 */ /* 0x000fc800078efcff */
[----:B------:R-:W-:Y:S02]  /*55c90*/  LOP3.LUT R5, R5, 0xfff7ffff, RZ, 0xc0, !PT ;  /* 0xfff7ffff05057812 */ /* 0x000fe400078ec0ff */
        /* <DEDUP_REMOVED lines=8> */
[C---:B------:R-:W-:Y:S02]  /*55d20*/  ISETP.LT.OR P4, PT, R28.reuse, 0x51, !P2 ;  /* 0x000000511c00780c */ /* 0x040fe40005781670 */
[----:B------:R-:W-:-:S03]  /*55d30*/  ISETP.LT.OR P6, PT, R28, 0xa2, !P3 ;  /* 0x000000a21c00780c */ /* 0x000fc60005fc1670 */
[----:B------:R-:W-:-:S04]  /*55d40*/  @P1 LOP3.LUT R5, R5, 0x80000, RZ, 0xfc, !PT ;  /* 0x0008000005051812 */ /* 0x000fc800078efcff */
[----:B------:R-:W-:-:S04]  /*55d50*/  LOP3.LUT R5, R5, 0xfffffeff, RZ, 0xc0, !PT ;  /* 0xfffffeff05057812 */ /* 0x000fc800078ec0ff */
[----:B------:R-:W0:Y:S02]  /*55d60*/  @!P4 LDC.64 R10, c[0x0][0x5c0] ;  /* 0x00017000ff0acb82 */ /* 0x000e240000000a00 */
        /* <DEDUP_REMOVED lines=22> */
[----:B------:R-:W-:-:S13]  /*55ed0*/  ISETP.LT.OR P6, PT, R28, 0x52, !P3 ;  /* 0x000000521c00780c */ /* 0x000fda0005fc1670 */
[----:B------:R-:W-:Y:S01]  /*55ee0*/  @!P6 STG.E.U8 desc[UR30][R12.64+0x51], R175 ;  /* 0x000051af0c00e986 */ /* 0x000fe2000c10111e */
[----:B------:R-:W-:Y:S02]  /*55ef0*/  ISETP.LT.OR P6, PT, R28, 0xb1, !P3 ;  /* 0x000000b11c00780c */ /* 0x000fe40005fc1670 */
[----:B---3--:R-:W-:-:S04]  /*55f00*/  @!P1 IADD3 R26, P4, P5, R24, UR10, R10 ;  /* 0x0000000a181a9c10 */ /* 0x008fc8000fd9e00a */
[----:B------:R-:W-:Y:S02]  /*55f10*/  @!P1 IADD3.X R27, R30, UR9, R11, P4, P5 ;  /* 0x000000091e1b9c10 */ /* 0x000fe4000a7ea40b */
[----:B------:R-:W-:-:S13]  /*55f20*/  ISETP.LT.OR P1, PT, R28, 0xaa, !P3 ;  /* 0x000000aa1c00780c */ /* 0x000fda0005f21670 */
[----:B------:R-:W0:Y:S01]  /*55f30*/  @!P1 LDC.64 R10, c[0x0][0x5c0] ;  /* 0x00017000ff0a9b82 */ /* 0x000e220000000a00 */
[----:B------:R-:W-:-:S04]  /*55f40*/  @P1 LOP3.LUT R5, R5, 0x100000, RZ, 0xfc, !PT ;  /* 0x0010000005051812 */ /* 0x000fc800078efcff */
[----:B------:R-:W-:-:S04]  /*55f50*/  LOP3.LUT R5, R5, 0xffdfffff, RZ, 0xc0, !PT ;  /* 0xffdfffff05057812 */ /* 0x000fc800078ec0ff */
[----:B------:R-:W-:-:S04]  /*55f60*/  @P6 LOP3.LUT R5, R5, 0x200000, RZ, 0xfc, !PT ;  /* 0x0020000005056812 */ /* 0x000fc800078efcff */
[----:B------:R-:W-:Y:S02]  /*55f70*/  LOP3.LUT R5, R5, 0xfffffffd, RZ, 0xc0, !PT ;  /* 0xfffffffd05057812 */ /* 0x000fe400078ec0ff */
        /* <DEDUP_REMOVED lines=15> */
[----:B------:R-:W-:-:S04]  /*56070*/  @P6 LOP3.LUT R5, R5, 0x2, RZ, 0xfc, !PT ;  /* 0x0000000205056812 */ /* 0x000fc800078efcff */
[----:B------:R-:W-:Y:S02]  /*56080*/  LOP3.LUT R5, R5, 0xff7fffff, RZ, 0xc0, !PT ;  /* 0xff7fffff05057812 */ /* 0x000fe400078ec0ff */
[----:B0-----:R-:W-:-:S05]  /*56090*/  @!P4 IADD3 R10, P5, R24, R10, RZ ;  /* 0x0000000a180ac210 */ /* 0x001fca0007fbe0ff */
[----:B------:R-:W-:-:S05]  /*560a0*/  @!P4 IMAD.X R11, R30, 0x1, R11, P5 ;  /* 0x000000011e0bc824 */ /* 0x000fca00028e060b */
[----:B------:R0:W-:Y:S04]  /*560b0*/  @!P4 STG.E.U8 desc[UR30][R10.64+0x59], R177 ;  /* 0x000059b10a00c986 */ /* 0x0001e8000c10111e */
[----:B------:R-:W-:Y:S04]  /*560c0*/  @!P1 STG.E.U8 desc[UR30][R36.64+0x58], R178 ;  /* 0x000058b224009986 */ /* 0x000fe8000c10111e */
[----:B------:R-:W-:Y:S01]  /*560d0*/  @!P0 STG.E.U8 desc[UR30][R44.64+0x59], R179 ;  /* 0x000059b32c008986 */ /* 0x000fe2000c10111e */
[----:B------:R-:W-:Y:S01]  /*560e0*/  ISETP.LT.OR P0, PT, R28, 0x61, !P2 ;  /* 0x000000611c00780c */ /* 0x000fe20005701670 */
[----:B0-----:R-:W0:Y:S02]  /*560f0*/  @!P6 LDC.64 R10, c[0x0][0x5c0] ;  /* 0x00017000ff0aeb82 */ /* 0x001e240000000a00 */
        /* <DEDUP_REMOVED lines=10> */
[----:B------:R-:W0:Y:S01]  /*561a0*/  @!P1 LDC.64 R10, c[0x0][0x5c0] ;  /* 0x00017000ff0a9b82 */ /* 0x000e220000000a00 */
[----:B------:R-:W-:Y:S02]  /*561b0*/  @P1 LOP3.LUT R4, R4, 0x400, RZ, 0xfc, !PT ;  /* 0x0000040004041812 */ /* 0x000fe400078efcff */
[----:B------:R-:W-:Y:S02]  /*561c0*/  @P4 LOP3.LUT R5, R5, 0x800000, RZ, 0xfc, !PT ;  /* 0x0080000005054812 */ /* 0x000fe400078efcff */
[----:B------:R-:W-:Y:S02]  /*561d0*/  LOP3.LUT R4, R4, 0xfffffeff, RZ, 0xc0, !PT ;  /* 0xfffffeff04047812 */ /* 0x000fe400078ec0ff */
[----:B------:R-:W-:Y:S02]  /*561e0*/  LOP3.LUT R5, R5, 0xffbfffff, RZ, 0xc0, !PT ;  /* 0xffbfffff05057812 */ /* 0x000fe400078ec0ff */
[----:B0-----:R-:W-:-:S04]  /*561f0*/  @!P1 IADD3 R68, P5, P6, R24, UR10, R10 ;  /* 0x0000000a18449c10 */ /* 0x001fc8000febe00a */
[----:B------:R-:W-:Y:S02]  /*56200*/  @!P1 IADD3.X R69, R30, UR9, R11, P5, P6 ;  /* 0x000000091e459c10 */ /* 0x000fe4000afec40b */
[----:B------:R-:W0:Y:S01]  /*56210*/  @!P0 LDC.64 R10, c[0x0][0x5c0] ;  /* 0x00017000ff0a8b82 */ /* 0x000e220000000a00 */
[----:B------:R-:W-:-:S13]  /*56220*/  ISETP.LT.OR P1, PT, R28, 0xc2, !P3 ;  /* 0x000000c21c00780c */ /* 0x000fda0005f21670 */
        /* <DEDUP_REMOVED lines=22> */
[----:B------:R-:W3:Y:S01]  /*56390*/  @!P1 LDC.64 R10, c[0x0][0x5c0] ;  /* 0x00017000ff0a9b82 */ /* 0x000ee20000000a00 */
[----:B------:R-:W-:-:S04]  /*563a0*/  @P1 LOP3.LUT R5, R5, 0x800, RZ, 0xfc, !PT ;  /* 0x0000080005051812 */ /* 0x000fc800078efcff */
[----:B------:R-:W-:Y:S02]  /*563b0*/  LOP3.LUT R5, R5, 0xfeffffff, RZ, 0xc0, !PT ;  /* 0xfeffffff05057812 */ /* 0x000fe400078ec0ff */
        /* <DEDUP_REMOVED lines=81> */
[C---:B------:R-:W-:Y:S02]  /*568d0*/  LOP3.LUT P6, RZ, R5.reuse, 0x40, RZ, 0xc0, !PT ;  /* 0x0000004005ff7812 */ /* 0x040fe400078cc0ff */
        /* <DEDUP_REMOVED lines=36> */
[----:B------:R-:W-:Y:S02]  /*56b20*/  LOP3.LUT P4, RZ, R5, 0x80, RZ, 0xc0, !PT ;  /* 0x0000008005ff7812 */ /* 0x000fe4000788c0ff */
        /* <DEDUP_REMOVED lines=8> */
[----:B------:R0:W-:Y:S01]  /*56bb0*/  @!P0 STG.E.U8 desc[UR30][R10.64+0x80], R196 ;  /* 0x000080c40a008986 */ /* 0x0001e2000c10111e */
[----:B------:R-:W-:-:S04]  /*56bc0*/  ISETP.GE.AND P0, PT, R29, 0x81, PT ;  /* 0x000000811d00780c */ /* 0x000fc80003f06270 */
[----:B------:R-:W-:-:S13]  /*56bd0*/  ISETP.LT.OR P6, PT, R28, 0x1, !P0 ;  /* 0x000000011c00780c */ /* 0x000fda00047c1670 */
[----:B0-----:R-:W0:Y:S01]  /*56be0*/  @!P6 LDC.64 R10, c[0x0][0x5c0] ;  /* 0x00017000ff0aeb82 */ /* 0x001e220000000a00 */
[----:B------:R-:W-:-:S04]  /*56bf0*/  @P6 LOP3.LUT R5, R5, 0x10, RZ, 0xfc, !PT ;  /* 0x0000001005056812 */ /* 0x000fc800078efcff */
[----:B------:R-:W-:Y:S02]  /*56c00*/  LOP3.LUT R5, R5, 0xffffffbf, RZ, 0xc0, !PT ;  /* 0xffffffbf05057812 */ /* 0x000fe400078ec0ff */
[----:B0-----:R-:W-:-:S04]  /*56c10*/  @!P6 IADD3 R52, P3, P5, R24, UR8, R10 ;  /* 0x000000081834ec10 */ /* 0x001fc8000fd7e00a */
[----:B------:R-:W-:Y:S02]  /*56c20*/  @!P6 IADD3.X R53, R30, UR7, R11, P3, P5 ;  /* 0x000000071e35ec10 */ /* 0x000fe40009fea40b */
[----:B------:R-:W-:-:S13]  /*56c30*/  ISETP.LT.OR P3, PT, R28, 0x82, !P2 ;  /* 0x000000821c00780c */ /* 0x000fda0005761670 */
[----:B------:R-:W0:Y:S02]  /*56c40*/  @!P3 LDC.64 R10, c[0x0][0x5c0] ;  /* 0x00017000ff0abb82 */ /* 0x000e240000000a00 */
[----:B0-----:R-:W-:-:S05]  /*56c50*/  @!P3 IADD3 R10, P5, R24, R10, RZ ;  /* 0x0000000a180ab210 */ /* 0x001fca0007fbe0ff */
[----:B------:R-:W-:-:S05]  /*56c60*/  @!P3 IMAD.X R11, R30, 0x1, R11, P5 ;  /* 0x000000011e0bb824 */ /* 0x000fca00028e060b */
[----:B------:R0:W-:Y:S01]  /*56c70*/  @!P3 STG.E.U8 desc[UR30][R10.64+0x81], R197 ;  /* 0x000081c50a00b986 */ /* 0x0001e2000c10111e */
[----:B------:R-:W-:-:S03]  /*56c80*/  ISETP.LT.OR P3, PT, R28, 0x2, !P0 ;  /* 0x000000021c00780c */ /* 0x000fc60004761670 */
[----:B------:R3:W-:Y:S04]  /*56c90*/  @!P4 STG.E.U8 desc[UR30][R42.64+0x80], R198 ;  /* 0x000080c62a00c986 */ /* 0x0007e8000c10111e */
[----:B------:R-:W-:Y:S06]  /*56ca0*/  @!P1 STG.E.U8 desc[UR30][R34.64+0x81], R199 ;  /* 0x000081c722009986 */ /* 0x000fec000c10111e */
[----:B0-----:R-:W0:Y:S01]  /*56cb0*/  @!P3 LDC.64 R10, c[0x0][0x5c0] ;  /* 0x00017000ff0abb82 */ /* 0x001e220000000a00 */
[----:B------:R-:W-:-:S02]  /*56cc0*/  @P3 LOP3.LUT R4, R4, 0x100, RZ, 0xfc, !PT ;  /* 0x0000010004043812 */ /* 0x000fc400078efcff */
[----:B0-----:R-:W-:-:S04]  /*56cd0*/  @!P3 IADD3 R50, P5, P6, R24, UR8, R10 ;  /* 0x000000081832bc10 */ /* 0x001fc8000febe00a */
[----:B------:R-:W-:Y:S02]  /*56ce0*/  @!P3 IADD3.X R51, R30, UR7, R11, P5, P6 ;  /* 0x000000071e33bc10 */ /* 0x000fe4000afec40b */
[----:B------:R-:W-:-:S13]  /*56cf0*/  ISETP.LT.OR P3, PT, R28, 0x9, !P0 ;  /* 0x000000091c00780c */ /* 0x000fda0004761670 */
[----:B------:R-:W3:Y:S01]  /*56d00*/  @!P3 LDC.64 R10, c[0x0][0x5c0] ;  /* 0x00017000ff0abb82 */ /* 0x000ee20000000a00 */
[----:B------:R-:W-:-:S04]  /*56d10*/  @P3 LOP3.LUT R5, R5, 0x40, RZ, 0xfc, !PT ;  /* 0x0000004005053812 */ /* 0x000fc800078efcff */
[C---:B------:R-:W-:Y:S02]  /*56d20*/  LOP3.LUT P4, RZ, R5.reuse, 0x4, RZ, 0xc0, !PT ;  /* 0x0000000405ff7812 */ /* 0x040fe4000788c0ff */
        /* <DEDUP_REMOVED lines=29> */
[----:B------:R3:W-:Y:S04]  /*56f00*/  @!P4 STG.E.U8 desc[UR30][R18.64+0x88], R202 ;  /* 0x000088ca1200c986 */ /* 0x0007e8000c10111e */
[----:B------:R-:W-:Y:S01]  /*56f10*/  @!P1 STG.E.U8 desc[UR30][R56.64+0x89], R203 ;  /* 0x000089cb38009986 */ /* 0x000fe2000c10111e */
[----:B0-----:R-:W0:Y:S02]  /*56f20*/  @!P3 LDC.64 R10, c[0x0][0x5c0] ;  /* 0x00017000ff0abb82 */ /* 0x001e240000000a00 */
[----:B0-----:R-:W-:-:S04]  /*56f30*/  @!P3 IADD3 R34, P5, P6, R24, UR8, R10 ;  /* 0x000000081822bc10 */ /* 0x001fc8000febe00a */
[----:B------:R-:W-:Y:S02]  /*56f40*/  @!P3 IADD3.X R35, R30, UR7, R11, P5, P6 ;  /* 0x000000071e23bc10 */ /* 0x000fe4000afec40b */
[----:B------:R-:W-:-:S13]  /*56f50*/  ISETP.LT.OR P3, PT, R28, 0x19, !P0 ;  /* 0x000000191c00780c */ /* 0x000fda0004761670 */
[----:B------:R-:W3:Y:S01]  /*56f60*/  @!P3 LDC.64 R10, c[0x0][0x5c0] ;  /* 0x00017000ff0abb82 */ /* 0x000ee20000000a00 */
[----:B------:R-:W-:-:S04]  /*56f70*/  @P3 LOP3.LUT R5, R5, 0x4, RZ, 0xfc, !PT ;  /* 0x0000000405053812 */ /* 0x000fc800078efcff */
[C---:B------:R-:W-:Y:S02]  /*56f80*/  LOP3.LUT P4, RZ, R5.reuse, 0x20000, RZ, 0xc0, !PT ;  /* 0x0002000005ff7812 */ /* 0x040fe4000788c0ff */
[C---:B------:R-:W-:Y:S02]  /*56f90*/  LOP3.LUT P1, RZ, R5.reuse, 0x10000, RZ, 0xc0, !PT ;  /* 0x0001000005ff7812 */ /* 0x040fe4000782c0ff */
        /* <DEDUP_REMOVED lines=150> */
[----:B------:R-:W-:-:S04]  /*57900*/  @P3 LOP3.LUT R5, R5, 0x200, RZ, 0xfc, !PT ;  /* 0x0000020005053812 */ /* 0x000fc800078efcff */
[----:B------:R-:W-:Y:S02]  /*57910*/  LOP3.LUT P4, RZ, R5, 0x200000, RZ, 0xc0, !PT ;  /* 0x0020000005ff7812 */ /* 0x000fe4000788c0ff */
        /* <DEDUP_REMOVED lines=29> */
[----:B------:R-:W-:-:S03]  /*57af0*/  ISETP.LT.OR P4, PT, R28, 0x69, !P0 ;  /* 0x000000691c00780c */ /* 0x000fc60004781670 */
[----:B------:R-:W-:Y:S01]  /*57b00*/  @!P3 STG.E.U8 desc[UR30][R12.64+0xb1], R223 ;  /* 0x0000b1df0c00b986 */ /* 0x000fe2000c10111e */
[----:B------:R-:W-:Y:S01]  /*57b10*/  ISETP.LT.OR P3, PT, R28, 0x71, !P0 ;  /* 0x000000711c00780c */ /* 0x000fe20004761670 */
[----:B0-----:R-:W0:Y:S08]  /*57b20*/  @!P1 LDC.64 R10, c[0x0][0x5c0] ;  /* 0x00017000ff0a9b82 */ /* 0x001e300000000a00 */
[----:B------:R-:W-:-:S04]  /*57b30*/  @P4 LOP3.LUT R5, R5, 0x200000, RZ, 0xfc, !PT ;  /* 0x0020000005054812 */ /* 0x000fc800078efcff */
[----:B------:R-:W-:Y:S02]  /*57b40*/  LOP3.LUT R5, R5, 0xfffffffd, RZ, 0xc0, !PT ;  /* 0xfffffffd05057812 */ /* 0x000fe400078ec0ff */
[----:B0-----:R-:W-:-:S04]  /*57b50*/  @!P1 IADD3 R64, P5, P6, R24, UR8, R10 ;  /* 0x0000000818409c10 */ /* 0x001fc8000febe00a */
[----:B------:R-:W-:Y:S02]  /*57b60*/  @!P1 IADD3.X R65, R30, UR7, R11, P5, P6 ;  /* 0x000000071e419c10 */ /* 0x000fe4000afec40b */
[----:B------:R-:W3:Y:S01]  /*57b70*/  @!P4 LDC.64 R10, c[0x0][0x5c0] ;  /* 0x00017000ff0acb82 */ /* 0x000ee20000000a00 */
        /* <DEDUP_REMOVED lines=12> */
[----:B------:R-:W-:-:S11]  /*57c40*/  LOP3.LUT P4, RZ, R4, 0x200, RZ, 0xc0, !PT ;  /* 0x0000020004ff7812 */ /* 0x000fd6000788c0ff */
        /* <DEDUP_REMOVED lines=23> */
[----:B------:R-:W-:Y:S02]  /*57dc0*/  @P3 LOP3.LUT R5, R5, 0x1, RZ, 0xfc, !PT ;  /* 0x0000000105053812 */ /* 0x000fe400078efcff */
[----:B0-----:R-:W-:-:S04]  /*57dd0*/  @!P3 IADD3 R116, P4, P5, R24, UR8, R10 ;  /* 0x000000081874bc10 */ /* 0x001fc8000fd9e00a */
[----:B------:R-:W-:Y:S02]  /*57de0*/  @!P3 IADD3.X R117, R30, UR7, R11, P4, P5 ;  /* 0x000000071e75bc10 */ /* 0x000fe4000a7ea40b */
[----:B------:R-:W-:Y:S02]  /*57df0*/  ISETP.LT.OR P4, PT, R28, 0x7a, !P0 ;  /* 0x0000007a1c00780c */ /* 0x000fe40004781670 */
[----:B------:R-:W-:-:S11]  /*57e00*/  LOP3.LUT P3, RZ, R5, 0x400000, RZ, 0xc0, !PT ;  /* 0x0040000005ff7812 */ /* 0x000fd6000786c0ff */
[----:B------:R-:W0:Y:S01]  /*57e10*/  @!P4 LDC.64 R10, c[0x0][0x5c0] ;  /* 0x00017000ff0acb82 */ /* 0x000e220000000a00 */
[----:B------:R-:W-:Y:S02]  /*57e20*/  @P4 LOP3.LUT R7, R7, 0x2000000, RZ, 0xfc, !PT ;  /* 0x0200000007074812 */ /* 0x000fe400078efcff */
[----:B0-----:R-:W-:-:S04]  /*57e30*/  @!P4 IADD3 R118, P5, P6, R24, UR8, R10 ;  /* 0x000000081876cc10 */ /* 0x001fc8000febe00a */
[----:B------:R-:W-:Y:S02]  /*57e40*/  @!P4 IADD3.X R119, R30, UR7, R11, P5, P6 ;  /* 0x000000071e77cc10 */ /* 0x000fe4000afec40b */
[----:B------:R-:W0:Y:S01]  /*57e50*/  @!P1 LDC.64 R10, c[0x0][0x5c0] ;  /* 0x00017000ff0a9b82 */ /* 0x000e220000000a00 */
[----:B------:R-:W-:Y:S02]  /*57e60*/  ISETP.LT.OR P4, PT, R28, 0x81, !P0 ;  /* 0x000000811c00780c */ /* 0x000fe40004781670 */
[C---:B------:R-:W-:Y:S02]  /*57e70*/  LOP3.LUT P6, RZ, R5.reuse, 0x800000, RZ, 0xc0, !PT ;  /* 0x0080000005ff7812 */ /* 0x040fe400078cc0ff */
[----:B------:R-:W-:-:S09]  /*57e80*/  LOP3.LUT R5, R5, 0xff7fffff, RZ, 0xc0, !PT ;  /* 0xff7fffff05057812 */ /* 0x000fd200078ec0ff */
        /* <DEDUP_REMOVED lines=38> */
[----:B------:R-:W-:Y:S02]  /*580f0*/  @P4 LOP3.LUT R5, R5, 0x400000, RZ, 0xfc, !PT ;  /* 0x0040000005054812 */ /* 0x000fe400078efcff */
        /* <DEDUP_REMOVED lines=15> */
[----:B------:R-:W-:-:S03]  /*581f0*/  LOP3.LUT P6, RZ, R5, 0x2000000, RZ, 0xc0, !PT ;  /* 0x0200000005ff7812 */ /* 0x000fc600078cc0ff */
[----:B------:R-:W-:Y:S01]  /*58200*/  @!P3 STG.E.U8 desc[UR30][R72.64+0xc9], R235 ;  /* 0x0000c9eb4800b986 */ /* 0x000fe2000c10111e */
[C---:B------:R-:W-:Y:S02]  /*58210*/  LOP3.LUT P3, RZ, R5.reuse, 0x400, RZ, 0xc0, !PT ;  /* 0x0000040005ff7812 */ /* 0x040fe4000786c0ff */
[----:B------:R-:W-:Y:S01]  /*58220*/  LOP3.LUT R5, R5, 0xfeffffff, RZ, 0xc0, !PT ;  /* 0xfeffffff05057812 */ /* 0x000fe200078ec0ff */
        /* <DEDUP_REMOVED lines=34> */
[----:B0-----:R-:W-:Y:S01]  /*58450*/  @!P4 IADD3 R184, P1, P5, R24, UR8, R10 ;  /* 0x0000000818b8cc10 */ /* 0x001fe2000fd3e00a */
[----:B--2---:R-:W-:Y:S02]  /*58460*/  FMUL R10, R128, UR18 ;  /* 0x00000012800a7c20 */ /* 0x004fe40008400000 */
[----:B------:R-:W2:Y:S01]  /*58470*/  LDL.LU R128, [R1+0x60c] ;  /* 0x00060c0001807983 */ /* 0x000ea20000300800 */
[----:B------:R-:W-:Y:S02]  /*58480*/  @!P4 IADD3.X R185, R30, UR7, R11, P1, P5 ;  /* 0x000000071eb9cc10 */ /* 0x000fe40008fea40b */
[----:B------:R-:W-:-:S02]  /*58490*/  ISETP.LT.OR P4, PT, R28, 0xa9, !P0 ;  /* 0x000000a91c00780c */ /* 0x000fc40004781670 */
[----:B------:R-:W-:-:S05]  /*584a0*/  F2FP.SATFINITE.E4M3.F32.PACK_AB_MERGE_C R10, RZ, R10, RZ ;  /* 0x0000000aff0a723e */ /* 0x000fca00048070ff */
[----:B------:R0:W-:Y:S06]  /*584b0*/  @!P6 STG.E.U8 desc[UR30][R70.64+0xd0], R10 ;  /* 0x0000d00a4600e986 */ /* 0x0001ec000c10111e */
[----:B------:R-:W-:Y:S01]  /*584c0*/  @P4 LOP3.LUT R5, R5, 0x2000000, RZ, 0xfc, !PT ;  /* 0x0200000005054812 */ /* 0x000fe200078efcff */
[----:B0-----:R-:W0:Y:S02]  /*584d0*/  @!P4 LDC.64 R10, c[0x0][0x5c0] ;  /* 0x00017000ff0acb82 */ /* 0x001e240000000a00 */
[----:B0-----:R-:W-:-:S04]  /*584e0*/  @!P4 IADD3 R2, P1, P5, R24, UR8, R10 ;  /* 0x000000081802cc10 */ /* 0x001fc8000fd3e00a */
[----:B------:R-:W-:-:S05]  /*584f0*/  @!P4 IADD3.X R3, R30, UR7, R11, P1, P5 ;  /* 0x000000071e03cc10 */ /* 0x000fca0008fea40b */
[----:B------:R0:W-:Y:S01]  /*58500*/  @!P4 STL.64 [R1+0x40], R2 ;  /* 0x000040020100c387 */ /* 0x0001e20000100a00 */
[----:B------:R-:W-:-:S13]  /*58510*/  ISETP.LT.OR P4, PT, R28, 0xaa, !P0 ;  /* 0x000000aa1c00780c */ /* 0x000fda0004781670 */
[----:B------:R-:W0:Y:S02]  /*58520*/  @!P4 LDC.64 R10, c[0x0][0x5c0] ;  /* 0x00017000ff0acb82 */ /* 0x000e240000000a00 */
[----:B0-----:R-:W-:Y:S01]  /*58530*/  @!P4 IADD3 R2, P1, P5, R24, UR8, R10 ;  /* 0x000000081802cc10 */ /* 0x001fe2000fd3e00a */
[----:B----4-:R-:W-:Y:S02]  /*58540*/  FMUL R10, R126, UR18 ;  /* 0x000000127e0a7c20 */ /* 0x010fe40008400000 */
[----:B------:R-:W3:Y:S01]  /*58550*/  LDL.LU R126, [R1+0x610] ;  /* 0x00061000017e7983 */ /* 0x000ee20000300800 */
[----:B------:R-:W-:Y:S01]  /*58560*/  @!P4 IADD3.X R3, R30, UR7, R11, P1, P5 ;  /* 0x000000071e03cc10 */ /* 0x000fe20008fea40b */
[----:B------:R-:W-:Y:S01]  /*58570*/  FMUL R12, R127, UR18 ;  /* 0x000000127f0c7c20 */ /* 0x000fe20008400000 */
[----:B------:R-:W-:-:S03]  /*58580*/  ISETP.LT.OR P1, PT, R28, 0xd9, !P2 ;  /* 0x000000d91c00780c */ /* 0x000fc60005721670 */
[----:B------:R-:W-:Y:S04]  /*58590*/  @!P4 STL.64 [R1+0x50], R2 ;  /* 0x000050020100c387 */ /* 0x000fe80000100a00 */
[----:B------:R-:W4:Y:S01]  /*585a0*/  LDL.LU R127, [R1+0x614] ;  /* 0x00061400017f7983 */ /* 0x000f220000300800 */
[----:B------:R-:W-:-:S05]  /*585b0*/  F2FP.SATFINITE.E4M3.F32.PACK_AB_MERGE_C R10, RZ, R10, RZ ;  /* 0x0000000aff0a723e */ /* 0x000fca00048070ff */
[----:B------:R0:W-:Y:S02]  /*585c0*/  @!P3 STG.E.U8 desc[UR30][R22.64+0xd1], R10 ;  /* 0x0000d10a1600b986 */ /* 0x0001e4000c10111e */
[----:B0-----:R-:W0:Y:S01]  /*585d0*/  @!P1 LDC.64 R10, c[0x0][0x5c0] ;  /* 0x00017000ff0a9b82 */ /* 0x001e220000000a00 */
[----:B------:R-:W-:-:S04]  /*585e0*/  LOP3.LUT R6, R6, 0xffdfffff, RZ, 0xc0, !PT ;  /* 0xffdfffff06067812 */ /* 0x000fc800078ec0ff */
[----:B------:R-:W-:Y:S02]  /*585f0*/  @P4 LOP3.LUT R6, R6, 0x200000, RZ, 0xfc, !PT ;  /* 0x0020000006064812 */ /* 0x000fe400078efcff */
[----:B------:R-:W-:Y:S02]  /*58600*/  ISETP.LT.OR P4, PT, R28, 0xb1, !P0 ;  /* 0x000000b11c00780c */ /* 0x000fe40004781670 */
[----:B------:R-:W-:Y:S02]  /*58610*/  F2FP.SATFINITE.E4M3.F32.PACK_AB_MERGE_C R12, RZ, R12, RZ ;  /* 0x0000000cff0c723e */ /* 0x000fe400048070ff */
[----:B0-----:R-:W-:-:S05]  /*58620*/  @!P1 IADD3 R10, P5, R24, R10, RZ ;  /* 0x0000000a180a9210 */ /* 0x001fca0007fbe0ff */
[----:B------:R-:W-:-:S05]  /*58630*/  @!P1 IMAD.X R11, R30, 0x1, R11, P5 ;  /* 0x000000011e0b9824 */ /* 0x000fca00028e060b */
[----:B------:R0:W-:Y:S02]  /*58640*/  @!P1 STG.E.U8 desc[UR30][R10.64+0xd8], R12 ;  /* 0x0000d80c0a009986 */ /* 0x0001e4000c10111e */
[----:B0-----:R-:W0:Y:S02]  /*58650*/  @!P4 LDC.64 R10, c[0x0][0x5c0] ;  /* 0x00017000ff0acb82 */ /* 0x001e240000000a00 */
[----:B0-----:R-:W-:-:S04]  /*58660*/  @!P4 IADD3 R2, P1, P5, R24, UR8, R10 ;  /* 0x000000081802cc10 */ /* 0x001fc8000fd3e00a */
[----:B------:R-:W-:Y:S02]  /*58670*/  @!P4 IADD3.X R3, R30, UR7, R11, P1, P5 ;  /* 0x000000071e03cc10 */ /* 0x000fe40008fea40b */
[----:B------:R-:W-:-:S03]  /*58680*/  ISETP.LT.OR P1, PT, R28, 0xda, !P2 ;  /* 0x000000da1c00780c */ /* 0x000fc60005721670 */
[----:B------:R-:W-:Y:S10]  /*58690*/  @!P4 STL.64 [R1+0x38], R2 ;  /* 0x000038020100c387 */ /* 0x000ff40000100a00 */
[----:B------:R-:W0:Y:S01]  /*586a0*/  @!P1 LDC.64 R10, c[0x0][0x5c0] ;  /* 0x00017000ff0a9b82 */ /* 0x000e220000000a00 */
[----:B------:R-:W-:-:S04]  /*586b0*/  LOP3.LUT R6, R6, 0xff7fffff, RZ, 0xc0, !PT ;  /* 0xff7fffff06067812 */ /* 0x000fc800078ec0ff */
[----:B------:R-:W-:Y:S02]  /*586c0*/  @P4 LOP3.LUT R6, R6, 0x800000, RZ, 0xfc, !PT ;  /* 0x0080000006064812 */ /* 0x000fe400078efcff */
[----:B------:R-:W-:Y:S02]  /*586d0*/  ISETP.LT.OR P4, PT, R28, 0xb2, !P0 ;  /* 0x000000b21c00780c */ /* 0x000fe40004781670 */
[----:B0-----:R-:W-:-:S05]  /*586e0*/  @!P1 IADD3 R10, P5, R24, R10, RZ ;  /* 0x0000000a180a9210 */ /* 0x001fca0007fbe0ff */
[----:B------:R-:W-:Y:S02]  /*586f0*/  @!P1 IMAD.X R11, R30, 0x1, R11, P5 ;  /* 0x000000011e0b9824 */ /* 0x000fe400028e060b */
[----:B--2---:R-:W-:Y:S02]  /*58700*/  FMUL R12, R128, UR18 ;  /* 0x00000012800c7c20 */ /* 0x004fe40008400000 */
[----:B------:R-:W2:Y:S03]  /*58710*/  LDL.LU R128, [R1+0x618] ;  /* 0x0006180001807983 */ /* 0x000ea60000300800 */
[----:B------:R-:W-:-:S05]  /*58720*/  F2FP.SATFINITE.E4M3.F32.PACK_AB_MERGE_C R12, RZ, R12, RZ ;  /* 0x0000000cff0c723e */ /* 0x000fca00048070ff */
[----:B------:R0:W-:Y:S02]  /*58730*/  @!P1 STG.E.U8 desc[UR30][R10.64+0xd9], R12 ;  /* 0x0000d90c0a009986 */ /* 0x0001e4000c10111e */
[----:B0-----:R-:W0:Y:S02]  /*58740*/  @!P4 LDC.64 R10, c[0x0][0x5c0] ;  /* 0x00017000ff0acb82 */ /* 0x001e240000000a00 */
[----:B0-----:R-:W-:-:S04]  /*58750*/  @!P4 IADD3 R2, P1, P5, R24, UR8, R10 ;  /* 0x000000081802cc10 */ /* 0x001fc8000fd3e00a */
[----:B------:R-:W-:-:S05]  /*58760*/  @!P4 IADD3.X R3, R30, UR7, R11, P1, P5 ;  /* 0x000000071e03cc10 */ /* 0x000fca0008fea40b */
[----:B------:R-:W-:Y:S01]  /*58770*/  @!P4 STL.64 [R1], R2 ;  /* 0x000000020100c387 */ /* 0x000fe20000100a00 */
[----:B---3--:R-:W-:-:S03]  /*58780*/  FMUL R10, R126, UR18 ;  /* 0x000000127e0a7c20 */ /* 0x008fc60008400000 */
[----:B------:R-:W3:Y:S01]  /*58790*/  LDL.LU R126, [R1+0x61c] ;  /* 0x00061c00017e7983 */ /* 0x000ee20000300800 */
[----:B------:R-:W-:Y:S02]  /*587a0*/  LOP3.LUT R8, R8, 0xbfffffff, RZ, 0xc0, !PT ;  /* 0xbfffffff08087812 */ /* 0x000fe400078ec0ff */
[----:B------:R-:W-:Y:S02]  /*587b0*/  LOP3.LUT P6, RZ, R5, 0x20, RZ, 0xc0, !PT ;  /* 0x0000002005ff7812 */ /* 0x000fe400078cc0ff */
[----:B------:R-:W-:Y:S02]  /*587c0*/  @P4 LOP3.LUT R8, R8, 0x40000000, RZ, 0xfc, !PT ;  /* 0x4000000008084812 */ /* 0x000fe400078efcff */
[----:B------:R-:W-:Y:S02]  /*587d0*/  ISETP.LT.OR P4, PT, R28, 0xb9, !P0 ;  /* 0x000000b91c00780c */ /* 0x000fe40004781670 */
[----:B------:R-:W-:-:S07]  /*587e0*/  F2FP.SATFINITE.E4M3.F32.PACK_AB_MERGE_C R10, RZ, R10, RZ ;  /* 0x0000000aff0a723e */ /* 0x000fce00048070ff */
[----:B------:R0:W-:Y:S04]  /*587f0*/  @!P6 STG.E.U8 desc[UR30][R74.64+0xd8], R10 ;  /* 0x0000d80a4a00e986 */ /* 0x0001e8000c10111e */
[----:B0-----:R-:W0:Y:S01]  /*58800*/  @!P4 LDC.64 R10, c[0x0][0x5c0] ;  /* 0x00017000ff0acb82 */ /* 0x001e220000000a00 */
[----:B------:R-:W-:-:S04]  /*58810*/  LOP3.LUT R9, R9, 0xfffffffd, RZ, 0xc0, !PT ;  /* 0xfffffffd09097812 */ /* 0x000fc800078ec0ff */
[----:B------:R-:W-:Y:S02]  /*58820*/  @P4 LOP3.LUT R9, R9, 0x2, RZ, 0xfc, !PT ;  /* 0x0000000209094812 */ /* 0x000fe400078efcff */
[----:B0-----:R-:W-:-:S04]  /*58830*/  @!P4 IADD3 R2, P1, P5, R24, UR8, R10 ;  /* 0x000000081802cc10 */ /* 0x001fc8000fd3e00a */
[----:B------:R-:W-:-:S05]  /*58840*/  @!P4 IADD3.X R3, R30, UR7, R11, P1, P5 ;  /* 0x000000071e03cc10 */ /* 0x000fca0008fea40b */
[----:B------:R0:W-:Y:S01]  /*58850*/  @!P4 STL.64 [R1+0x30], R2 ;  /* 0x000030020100c387 */ /* 0x0001e20000100a00 */
[----:B------:R-:W-:-:S13]  /*58860*/  ISETP.LT.OR P4, PT, R28, 0xba, !P0 ;  /* 0x000000ba1c00780c */ /* 0x000fda0004781670 */
[----:B------:R-:W0:Y:S02]  /*58870*/  @!P4 LDC.64 R10, c[0x0][0x5c0] ;  /* 0x00017000ff0acb82 */ /* 0x000e240000000a00 */
[----:B0-----:R-:W-:Y:S01]  /*58880*/  @!P4 IADD3 R2, P1, P5, R24, UR8, R10 ;  /* 0x000000081802cc10 */ /* 0x001fe2000fd3e00a */
[----:B----4-:R-:W-:Y:S02]  /*58890*/  FMUL R10, R127, UR18 ;  /* 0x000000127f0a7c20 */ /* 0x010fe40008400000 */
[----:B------:R-:W4:Y:S01]  /*588a0*/  LDL.LU R127, [R1+0x620] ;  /* 0x00062000017f7983 */ /* 0x000f220000300800 */
[----:B------:R-:W-:Y:S02]  /*588b0*/  @!P4 IADD3.X R3, R30, UR7, R11, P1, P5 ;  /* 0x000000071e03cc10 */ /* 0x000fe40008fea40b */
[----:B------:R-:W-:Y:S02]  /*588c0*/  LOP3.LUT P3, RZ, R5, 0x4000000, RZ, 0xc0, !PT ;  /* 0x0400000005ff7812 */ /* 0x000fe4000786c0ff */
[----:B------:R-:W-:Y:S01]  /*588d0*/  ISETP.LT.OR P1, PT, R28, 0xe1, !P2 ;  /* 0x000000e11c00780c */ /* 0x000fe20005721670 */
[----:B------:R-:W-:Y:S01]  /*588e0*/  @!P4 STL.64 [R1+0x28], R2 ;  /* 0x000028020100c387 */ /* 0x000fe20000100a00 */
[----:B------:R-:W-:-:S09]  /*588f0*/  F2FP.SATFINITE.E4M3.F32.PACK_AB_MERGE_C R10, RZ, R10, RZ ;  /* 0x0000000aff0a723e */ /* 0x000fd200048070ff */
[----:B------:R0:W-:Y:S02]  /*58900*/  @!P3 STG.E.U8 desc[UR30][R76.64+0xd9], R10 ;  /* 0x0000d90a4c00b986 */ /* 0x0001e4000c10111e */
[----:B0-----:R-:W0:Y:S01]  /*58910*/  @!P1 LDC.64 R10, c[0x0][0x5c0] ;  /* 0x00017000ff0a9b82 */ /* 0x001e220000000a00 */
        /* <DEDUP_REMOVED lines=12> */
[----:B------:R-:W-:Y:S01]  /*589e0*/  @!P4 STL.64 [R1+0x20], R2 ;  /* 0x000020020100c387 */ /* 0x000fe20000100a00 */
[----:B---3--:R-:W-:-:S03]  /*589f0*/  FMUL R12, R126, UR18 ;  /* 0x000000127e0c7c20 */ /* 0x008fc60008400000 */
[----:B------:R-:W3:Y:S01]  /*58a00*/  LDL.LU R126, [R1+0x628] ;  /* 0x00062800017e7983 */ /* 0x000ee20000300800 */
[----:B------:R-:W-:-:S13]  /*58a10*/  ISETP.LT.OR P1, PT, R28, 0xe2, !P2 ;  /* 0x000000e21c00780c */ /* 0x000fda0005721670 */
[----:B------:R-:W0:Y:S01]  /*58a20*/  @!P1 LDC.64 R10, c[0x0][0x5c0] ;  /* 0x00017000ff0a9b82 */ /* 0x000e220000000a00 */
[C---:B------:R-:W-:Y:S02]  /*58a30*/  LOP3.LUT P6, RZ, R5.reuse, 0x8000000, RZ, 0xc0, !PT ;  /* 0x0800000005ff7812 */ /* 0x040fe400078cc0ff */
[C---:B------:R-:W-:Y:S02]  /*58a40*/  LOP3.LUT P3, RZ, R5.reuse, 0x1000, RZ, 0xc0, !PT ;  /* 0x0000100005ff7812 */ /* 0x040fe4000786c0ff */
[----:B------:R-:W-:-:S04]  /*58a50*/  LOP3.LUT R5, R5, 0xfbffffff, RZ, 0xc0, !PT ;  /* 0xfbffffff05057812 */ /* 0x000fc800078ec0ff */
[----:B------:R-:W-:Y:S02]  /*58a60*/  @P4 LOP3.LUT R5, R5, 0x4000000, RZ, 0xfc, !PT ;  /* 0x0400000005054812 */ /* 0x000fe400078efcff */
[----:B------:R-:W-:Y:S02]  /*58a70*/  ISETP.LT.OR P4, PT, R28, 0xc2, !P0 ;  /* 0x000000c21c00780c */ /* 0x000fe40004781670 */
[----:B------:R-:W-:Y:S02]  /*58a80*/  F2FP.SATFINITE.E4M3.F32.PACK_AB_MERGE_C R12, RZ, R12, RZ ;  /* 0x0000000cff0c723e */ /* 0x000fe400048070ff */
[----:B0-----:R-:W-:-:S05]  /*58a90*/  @!P1 IADD3 R10, P5, R24, R10, RZ ;  /* 0x0000000a180a9210 */ /* 0x001fca0007fbe0ff */
[----:B------:R-:W-:-:S05]  /*58aa0*/  @!P1 IMAD.X R11, R30, 0x1, R11, P5 ;  /* 0x000000011e0b9824 */ /* 0x000fca00028e060b */
[----:B------:R0:W-:Y:S02]  /*58ab0*/  @!P1 STG.E.U8 desc[UR30][R10.64+0xe1], R12 ;  /* 0x0000e10c0a009986 */ /* 0x0001e4000c10111e */
[----:B0-----:R-:W0:Y:S01]  /*58ac0*/  @!P4 LDC.64 R10, c[0x0][0x5c0] ;  /* 0x00017000ff0acb82 */ /* 0x001e220000000a00 */
[----:B------:R-:W-:-:S04]  /*58ad0*/  LOP3.LUT R9, R9, 0xffffff7f, RZ, 0xc0, !PT ;  /* 0xffffff7f09097812 */ /* 0x000fc800078ec0ff */
[----:B------:R-:W-:Y:S02]  /*58ae0*/  @P4 LOP3.LUT R9, R9, 0x80, RZ, 0xfc, !PT ;  /* 0x0000008009094812 */ /* 0x000fe400078efcff */
[----:B0-----:R-:W-:-:S04]  /*58af0*/  @!P4 IADD3 R226, P1, P5, R24, UR8, R10 ;  /* 0x0000000818e2cc10 */ /* 0x001fc8000fd3e00a */
[----:B------:R-:W-:Y:S02]  /*58b00*/  @!P4 IADD3.X R227, R30, UR7, R11, P1, P5 ;  /* 0x000000071ee3cc10 */ /* 0x000fe40008fea40b */
[----:B------:R-:W-:Y:S01]  /*58b10*/  ISETP.LT.OR P4, PT, R28, 0xc9, !P0 ;  /* 0x000000c91c00780c */ /* 0x000fe20004781670 */
[----:B----4-:R-:W-:Y:S02]  /*58b20*/  FMUL R10, R127, UR18 ;  /* 0x000000127f0a7c20 */ /* 0x010fe40008400000 */
[----:B------:R-:W4:Y:S03]  /*58b30*/  LDL.LU R127, [R1+0x62c] ;  /* 0x00062c00017f7983 */ /* 0x000f260000300800 */
[----:B------:R-:W-:-:S05]  /*58b40*/  F2FP.SATFINITE.E4M3.F32.PACK_AB_MERGE_C R10, RZ, R10, RZ ;  /* 0x0000000aff0a723e */ /* 0x000fca00048070ff */
[----:B------:R0:W-:Y:S02]  /*58b50*/  @!P6 STG.E.U8 desc[UR30][R48.64+0xe0], R10 ;  /* 0x0000e00a3000e986 */ /* 0x0001e4000c10111e */
        /* <DEDUP_REMOVED lines=9> */
[----:B--2---:R-:W-:Y:S02]  /*58bf0*/  FMUL R10, R128, UR18 ;  /* 0x00000012800a7c20 */ /* 0x004fe40008400000 */
[----:B------:R-:W2:Y:S01]  /*58c00*/  LDL.LU R128, [R1+0x630] ;  /* 0x0006300001807983 */ /* 0x000ea20000300800 */
[----:B------:R-:W-:-:S05]  /*58c10*/  @!P4 IADD3.X R3, R30, UR7, R11, P1, P5 ;  /* 0x000000071e03cc10 */ /* 0x000fca0008fea40b */
[----:B------:R-:W-:Y:S01]  /*58c20*/  @!P4 STL.64 [R1+0x10], R2 ;  /* 0x000010020100c387 */ /* 0x000fe20000100a00 */
[----:B------:R-:W-:Y:S02]  /*58c30*/  ISETP.LT.OR P1, PT, R28, 0xe9, !P2 ;  /* 0x000000e91c00780c */ /* 0x000fe40005721670 */
[----:B------:R-:W-:-:S05]  /*58c40*/  F2FP.SATFINITE.E4M3.F32.PACK_AB_MERGE_C R10, RZ, R10, RZ ;  /* 0x0000000aff0a723e */ /* 0x000fca00048070ff */
[----:B------:R0:W-:Y:S06]  /*58c50*/  @!P3 STG.E.U8 desc[UR30][R32.64+0xe1], R10 ;  /* 0x0000e10a2000b986 */ /* 0x0001ec000c10111e */
[----:B0-----:R-:W0:Y:S01]  /*58c60*/  @!P1 LDC.64 R10, c[0x0][0x5c0] ;  /* 0x00017000ff0a9b82 */ /* 0x001e220000000a00 */
[----:B---3--:R-:W-:Y:S02]  /*58c70*/  FMUL R12, R126, UR18 ;  /* 0x000000127e0c7c20 */ /* 0x008fe40008400000 */
[----:B------:R-:W3:Y:S01]  /*58c80*/  LDL.LU R126, [R1+0x634] ;  /* 0x00063400017e7983 */ /* 0x000ee20000300800 */
[----:B------:R-:W-:-:S04]  /*58c90*/  LOP3.LUT R9, R9, 0xffffdfff, RZ, 0xc0, !PT ;  /* 0xffffdfff09097812 */ /* 0x000fc800078ec0ff */
[----:B------:R-:W-:Y:S02]  /*58ca0*/  @P4 LOP3.LUT R9, R9, 0x2000, RZ, 0xfc, !PT ;  /* 0x0000200009094812 */ /* 0x000fe400078efcff */
[----:B------:R-:W-:Y:S02]  /*58cb0*/  ISETP.LT.OR P4, PT, R28, 0xd1, !P0 ;  /* 0x000000d11c00780c */ /* 0x000fe40004781670 */
[----:B0-----:R-:W-:Y:S02]  /*58cc0*/  @!P1 IADD3 R10, P5, R24, R10, RZ ;  /* 0x0000000a180a9210 */ /* 0x001fe40007fbe0ff */
[----:B------:R-:W-:-:S03]  /*58cd0*/  F2FP.SATFINITE.E4M3.F32.PACK_AB_MERGE_C R12, RZ, R12, RZ ;  /* 0x0000000cff0c723e */ /* 0x000fc600048070ff */
[----:B------:R-:W-:-:S05]  /*58ce0*/  @!P1 IMAD.X R11, R30, 0x1, R11, P5 ;  /* 0x000000011e0b9824 */ /* 0x000fca00028e060b */
[----:B------:R0:W-:Y:S02]  /*58cf0*/  @!P1 STG.E.U8 desc[UR30][R10.64+0xe8], R12 ;  /* 0x0000e80c0a009986 */ /* 0x0001e4000c10111e */
[----:B0-----:R-:W0:Y:S02]  /*58d00*/  @!P4 LDC.64 R10, c[0x0][0x5c0] ;  /* 0x00017000ff0acb82 */ /* 0x001e240000000a00 */
[----:B0-----:R-:W-:-:S04]  /*58d10*/  @!P4 IADD3 R236, P1, P5, R24, UR8, R10 ;  /* 0x0000000818eccc10 */ /* 0x001fc8000fd3e00a */
[----:B------:R-:W-:Y:S02]  /*58d20*/  @!P4 IADD3.X R237, R30, UR7, R11, P1, P5 ;  /* 0x000000071eedcc10 */ /* 0x000fe40008fea40b */
[----:B------:R-:W-:-:S13]  /*58d30*/  ISETP.LT.OR P1, PT, R28, 0xea, !P2 ;  /* 0x000000ea1c00780c */ /* 0x000fda0005721670 */
[----:B------:R-:W0:Y:S01]  /*58d40*/  @!P1 LDC.64 R10, c[0x0][0x5c0] ;  /* 0x00017000ff0a9b82 */ /* 0x000e220000000a00 */
[----:B------:R-:W-:-:S04]  /*58d50*/  LOP3.LUT R9, R9, 0xfffeffff, RZ, 0xc0, !PT ;  /* 0xfffeffff09097812 */ /* 0x000fc800078ec0ff */
[----:B------:R-:W-:Y:S02]  /*58d60*/  @P4 LOP3.LUT R9, R9, 0x10000, RZ, 0xfc, !PT ;  /* 0x0001000009094812 */ /* 0x000fe400078efcff */
[----:B------:R-:W-:Y:S01]  /*58d70*/  ISETP.LT.OR P4, PT, R28, 0xd2, !P0 ;  /* 0x000000d21c00780c */ /* 0x000fe20004781670 */
[----:B----4-:R-:W-:Y:S02]  /*58d80*/  FMUL R12, R127, UR18 ;  /* 0x000000127f0c7c20 */ /* 0x010fe40008400000 */
[----:B------:R-:W4:Y:S01]  /*58d90*/  LDL.LU R127, [R1+0x638] ;  /* 0x00063800017f7983 */ /* 0x000f220000300800 */
[----:B0-----:R-:W-:Y:S02]  /*58da0*/  @!P1 IADD3 R10, P5, R24, R10, RZ ;  /* 0x0000000a180a9210 */ /* 0x001fe40007fbe0ff */
[----:B------:R-:W-:-:S03]  /*58db0*/  F2FP.SATFINITE.E4M3.F32.PACK_AB_MERGE_C R12, RZ, R12, RZ ;  /* 0x0000000cff0c723e */ /* 0x000fc600048070ff */
[----:B------:R-:W-:-:S05]  /*58dc0*/  @!P1 IMAD.X R11, R30, 0x1, R11, P5 ;  /* 0x000000011e0b9824 */ /* 0x000fca00028e060b */
[----:B------:R0:W-:Y:S02]  /*58dd0*/  @!P1 STG.E.U8 desc[UR30][R10.64+0xe9], R12 ;  /* 0x0000e90c0a009986 */ /* 0x0001e4000c10111e */
[----:B0-----:R-:W0:Y:S01]  /*58de0*/  @!P4 LDC.64 R10, c[0x0][0x5c0] ;  /* 0x00017000ff0acb82 */ /* 0x001e220000000a00 */
[----:B------:R-:W-:Y:S02]  /*58df0*/  LOP3.LUT R9, R9, 0xfffbffff, RZ, 0xc0, !PT ;  /* 0xfffbffff09097812 */ /* 0x000fe400078ec0ff */
[----:B------:R-:W-:Y:S02]  /*58e00*/  LOP3.LUT P6, RZ, R5, 0x2000, RZ, 0xc0, !PT ;  /* 0x0000200005ff7812 */ /* 0x000fe400078cc0ff */
[----:B------:R-:W-:Y:S02]  /*58e10*/  @P4 LOP3.LUT R9, R9, 0x40000, RZ, 0xfc, !PT ;  /* 0x0004000009094812 */ /* 0x000fe400078efcff */
[----:B0-----:R-:W-:-:S04]  /*58e20*/  @!P4 IADD3 R204, P1, P5, R24, UR8, R10 ;  /* 0x0000000818cccc10 */ /* 0x001fc8000fd3e00a */
[----:B------:R-:W-:Y:S02]  /*58e30*/  @!P4 IADD3.X R205, R30, UR7, R11, P1, P5 ;  /* 0x000000071ecdcc10 */ /* 0x000fe40008fea40b */
[----:B------:R-:W-:Y:S02]  /*58e40*/  ISETP.LT.OR P4, PT, R28, 0xd9, !P0 ;  /* 0x000000d91c00780c */ /* 0x000fe40004781670 */
[----:B------:R-:W-:Y:S01]  /*58e50*/  LOP3.LUT R9, R9, 0xffbfffff, RZ, 0xc0, !PT ;  /* 0xffbfffff09097812 */ /* 0x000fe200078ec0ff */
[----:B--2---:R-:W-:Y:S02]  /*58e60*/  FMUL R10, R128, UR18 ;  /* 0x00000012800a7c20 */ /* 0x004fe40008400000 */
[----:B------:R-:W2:Y:S03]  /*58e70*/  LDL.LU R128, [R1+0x63c] ;  /* 0x00063c0001807983 */ /* 0x000ea60000300800 */
[----:B------:R-:W-:-:S05]  /*58e80*/  F2FP.SATFINITE.E4M3.F32.PACK_AB_MERGE_C R10, RZ, R10, RZ ;  /* 0x0000000aff0a723e */ /* 0x000fca00048070ff */
[----:B------:R0:W-:Y:S02]  /*58e90*/  @!P6 STG.E.U8 desc[UR30][R46.64+0xe8], R10 ;  /* 0x0000e80a2e00e986 */ /* 0x0001e4000c10111e */
[----:B0-----:R-:W0:Y:S01]  /*58ea0*/  @!P4 LDC.64 R10, c[0x0][0x5c0] ;  /* 0x00017000ff0acb82 */ /* 0x001e220000000a00 */
[----:B------:R-:W-:Y:S02]  /*58eb0*/  @P4 LOP3.LUT R9, R9, 0x400000, RZ, 0xfc, !PT ;  /* 0x0040000009094812 */ /* 0x000fe400078efcff */
[----:B0-----:R-:W-:-:S04]  /*58ec0*/  @!P4 IADD3 R230, P1, P5, R24, UR8, R10 ;  /* 0x0000000818e6cc10 */ /* 0x001fc8000fd3e00a */
[----:B------:R-:W-:Y:S02]  /*58ed0*/  @!P4 IADD3.X R231, R30, UR7, R11, P1, P5 ;  /* 0x000000071ee7cc10 */ /* 0x000fe40008fea40b */
[----:B------:R-:W-:-:S13]  /*58ee0*/  ISETP.LT.OR P4, PT, R28, 0xda, !P0 ;  /* 0x000000da1c00780c */ /* 0x000fda0004781670 */
[----:B------:R-:W0:Y:S02]  /*58ef0*/  @!P4 LDC.64 R10, c[0x0][0x5c0] ;  /* 0x00017000ff0acb82 */ /* 0x000e240000000a00 */
[----:B0-----:R-:W-:Y:S01]  /*58f00*/  @!P4 IADD3 R228, P1, P5, R24, UR8, R10 ;  /* 0x0000000818e4cc10 */ /* 0x001fe2000fd3e00a */
[----:B---3--:R-:W-:Y:S02]  /*58f10*/  FMUL R10, R126, UR18 ;  /* 0x000000127e0a7c20 */ /* 0x008fe40008400000 */
[----:B------:R-:W3:Y:S01]  /*58f20*/  LDL.LU R126, [R1+0x640] ;  /* 0x00064000017e7983 */ /* 0x000ee20000300800 */
[----:B------:R-:W-:Y:S02]  /*58f30*/  LOP3.LUT P3, RZ, R5, 0x10000000, RZ, 0xc0, !PT ;  /* 0x1000000005ff7812 */ /* 0x000fe4000786c0ff */
[----:B------:R-:W-:Y:S02]  /*58f40*/  @!P4 IADD3.X R229, R30, UR7, R11, P1, P5 ;  /* 0x000000071ee5cc10 */ /* 0x000fe40008fea40b */
[----:B------:R-:W-:-:S02]  /*58f50*/  ISETP.LT.OR P1, PT, R28, 0xf1, !P2 ;  /* 0x000000f11c00780c */ /* 0x000fc40005721670 */
[----:B------:R-:W-:-:S07]  /*58f60*/  F2FP.SATFINITE.E4M3.F32.PACK_AB_MERGE_C R10, RZ, R10, RZ ;  /* 0x0000000aff0a723e */ /* 0x000fce00048070ff */
[----:B------:R0:W-:Y:S04]  /*58f70*/  @!P3 STG.E.U8 desc[UR30][R78.64+0xe9], R10 ;  /* 0x0000e90a4e00b986 */ /* 0x0001e8000c10111e */
[----:B0-----:R-:W0:Y:S01]  /*58f80*/  @!P1 LDC.64 R10, c[0x0][0x5c0] ;  /* 0x00017000ff0a9b82 */ /* 0x001e220000000a00 */
[----:B------:R-:W-:-:S04]  /*58f90*/  LOP3.LUT R9, R9, 0xfeffffff, RZ, 0xc0, !PT ;  /* 0xfeffffff09097812 */ /* 0x000fc800078ec0ff */
[----:B------:R-:W-:Y:S02]  /*58fa0*/  @P4 LOP3.LUT R9, R9, 0x1000000, RZ, 0xfc, !PT ;  /* 0x0100000009094812 */ /* 0x000fe400078efcff */
[----:B------:R-:W-:Y:S02]  /*58fb0*/  ISETP.LT.OR P4, PT, R28, 0xe1, !P0 ;  /* 0x000000e11c00780c */ /* 0x000fe40004781670 */
[----:B0-----:R-:W-:-:S05]  /*58fc0*/  @!P1 IADD3 R10, P5, R24, R10, RZ ;  /* 0x0000000a180a9210 */ /* 0x001fca0007fbe0ff */
[----:B------:R-:W-:Y:S02]  /*58fd0*/  @!P1 IMAD.X R11, R30, 0x1, R11, P5 ;  /* 0x000000011e0b9824 */ /* 0x000fe400028e060b */
[----:B----4-:R-:W-:Y:S02]  /*58fe0*/  FMUL R12, R127, UR18 ;  /* 0x000000127f0c7c20 */ /* 0x010fe40008400000 */
[----:B------:R-:W4:Y:S03]  /*58ff0*/  LDL.LU R127, [R1+0x644] ;  /* 0x00064400017f7983 */ /* 0x000f260000300800 */
[----:B------:R-:W-:-:S05]  /*59000*/  F2FP.SATFINITE.E4M3.F32.PACK_AB_MERGE_C R12, RZ, R12, RZ ;  /* 0x0000000cff0c723e */ /* 0x000fca00048070ff */
        /* <DEDUP_REMOVED lines=8> */
[----:B------:R-:W-:Y:S02]  /*59090*/  ISETP.LT.OR P4, PT, R28, 0xe2, !P0 ;  /* 0x000000e21c00780c */ /* 0x000fe40004781670 */
[----:B0-----:R-:W-:Y:S01]  /*590a0*/  @!P1 IADD3 R10, P5, R24, R10, RZ ;  /* 0x0000000a180a9210 */ /* 0x001fe20007fbe0ff */
[----:B--2---:R-:W-:Y:S02]  /*590b0*/  FMUL R12, R128, UR18 ;  /* 0x00000012800c7c20 */ /* 0x004fe40008400000 */
[----:B------:R-:W2:Y:S02]  /*590c0*/  LDL.LU R128, [R1+0x648] ;  /* 0x0006480001807983 */ /* 0x000ea40000300800 */
[----:B------:R-:W-:Y:S01]  /*590d0*/  @!P1 IMAD.X R11, R30, 0x1, R11, P5 ;  /* 0x000000011e0b9824 */ /* 0x000fe200028e060b */
[----:B------:R-:W-:-:S05]  /*590e0*/  F2FP.SATFINITE.E4M3.F32.PACK_AB_MERGE_C R12, RZ, R12, RZ ;  /* 0x0000000cff0c723e */ /* 0x000fca00048070ff */
[----:B------:R0:W-:Y:S02]  /*590f0*/  @!P1 STG.E.U8 desc[UR30][R10.64+0xf1], R12 ;  /* 0x0000f10c0a009986 */ /* 0x0001e4000c10111e */
[----:B0-----:R-:W0:Y:S02]  /*59100*/  @!P4 LDC.64 R10, c[0x0][0x5c0] ;  /* 0x00017000ff0acb82 */ /* 0x001e240000000a00 */
[----:B0-----:R-:W-:Y:S01]  /*59110*/  @!P4 IADD3 R182, P1, P5, R24, UR8, R10 ;  /* 0x0000000818b6cc10 */ /* 0x001fe2000fd3e00a */
[----:B---3--:R-:W-:Y:S02]  /*59120*/  FMUL R10, R126, UR18 ;  /* 0x000000127e0a7c20 */ /* 0x008fe40008400000 */
[----:B------:R-:W3:Y:S01]  /*59130*/  LDL.LU R126, [R1+0x64c] ;  /* 0x00064c00017e7983 */ /* 0x000ee20000300800 */
[----:B------:R-:W-:Y:S02]  /*59140*/  LOP3.LUT R9, R9, 0xdfffffff, RZ, 0xc0, !PT ;  /* 0xdfffffff09097812 */ /* 0x000fe400078ec0ff */
[----:B------:R-:W-:-:S02]  /*59150*/  LOP3.LUT P6, RZ, R5, 0x40000000, RZ, 0xc0, !PT ;  /* 0x4000000005ff7812 */ /* 0x000fc400078cc0ff */
[----:B------:R-:W-:Y:S02]  /*59160*/  @P4 LOP3.LUT R9, R9, 0x20000000, RZ, 0xfc, !PT ;  /* 0x2000000009094812 */ /* 0x000fe400078efcff */
[----:B------:R-:W-:Y:S02]  /*59170*/  @!P4 IADD3.X R183, R30, UR7, R11, P1, P5 ;  /* 0x000000071eb7cc10 */ /* 0x000fe40008fea40b */
[----:B------:R-:W-:Y:S02]  /*59180*/  ISETP.LT.OR P4, PT, R28, 0xe9, !P0 ;  /* 0x000000e91c00780c */ /* 0x000fe40004781670 */
[----:B------:R-:W-:-:S05]  /*59190*/  F2FP.SATFINITE.E4M3.F32.PACK_AB_MERGE_C R10, RZ, R10, RZ ;  /* 0x0000000aff0a723e */ /* 0x000fca00048070ff */
[----:B------:R0:W-:Y:S06]  /*591a0*/  @!P6 STG.E.U8 desc[UR30][R80.64+0xf0], R10 ;  /* 0x0000f00a5000e986 */ /* 0x0001ec000c10111e */
[----:B0-----:R-:W0:Y:S01]  /*591b0*/  @!P4 LDC.64 R10, c[0x0][0x5c0] ;  /* 0x00017000ff0acb82 */ /* 0x001e220000000a00 */
[----:B-----5:R-:W-:-:S04]  /*591c0*/  LOP3.LUT R0, R0, 0xfffffffd, RZ, 0xc0, !PT ;  /* 0xfffffffd00007812 */ /* 0x020fc800078ec0ff */
[----:B------:R-:W-:Y:S02]  /*591d0*/  @P4 LOP3.LUT R0, R0, 0x2, RZ, 0xfc, !PT ;  /* 0x0000000200004812 */ /* 0x000fe400078efcff */
[----:B0-----:R-:W-:-:S04]  /*591e0*/  @!P4 IADD3 R212, P1, P5, R24, UR8, R10 ;  /* 0x0000000818d4cc10 */ /* 0x001fc8000fd3e00a */
[----:B------:R-:W-:Y:S02]  /*591f0*/  @!P4 IADD3.X R213, R30, UR7, R11, P1, P5 ;  /* 0x000000071ed5cc10 */ /* 0x000fe40008fea40b */
[----:B------:R-:W-:-:S13]  /*59200*/  ISETP.LT.OR P4, PT, R28, 0xea, !P0 ;  /* 0x000000ea1c00780c */ /* 0x000fda0004781670 */
[----:B------:R-:W0:Y:S02]  /*59210*/  @!P4 LDC.64 R10, c[0x0][0x5c0] ;  /* 0x00017000ff0acb82 */ /* 0x000e240000000a00 */
[----:B0-----:R-:W-:Y:S01]  /*59220*/  @!P4 IADD3 R210, P1, P5, R24, UR8, R10 ;  /* 0x0000000818d2cc10 */ /* 0x001fe2000fd3e00a */
[----:B----4-:R-:W-:Y:S02]  /*59230*/  FMUL R10, R127, UR18 ;  /* 0x000000127f0a7c20 */ /* 0x010fe40008400000 */
[----:B------:R-:W4:Y:S01]  /*59240*/  LDL.LU R127, [R1+0x650] ;  /* 0x00065000017f7983 */ /* 0x000f220000300800 */
[----:B------:R-:W-:Y:S02]  /*59250*/  LOP3.LUT P3, RZ, R5, 0x20000000, RZ, 0xc0, !PT ;  /* 0x2000000005ff7812 */ /* 0x000fe4000786c0ff */
[----:B------:R-:W-:Y:S02]  /*59260*/  @!P4 IADD3.X R211, R30, UR7, R11, P1, P5 ;  /* 0x000000071ed3cc10 */ /* 0x000fe40008fea40b */
[----:B------:R-:W-:-:S02]  /*59270*/  ISETP.LT.OR P1, PT, R28, 0xf9, !P2 ;  /* 0x000000f91c00780c */ /* 0x000fc40005721670 */
[----:B------:R-:W-:-:S07]  /*59280*/  F2FP.SATFINITE.E4M3.F32.PACK_AB_MERGE_C R10, RZ, R10, RZ ;  /* 0x0000000aff0a723e */ /* 0x000fce00048070ff */
[----:B------:R0:W-:Y:S04]  /*59290*/  @!P3 STG.E.U8 desc[UR30][R14.64+0xf1], R10 ;  /* 0x0000f10a0e00b986 */ /* 0x0001e8000c10111e */
[----:B0-----:R-:W0:Y:S02]  /*592a0*/  @!P1 LDC.64 R10, c[0x0][0x5c0] ;  /* 0x00017000ff0a9b82 */ /* 0x001e240000000a00 */
[----:B0-----:R-:W-:-:S05]  /*592b0*/  @!P1 IADD3 R10, P5, R24, R10, RZ ;  /* 0x0000000a180a9210 */ /* 0x001fca0007fbe0ff */
[----:B------:R-:W-:Y:S02]  /*592c0*/  @!P1 IMAD.X R11, R30, 0x1, R11, P5 ;  /* 0x000000011e0b9824 */ /* 0x000fe400028e060b */
[----:B--2---:R-:W-:Y:S02]  /*592d0*/  FMUL R12, R128, UR18 ;  /* 0x00000012800c7c20 */ /* 0x004fe40008400000 */
[----:B------:R-:W2:Y:S03]  /*592e0*/  LDL.LU R128, [R1+0x654] ;  /* 0x0006540001807983 */ /* 0x000ea60000300800 */
[----:B------:R-:W-:-:S05]  /*592f0*/  F2FP.SATFINITE.E4M3.F32.PACK_AB_MERGE_C R12, RZ, R12, RZ ;  /* 0x0000000cff0c723e */ /* 0x000fca00048070ff */
[----:B------:R0:W-:Y:S01]  /*59300*/  @!P1 STG.E.U8 desc[UR30][R10.64+0xf8], R12 ;  /* 0x0000f80c0a009986 */ /* 0x0001e2000c10111e */
[----:B------:R-:W-:-:S13]  /*59310*/  ISETP.LT.OR P3, PT, R28, 0xf1, !P0 ;  /* 0x000000f11c00780c */ /* 0x000fda0004761670 */
[----:B0-----:R-:W0:Y:S01]  /*59320*/  @!P3 LDC.64 R10, c[0x0][0x5c0] ;  /* 0x00017000ff0abb82 */ /* 0x001e220000000a00 */
[----:B---3--:R-:W-:Y:S02]  /*59330*/  FMUL R12, R126, UR18 ;  /* 0x000000127e0c7c20 */ /* 0x008fe40008400000 */
[----:B------:R-:W3:Y:S01]  /*59340*/  LDL.LU R126, [R1+0x658] ;  /* 0x00065800017e7983 */ /* 0x000ee20000300800 */
[----:B------:R-:W-:Y:S02]  /*59350*/  ISETP.LT.OR P2, PT, R28, 0xfa, !P2 ;  /* 0x000000fa1c00780c */ /* 0x000fe40005741670 */
[----:B0-----:R-:W-:-:S04]  /*59360*/  @!P3 IADD3 R202, P1, P5, R24, UR8, R10 ;  /* 0x0000000818cabc10 */ /* 0x001fc8000fd3e00a */
[----:B------:R-:W-:-:S07]  /*59370*/  @!P3 IADD3.X R203, R30, UR7, R11, P1, P5 ;  /* 0x000000071ecbbc10 */ /* 0x000fce0008fea40b */
[----:B------:R-:W0:Y:S01]  /*59380*/  @!P2 LDC.64 R10, c[0x0][0x5c0] ;  /* 0x00017000ff0aab82 */ /* 0x000e220000000a00 */
[----:B------:R-:W-:-:S04]  /*59390*/  LOP3.LUT R0, R0, 0xfffffff7, RZ, 0xc0, !PT ;  /* 0xfffffff700007812 */ /* 0x000fc800078ec0ff */
[----:B------:R-:W-:-:S04]  /*593a0*/  @P4 LOP3.LUT R0, R0, 0x8, RZ, 0xfc, !PT ;  /* 0x0000000800004812 */ /* 0x000fc800078efcff */
        /* <DEDUP_REMOVED lines=8> */
[----:B------:R-:W-:Y:S02]  /*59430*/  LOP3.LUT P5, RZ, R5, 0x80000000, RZ, 0xc0, !PT ;  /* 0x8000000005ff7812 */ /* 0x000fe400078ac0ff */
[----:B0-----:R-:W-:Y:S01]  /*59440*/  @!P3 IADD3 R168, P1, P2, R24, UR8, R10 ;  /* 0x0000000818a8bc10 */ /* 0x001fe2000fa3e00a */
[----:B----4-:R-:W-:Y:S02]  /*59450*/  FMUL R10, R127, UR18 ;  /* 0x000000127f0a7c20 */ /* 0x010fe40008400000 */
[----:B------:R-:W4:Y:S03]  /*59460*/  LDL.LU R127, [R1+0x65c] ;  /* 0x00065c00017f7983 */ /* 0x000f260000300800 */
[----:B------:R-:W-:-:S05]  /*59470*/  F2FP.SATFINITE.E4M3.F32.PACK_AB_MERGE_C R10, RZ, R10, RZ ;  /* 0x0000000aff0a723e */ /* 0x000fca00048070ff */
[----:B------:R0:W-:Y:S01]  /*59480*/  @!P5 STG.E.U8 desc[UR30][R82.64+0xf8], R10 ;  /* 0x0000f80a5200d986 */ /* 0x0001e2000c10111e */
[----:B------:R-:W-:Y:S02]  /*59490*/  ISETP.LT.OR P5, PT, R28, 0xf9, !P0 ;  /* 0x000000f91c00780c */ /* 0x000fe400047a1670 */
[----:B------:R-:W-:-:S11]  /*594a0*/  @!P3 IADD3.X R169, R30, UR7, R11, P1, P2 ;  /* 0x000000071ea9bc10 */ /* 0x000fd60008fe440b */
[----:B0-----:R-:W0:Y:S01]  /*594b0*/  @!P5 LDC.64 R10, c[0x0][0x5c0] ;  /* 0x00017000ff0adb82 */ /* 0x001e220000000a00 */
[----:B------:R-:W-:-:S04]  /*594c0*/  LOP3.LUT R0, R0, 0xfffffeff, RZ, 0xc0, !PT ;  /* 0xfffffeff00007812 */ /* 0x000fc800078ec0ff */
[----:B------:R-:W-:-:S04]  /*594d0*/  @P3 LOP3.LUT R0, R0, 0x100, RZ, 0xfc, !PT ;  /* 0x0000010000003812 */ /* 0x000fc800078efcff */
[----:B------:R-:W-:-:S04]  /*594e0*/  LOP3.LUT R0, R0, 0xffffdfff, RZ, 0xc0, !PT ;  /* 0xffffdfff00007812 */ /* 0x000fc800078ec0ff */
[----:B------:R-:W-:Y:S02]  /*594f0*/  @P5 LOP3.LUT R0, R0, 0x2000, RZ, 0xfc, !PT ;  /* 0x0000200000005812 */ /* 0x000fe400078efcff */
[----:B0-----:R-:W-:-:S04]  /*59500*/  @!P5 IADD3 R196, P1, P2, R24, UR8, R10 ;  /* 0x0000000818c4dc10 */ /* 0x001fc8000fa3e00a */
[----:B------:R-:W-:Y:S02]  /*59510*/  @!P5 IADD3.X R197, R30, UR7, R11, P1, P2 ;  /* 0x000000071ec5dc10 */ /* 0x000fe40008fe440b */
[----:B------:R-:W-:-:S13]  /*59520*/  ISETP.LT.OR P5, PT, R28, 0xfa, !P0 ;  /* 0x000000fa1c00780c */ /* 0x000fda00047a1670 */
[----:B------:R-:W0:Y:S01]  /*59530*/  @!P5 LDC.64 R10, c[0x0][0x5c0] ;  /* 0x00017000ff0adb82 */ /* 0x000e220000000a00 */
[----:B------:R-:W-:Y:S02]  /*59540*/  LOP3.LUT P4, RZ, R5, 0x4000, RZ, 0xc0, !PT ;  /* 0x0000400005ff7812 */ /* 0x000fe4000788c0ff */
[----:B0-----:R-:W-:-:S04]  /*59550*/  @!P5 IADD3 R194, P0, P1, R24, UR8, R10 ;  /* 0x0000000818c2dc10 */ /* 0x001fc8000f91e00a */
[----:B------:R-:W-:Y:S02]  /*59560*/  @!P5 IADD3.X R195, R30, UR7, R11, P0, P1 ;  /* 0x000000071ec3dc10 */ /* 0x000fe400087e240b */
[----:B------:R-:W-:Y:S01]  /*59570*/  ISETP.GE.AND P1, PT, R29, 0x101, PT ;  /* 0x000001011d00780c */ /* 0x000fe20003f26270 */
[----:B--2---:R-:W-:-:S05]  /*59580*/  FMUL R10, R128, UR18 ;  /* 0x00000012800a7c20 */ /* 0x004fca0008400000 */
[----:B------:R-:W-:-:S05]  /*59590*/  F2FP.SATFINITE.E4M3.F32.PACK_AB_MERGE_C R10, RZ, R10, RZ ;  /* 0x0000000aff0a723e */ /* 0x000fca00048070ff */
[----:B------:R0:W-:Y:S01]  /*595a0*/  @!P4 STG.E.U8 desc[UR30][R84.64+0xf9], R10 ;  /* 0x0000f90a5400c986 */ /* 0x0001e2000c10111e */
[----:B------:R-:W-:-:S13]  /*595b0*/  ISETP.LT.OR P4, PT, R28, 0x1, !P1 ;  /* 0x000000011c00780c */ /* 0x000fda0004f81670 */
[----:B0-----:R-:W0:Y:S02]  /*595c0*/  @!P4 LDC.64 R10, c[0x0][0x5c0] ;  /* 0x00017000ff0acb82 */ /* 0x001e240000000a00 */
[----:B0-----:R-:W-:Y:S01]  /*595d0*/  @!P4 IADD3 R222, P0, P2, R24, UR12, R10 ;  /* 0x0000000c18decc10 */ /* 0x001fe2000fa1e00a */
[----:B---3--:R-:W-:Y:S02]  /*595e0*/  FMUL R10, R126, UR18 ;  /* 0x000000127e0a7c20 */ /* 0x008fe40008400000 */
[----:B------:R-:W2:Y:S01]  /*595f0*/  LDL.LU R126, [R1+0x660] ;  /* 0x00066000017e7983 */ /* 0x000ea20000300800 */
[----:B------:R-:W-:Y:S02]  /*59600*/  LOP3.LUT R0, R0, 0xffffbfff, RZ, 0xc0, !PT ;  /* 0xffffbfff00007812 */ /* 0x000fe400078ec0ff */
[----:B------:R-:W-:Y:S01]  /*59610*/  LOP3.LUT P6, RZ, R5, 0x10, RZ, 0xc0, !PT ;  /* 0x0000001005ff7812 */ /* 0x000fe200078cc0ff */
[----:B------:R-:W3:Y:S01]  /*59620*/  LDL.LU R128, [R1+0x664] ;  /* 0x0006640001807983 */ /* 0x000ee20000300800 */
[----:B------:R-:W-:-:S04]  /*59630*/  @P5 LOP3.LUT R0, R0, 0x4000, RZ, 0xfc, !PT ;  /* 0x0000400000005812 */ /* 0x000fc800078efcff */
[----:B------:R-:W-:Y:S02]  /*59640*/  LOP3.LUT R0, R0, 0xfffdffff, RZ, 0xc0, !PT ;  /* 0xfffdffff00007812 */ /* 0x000fe400078ec0ff */
[----:B------:R-:W-:Y:S02]  /*59650*/  @!P4 IADD3.X R223, R30, UR11, R11, P0, P2 ;  /* 0x0000000b1edfcc10 */ /* 0x000fe400087e440b */
[----:B------:R-:W-:Y:S02]  /*59660*/  @P4 LOP3.LUT R0, R0, 0x20000, RZ, 0xfc, !PT ;  /* 0x0002000000004812 */ /* 0x000fe400078efcff */
[----:B------:R-:W-:Y:S02]  /*59670*/  ISETP.LT.OR P4, PT, R28, 0x2, !P1 ;  /* 0x000000021c00780c */ /* 0x000fe40004f81670 */
[----:B------:R-:W-:-:S05]  /*59680*/  F2FP.SATFINITE.E4M3.F32.PACK_AB_MERGE_C R10, RZ, R10, RZ ;  /* 0x0000000aff0a723e */ /* 0x000fca00048070ff */
[----:B------:R0:W-:Y:S06]  /*59690*/  @!P6 STG.E.U8 desc[UR30][R52.64], R10 ;  /* 0x0000000a3400e986 */ /* 0x0001ec000c10111e */
[----:B0-----:R-:W0:Y:S02]  /*596a0*/  @!P4 LDC.64 R10, c[0x0][0x5c0] ;  /* 0x00017000ff0acb82 */ /* 0x001e240000000a00 */
[----:B0-----:R-:W-:Y:S01]  /*596b0*/  @!P4 IADD3 R192, P0, P2, R24, UR12, R10 ;  /* 0x0000000c18c0cc10 */ /* 0x001fe2000fa1e00a */
[----:B----4-:R-:W-:Y:S02]  /*596c0*/  FMUL R10, R127, UR18 ;  /* 0x000000127f0a7c20 */ /* 0x010fe40008400000 */
[----:B------:R-:W4:Y:S01]  /*596d0*/  LDL.LU R127, [R1+0x668] ;  /* 0x00066800017f7983 */ /* 0x000f220000300800 */
[----:B------:R-:W-:-:S02]  /*596e0*/  @!P4 IADD3.X R193, R30, UR11, R11, P0, P2 ;  /* 0x0000000b1ec1cc10 */ /* 0x000fc400087e440b */
[----:B------:R-:W-:-:S04]  /*596f0*/  ISETP.GE.AND P0, PT, R29, 0x89, PT ;  /* 0x000000891d00780c */ /* 0x000fc80003f06270 */
[----:B------:R-:W-:Y:S02]  /*59700*/  ISETP.LT.OR P2, PT, R28, 0x1, !P0 ;  /* 0x000000011c00780c */ /* 0x000fe40004741670 */
[----:B------:R-:W-:-:S11]  /*59710*/  LOP3.LUT R0, R0, 0xfffeffff, RZ, 0xc0, !PT ;  /* 0xfffeffff00007812 */ /* 0x000fd600078ec0ff */
[----:B------:R-:W0:Y:S01]  /*59720*/  @!P2 LDC.64 R12, c[0x0][0x5c0] ;  /* 0x00017000ff0cab82 */ /* 0x000e220000000a00 */
[----:B------:R-:W-:Y:S02]  /*59730*/  LOP3.LUT P3, RZ, R4, 0x100, RZ, 0xc0, !PT ;  /* 0x0000010004ff7812 */ /* 0x000fe4000786c0ff */
[----:B------:R-:W-:Y:S02]  /*59740*/  @P4 LOP3.LUT R0, R0, 0x10000, RZ, 0xfc, !PT ;  /* 0x0001000000004812 */ /* 0x000fe400078efcff */
[----:B------:R-:W-:Y:S01]  /*59750*/  ISETP.LT.OR P4, PT, R28, 0x9, !P1 ;  /* 0x000000091c00780c */ /* 0x000fe20004f81670 */
[----:B------:R-:W-:Y:S01]  /*59760*/  IMAD.U32 R11, RZ, RZ, UR10 ;  /* 0x0000000aff0b7e24 */ /* 0x000fe2000f8e00ff */
[----:B------:R-:W-:-:S04]  /*59770*/  F2FP.SATFINITE.E4M3.F32.PACK_AB_MERGE_C R10, RZ, R10, RZ ;  /* 0x0000000aff0a723e */ /* 0x000fc800048070ff */
[----:B------:R-:W-:-:S03]  /*59780*/  @!P2 IADD3 R11, P5, P6, R11, UR8, R24 ;  /* 0x000000080b0bac10 */ /* 0x000fc6000febe018 */
[----:B------:R1:W-:Y:S01]  /*59790*/  @!P3 STG.E.U8 desc[UR30][R50.64+0x1], R10 ;  /* 0x0000010a3200b986 */ /* 0x0003e2000c10111e */
[----:B0-----:R-:W-:-:S03]  /*597a0*/  @!P2 IADD3 R12, P3, R11, R12, RZ ;  /* 0x0000000c0b0ca210 */ /* 0x001fc60007f7e0ff */
[----:B-1----:R-:W0:Y:S01]  /*597b0*/  @!P4 LDC.64 R10, c[0x0][0x5c0] ;  /* 0x00017000ff0acb82 */ /* 0x002e220000000a00 */
[----:B------:R-:W-:-:S05]  /*597c0*/  IMAD.U32 R14, RZ, RZ, UR9 ;  /* 0x00000009ff0e7e24 */ /* 0x000fca000f8e00ff */
[----:B------:R-:W-:Y:S02]  /*597d0*/  @!P2 IADD3.X R14, R14, UR7, R30, P5, P6 ;  /* 0x000000070e0eac10 */ /* 0x000fe4000afec41e */
[----:B0-----:R-:W-:-:S03]  /*597e0*/  @!P4 IADD3 R208, P5, P6, R24, UR12, R10 ;  /* 0x0000000c18d0cc10 */ /* 0x001fc6000febe00a */
[----:B------:R-:W-:Y:S01]  /*597f0*/  @!P2 IMAD.X R13, R14, 0x1, R13, P3 ;  /* 0x000000010e0da824 */ /* 0x000fe200018e060d */
[----:B------:R-:W-:Y:S02]  /*59800*/  @!P4 IADD3.X R209, R30, UR11, R11, P5, P6 ;  /* 0x0000000b1ed1cc10 */ /* 0x000fe4000afec40b */
[----:B------:R-:W-:Y:S02]  /*59810*/  LOP3.LUT P6, RZ, R5, 0x40, RZ, 0xc0, !PT ;  /* 0x0000004005ff7812 */ /* 0x000fe400078cc0ff */
[----:B------:R-:W-:-:S11]  /*59820*/  LOP3.LUT R4, R4, 0xffffff7f, RZ, 0xc0, !PT ;  /* 0xffffff7f04047812 */ /* 0x000fd600078ec0ff */
[----:B------:R-:W-:Y:S02]  /*59830*/  @P6 LOP3.LUT R4, R4, 0x80, RZ, 0xfc, !PT ;  /* 0x0000008004046812 */ /* 0x000fe400078efcff */
[----:B------:R-:W-:Y:S01]  /*59840*/  ISETP.LT.OR P6, PT, R28, 0xa, !P1 ;  /* 0x0000000a1c00780c */ /* 0x000fe20004fc1670 */
[----:B--2---:R-:W-:Y:S02]  /*59850*/  FMUL R10, R126, UR18 ;  /* 0x000000127e0a7c20 */ /* 0x004fe40008400000 */
[----:B------:R-:W2:Y:S03]  /*59860*/  LDL.LU R126, [R1+0x66c] ;  /* 0x00066c00017e7983 */ /* 0x000ea60000300800 */
[----:B------:R-:W-:-:S05]  /*59870*/  F2FP.SATFINITE.E4M3.F32.PACK_AB_MERGE_C R10, RZ, R10, RZ ;  /* 0x0000000aff0a723e */ /* 0x000fca00048070ff */
[----:B------:R0:W-:Y:S01]  /*59880*/  @!P2 STG.E.U8 desc[UR30][R12.64], R10 ;  /* 0x0000000a0c00a986 */ /* 0x0001e2000c10111e */
[----:B------:R-:W-:-:S13]  /*59890*/  ISETP.LT.OR P2, PT, R28, 0x2, !P0 ;  /* 0x000000021c00780c */ /* 0x000fda0004741670 */
[----:B0-----:R-:W0:Y:S01]  /*598a0*/  @!P2 LDC.64 R10, c[0x0][0x5c0] ;  /* 0x00017000ff0aab82 */ /* 0x001e220000000a00 */
[----:B------:R-:W-:Y:S02]  /*598b0*/  IMAD.U32 R12, RZ, RZ, UR10 ;  /* 0x0000000aff0c7e24 */ /* 0x000fe4000f8e00ff */
[----:B------:R-:W-:-:S03]  /*598c0*/  IMAD.U32 R13, RZ, RZ, UR9 ;  /* 0x00000009ff0d7e24 */ /* 0x000fc6000f8e00ff */
[----:B------:R-:W-:-:S04]  /*598d0*/  @!P2 IADD3 R12, P3, P5, R12, UR8, R24 ;  /* 0x000000080c0cac10 */ /* 0x000fc8000fd7e018 */
[----:B------:R-:W-:Y:S02]  /*598e0*/  @!P2 IADD3.X R13, R13, UR7, R30, P3, P5 ;  /* 0x000000070d0dac10 */ /* 0x000fe40009fea41e */
[----:B0-----:R-:W-:-:S05]  /*598f0*/  @!P2 IADD3 R12, P3, R12, R10, RZ ;  /* 0x0000000a0c0ca210 */ /* 0x001fca0007f7e0ff */
[----:B------:R-:W-:Y:S02]  /*59900*/  @!P2 IMAD.X R13, R13, 0x1, R11, P3 ;  /* 0x000000010d0da824 */ /* 0x000fe400018e060b */
[----:B------:R-:W0:Y:S02]  /*59910*/  @!P6 LDC.64 R10, c[0x0][0x5c0] ;  /* 0x00017000ff0aeb82 */ /* 0x000e240000000a00 */
[----:B0-----:R-:W-:Y:S01]  /*59920*/  @!P6 IADD3 R152, P3, P5, R24, UR12, R10 ;  /* 0x0000000c1898ec10 */ /* 0x001fe2000fd7e00a */
[----:B---3--:R-:W-:-:S03]  /*59930*/  FMUL R10, R128, UR18 ;  /* 0x00000012800a7c20 */ /* 0x008fc60008400000 */
[----:B------:R-:W-:Y:S02]  /*59940*/  @!P6 IADD3.X R153, R30, UR11, R11, P3, P5 ;  /* 0x0000000b1e99ec10 */ /* 0x000fe40009fea40b */
[----:B------:R-:W-:Y:S02]  /*59950*/  ISETP.LT.OR P5, PT, R28, 0x11, !P1 ;  /* 0x000000111c00780c */ /* 0x000fe40004fa1670 */
[----:B------:R-:W-:-:S05]  /*59960*/  F2FP.SATFINITE.E4M3.F32.PACK_AB_MERGE_C R10, RZ, R10, RZ ;  /* 0x0000000aff0a723e */ /* 0x000fca00048070ff */
[----:B------:R0:W-:Y:S06]  /*59970*/  @!P2 STG.E.U8 desc[UR30][R12.64+0x1], R10 ;  /* 0x0000010a0c00a986 */ /* 0x0001ec000c10111e */
[----:B0-----:R-:W0:Y:S02]  /*59980*/  @!P5 LDC.64 R10, c[0x0][0x5c0] ;  /* 0x00017000ff0adb82 */ /* 0x001e240000000a00 */
[----:B0-----:R-:W-:Y:S01]  /*59990*/  @!P5 IADD3 R166, P2, P3, R24, UR12, R10 ;  /* 0x0000000c18a6dc10 */ /* 0x001fe2000fb5e00a */
[----:B----4-:R-:W-:Y:S02]  /*599a0*/  FMUL R10, R127, UR18 ;  /* 0x000000127f0a7c20 */ /* 0x010fe40008400000 */
[----:B------:R-:W3:Y:S01]  /*599b0*/  LDL.LU R127, [R1+0x670] ;  /* 0x00067000017f7983 */ /* 0x000ee20000300800 */
[----:B------:R-:W-:-:S02]  /*599c0*/  LOP3.LUT R0, R0, 0xffff7fff, RZ, 0xc0, !PT ;  /* 0xffff7fff00007812 */ /* 0x000fc400078ec0ff */
[----:B------:R-:W-:Y:S01]  /*599d0*/  @!P5 IADD3.X R167, R30, UR11, R11, P2, P3 ;  /* 0x0000000b1ea7dc10 */ /* 0x000fe200097e640b */
[----:B------:R-:W4:Y:S01]  /*599e0*/  LDL.LU R132, [R1+0x674] ;  /* 0x0006740001847983 */ /* 0x000f220000300800 */
[----:B------:R-:W-:-:S04]  /*599f0*/  @P4 LOP3.LUT R0, R0, 0x8000, RZ, 0xfc, !PT ;  /* 0x0000800000004812 */ /* 0x000fc800078efcff */
[----:B------:R-:W-:-:S04]  /*59a00*/  LOP3.LUT R0, R0, 0xffffefff, RZ, 0xc0, !PT ;  /* 0xffffefff00007812 */ /* 0x000fc800078ec0ff */
[----:B------:R-:W-:-:S04]  /*59a10*/  @P6 LOP3.LUT R0, R0, 0x1000, RZ, 0xfc, !PT ;  /* 0x0000100000006812 */ /* 0x000fc800078efcff */
[----:B------:R-:W-:Y:S02]  /*59a20*/  LOP3.LUT R0, R0, 0xfffff7ff, RZ, 0xc0, !PT ;  /* 0xfffff7ff00007812 */ /* 0x000fe400078ec0ff */
[----:B------:R-:W-:Y:S02]  /*59a30*/  LOP3.LUT P6, RZ, R4, 0x80, RZ, 0xc0, !PT ;  /* 0x0000008004ff7812 */ /* 0x000fe400078cc0ff */
[----:B------:R-:W-:Y:S02]  /*59a40*/  @P5 LOP3.LUT R0, R0, 0x800, RZ, 0xfc, !PT ;  /* 0x0000080000005812 */ /* 0x000fe400078efcff */
[----:B------:R-:W-:Y:S02]  /*59a50*/  ISETP.LT.OR P5, PT, R28, 0x12, !P1 ;  /* 0x000000121c00780c */ /* 0x000fe40004fa1670 */
[----:B------:R-:W-:-:S07]  /*59a60*/  F2FP.SATFINITE.E4M3.F32.PACK_AB_MERGE_C R10, RZ, R10, RZ ;  /* 0x0000000aff0a723e */ /* 0x000fce00048070ff */
[----:B------:R0:W-:Y:S04]  /*59a70*/  @!P6 STG.E.U8 desc[UR30][R42.64+0x8], R10 ;  /* 0x0000080a2a00e986 */ /* 0x0001e8000c10111e */
[----:B0-----:R-:W0:Y:S02]  /*59a80*/  @!P5 LDC.64 R10, c[0x0][0x5c0] ;  /* 0x00017000ff0adb82 */ /* 0x001e240000000a00 */
[----:B0-----:R-:W-:Y:S01]  /*59a90*/  @!P5 IADD3 R150, P2, P3, R24, UR12, R10 ;  /* 0x0000000c1896dc10 */ /* 0x001fe2000fb5e00a */
[----:B--2---:R-:W-:Y:S02]  /*59aa0*/  FMUL R10, R126, UR18 ;  /* 0x000000127e0a7c20 */ /* 0x004fe40008400000 */
[----:B------:R-:W2:Y:S01]  /*59ab0*/  LDL.LU R126, [R1+0x678] ;  /* 0x00067800017e7983 */ /* 0x000ea20000300800 */
[----:B------:R-:W-:-:S02]  /*59ac0*/  @!P5 IADD3.X R151, R30, UR11, R11, P2, P3 ;  /* 0x0000000b1e97dc10 */ /* 0x000fc400097e640b */
[----:B------:R-:W-:Y:S02]  /*59ad0*/  ISETP.LT.OR P2, PT, R28, 0x9, !P0 ;  /* 0x000000091c00780c */ /* 0x000fe40004741670 */
[----:B------:R-:W-:Y:S02]  /*59ae0*/  LOP3.LUT P4, RZ, R5, 0x80, RZ, 0xc0, !PT ;  /* 0x0000008005ff7812 */ /* 0x000fe4000788c0ff */
[----:B------:R-:W-:-:S09]  /*59af0*/  F2FP.SATFINITE.E4M3.F32.PACK_AB_MERGE_C R10, RZ, R10, RZ ;  /* 0x0000000aff0a723e */ /* 0x000fd200048070ff */
[----:B------:R-:W0:Y:S02]  /*59b00*/  @!P2 LDC.64 R12, c[0x0][0x5c0] ;  /* 0x00017000ff0cab82 */ /* 0x000e240000000a00 */
[----:B------:R1:W-:Y:S01]  /*59b10*/  @!P4 STG.E.U8 desc[UR30][R86.64+0x9], R10 ;  /* 0x0000090a5600c986 */ /* 0x0003e2000c10111e */
[----:B------:R-:W-:Y:S01]  /*59b20*/  ISETP.LT.OR P4, PT, R28, 0x19, !P1 ;  /* 0x000000191c00780c */ /* 0x000fe20004f81670 */
[----:B------:R-:W-:Y:S01]  /*59b30*/  IMAD.U32 R11, RZ, RZ, UR10 ;  /* 0x0000000aff0b7e24 */ /* 0x000fe2000f8e00ff */
[----:B------:R-:W-:Y:S01]  /*59b40*/  LOP3.LUT R0, R0, 0xfffffbff, RZ, 0xc0, !PT ;  /* 0xfffffbff00007812 */ /* 0x000fe200078ec0ff */
[----:B------:R-:W-:-:S03]  /*59b50*/  IMAD.U32 R14, RZ, RZ, UR9 ;  /* 0x00000009ff0e7e24 */ /* 0x000fc6000f8e00ff */
[----:B------:R-:W-:Y:S02]  /*59b60*/  @P5 LOP3.LUT R0, R0, 0x400, RZ, 0xfc, !PT ;  /* 0x0000040000005812 */ /* 0x000fe400078efcff */
[----:B------:R-:W-:-:S04]  /*59b70*/  @!P2 IADD3 R11, P3, P5, R11, UR8, R24 ;  /* 0x000000080b0bac10 */ /* 0x000fc8000fd7e018 */
[----:B------:R-:W-:Y:S02]  /*59b80*/  @!P2 IADD3.X R14, R14, UR7, R30, P3, P5 ;  /* 0x000000070e0eac10 */ /* 0x000fe40009fea41e */
[----:B0-----:R-:W-:Y:S02]  /*59b90*/  @!P2 IADD3 R12, P3, R11, R12, RZ ;  /* 0x0000000c0b0ca210 */ /* 0x001fe40007f7e0ff */
[----:B-1----:R-:W0:Y:S03]  /*59ba0*/  @!P4 LDC.64 R10, c[0x0][0x5c0] ;  /* 0x00017000ff0acb82 */ /* 0x002e260000000a00 */
[----:B------:R-:W-:Y:S01]  /*59bb0*/  @!P2 IMAD.X R13, R14, 0x1, R13, P3 ;  /* 0x000000010e0da824 */ /* 0x000fe200018e060d */
[----:B0-----:R-:W-:-:S04]  /*59bc0*/  @!P4 IADD3 R162, P5, P6, R24, UR12, R10 ;  /* 0x0000000c18a2cc10 */ /* 0x001fc8000febe00a */
[----:B------:R-:W-:Y:S02]  /*59bd0*/  @!P4 IADD3.X R163, R30, UR11, R11, P5, P6 ;  /* 0x0000000b1ea3cc10 */ /* 0x000fe4000afec40b */
[----:B------:R-:W-:Y:S02]  /*59be0*/  LOP3.LUT P6, RZ, R6, 0x2, RZ, 0xc0, !PT ;  /* 0x0000000206ff7812 */ /* 0x000fe400078cc0ff */
[----:B------:R-:W-:-:S11]  /*59bf0*/  LOP3.LUT R4, R4, 0xffffffbf, RZ, 0xc0, !PT ;  /* 0xffffffbf04047812 */ /* 0x000fd600078ec0ff */
[----:B------:R-:W-:Y:S01]  /*59c00*/  @P6 LOP3.LUT R4, R4, 0x40, RZ, 0xfc, !PT ;  /* 0x0000004004046812 */ /* 0x000fe200078efcff */
[----:B---3--:R-:W-:Y:S01]  /*59c10*/  FMUL R10, R127, UR18 ;  /* 0x000000127f0a7c20 */ /* 0x008fe20008400000 */
[----:B------:R-:W-:Y:S01]  /*59c20*/  ISETP.LT.OR P6, PT, R28, 0x1a, !P1 ;  /* 0x0000001a1c00780c */ /* 0x000fe20004fc1670 */
[----:B------:R-:W3:Y:S03]  /*59c30*/  LDL.LU R127, [R1+0x67c] ;  /* 0x00067c00017f7983 */ /* 0x000ee60000300800 */
        /* <DEDUP_REMOVED lines=12> */
[----:B----4-:R-:W-:-:S03]  /*59d00*/  FMUL R10, R132, UR18 ;  /* 0x00000012840a7c20 */ /* 0x010fc60008400000 */
[----:B------:R-:W-:Y:S02]  /*59d10*/  @!P6 IADD3.X R129, R30, UR11, R11, P3, P5 ;  /* 0x0000000b1e81ec10 */ /* 0x000fe40009fea40b */
[----:B------:R-:W-:Y:S02]  /*59d20*/  ISETP.LT.OR P5, PT, R28, 0x21, !P1 ;  /* 0x000000211c00780c */ /* 0x000fe40004fa1670 */
[----:B------:R-:W-:-:S05]  /*59d30*/  F2FP.SATFINITE.E4M3.F32.PACK_AB_MERGE_C R10, RZ, R10, RZ ;  /* 0x0000000aff0a723e */ /* 0x000fca00048070ff */
[----:B------:R0:W-:Y:S06]  /*59d40*/  @!P2 STG.E.U8 desc[UR30][R12.64+0x9], R10 ;  /* 0x0000090a0c00a986 */ /* 0x0001ec000c10111e */
[----:B0-----:R-:W0:Y:S02]  /*59d50*/  @!P5 LDC.64 R10, c[0x0][0x5c0] ;  /* 0x00017000ff0adb82 */ /* 0x001e240000000a00 */
[----:B0-----:R-:W-:Y:S01]  /*59d60*/  @!P5 IADD3 R140, P2, P3, R24, UR12, R10 ;  /* 0x0000000c188cdc10 */ /* 0x001fe2000fb5e00a */
[----:B--2---:R-:W-:Y:S02]  /*59d70*/  FMUL R10, R126, UR18 ;  /* 0x000000127e0a7c20 */ /* 0x004fe40008400000 */
[----:B------:R-:W2:Y:S04]  /*59d80*/  LDL.LU R126, [R1+0x680] ;  /* 0x00068000017e7983 */ /* 0x000ea80000300800 */
[----:B------:R-:W4:Y:S04]  /*59d90*/  LDL.LU R136, [R1+0x684] ;  /* 0x0006840001887983 */ /* 0x000f280000300800 */
[----:B------:R-:W4:Y:S01]  /*59da0*/  LDL.LU R132, [R1+0x688] ;  /* 0x0006880001847983 */ /* 0x000f220000300800 */
[----:B------:R-:W-:-:S02]  /*59db0*/  LOP3.LUT R0, R0, 0xfffffdff, RZ, 0xc0, !PT ;  /* 0xfffffdff00007812 */ /* 0x000fc400078ec0ff */
[----:B------:R-:W-:Y:S01]  /*59dc0*/  @!P5 IADD3.X R141, R30, UR11, R11, P2, P3 ;  /* 0x0000000b1e8ddc10 */ /* 0x000fe200097e640b */
[----:B------:R-:W-:Y:S01]  /*59dd0*/  IMAD.U32 R14, RZ, RZ, UR9 ;  /* 0x00000009ff0e7e24 */ /* 0x000fe2000f8e00ff */
[----:B------:R-:W-:Y:S01]  /*59de0*/  @P4 LOP3.LUT R0, R0, 0x200, RZ, 0xfc, !PT ;  /* 0x0000020000004812 */ /* 0x000fe200078efcff */
[----:B------:R-:W4:Y:S03]  /*59df0*/  LDL.LU R133, [R1+0x68c] ;  /* 0x00068c0001857983 */ /* 0x000f260000300800 */
        /* <DEDUP_REMOVED lines=8> */
[----:B0-----:R-:W0:Y:S01]  /*59e80*/  @!P5 LDC.64 R10, c[0x0][0x5c0] ;  /* 0x00017000ff0adb82 */ /* 0x001e220000000a00 */
[----:B------:R-:W-:Y:S02]  /*59e90*/  LOP3.LUT P4, RZ, R6, 0x1, RZ, 0xc0, !PT ;  /* 0x0000000106ff7812 */ /* 0x000fe4000788c0ff */
[----:B0-----:R-:W-:-:S04]  /*59ea0*/  @!P5 IADD3 R134, P2, P3, R24, UR12, R10 ;  /* 0x0000000c1886dc10 */ /* 0x001fc8000fb5e00a */
[----:B------:R-:W-:Y:S02]  /*59eb0*/  @!P5 IADD3.X R135, R30, UR11, R11, P2, P3 ;  /* 0x0000000b1e87dc10 */ /* 0x000fe400097e640b */
[----:B------:R-:W-:-:S13]  /*59ec0*/  ISETP.LT.OR P2, PT, R28, 0x11, !P0 ;  /* 0x000000111c00780c */ /* 0x000fda0004741670 */
[----:B------:R-:W0:Y:S01]  /*59ed0*/  @!P2 LDC.64 R12, c[0x0][0x5c0] ;  /* 0x00017000ff0cab82 */ /* 0x000e220000000a00 */
[----:B------:R-:W-:Y:S01]  /*59ee0*/  LOP3.LUT R0, R0, 0xffffffef, RZ, 0xc0, !PT ;  /* 0xffffffef00007812 */ /* 0x000fe200078ec0ff */
[----:B------:R-:W-:-:S03]  /*59ef0*/  IMAD.U32 R11, RZ, RZ, UR10 ;  /* 0x0000000aff0b7e24 */ /* 0x000fc6000f8e00ff */
[----:B------:R-:W-:Y:S02]  /*59f00*/  @P5 LOP3.LUT R0, R0, 0x10, RZ, 0xfc, !PT ;  /* 0x0000001000005812 */ /* 0x000fe400078efcff */
[----:B------:R-:W-:Y:S01]  /*59f10*/  @!P2 IADD3 R11, P3, P5, R11, UR8, R24 ;  /* 0x000000080b0bac10 */ /* 0x000fe2000fd7e018 */
[----:B---3--:R-:W-:-:S05]  /*59f20*/  FMUL R10, R127, UR18 ;  /* 0x000000127f0a7c20 */ /* 0x008fca0008400000 */
[----:B------:R-:W-:-:S05]  /*59f30*/  F2FP.SATFINITE.E4M3.F32.PACK_AB_MERGE_C R10, RZ, R10, RZ ;  /* 0x0000000aff0a723e */ /* 0x000fca00048070ff */
[----:B------:R1:W-:Y:S01]  /*59f40*/  @!P4 STG.E.U8 desc[UR30][R34.64+0x11], R10 ;  /* 0x0000110a2200c986 */ /* 0x0003e2000c10111e */
[----:B------:R-:W-:Y:S02]  /*59f50*/  ISETP.LT.OR P4, PT, R28, 0x29, !P1 ;  /* 0x000000291c00780c */ /* 0x000fe40004f81670 */
[----:B------:R-:W-:Y:S02]  /*59f60*/  @!P2 IADD3.X R14, R14, UR7, R30, P3, P5 ;  /* 0x000000070e0eac10 */ /* 0x000fe40009fea41e */
[----:B0-----:R-:W-:-:S09]  /*59f70*/  @!P2 IADD3 R12, P3, R11, R12, RZ ;  /* 0x0000000c0b0ca210 */ /* 0x001fd20007f7e0ff */
[----:B-1----:R-:W0:Y:S01]  /*59f80*/  @!P4 LDC.64 R10, c[0x0][0x5c0] ;  /* 0x00017000ff0acb82 */ /* 0x002e220000000a00 */
[----:B------:R-:W-:Y:S01]  /*59f90*/  @!P2 IMAD.X R13, R14, 0x1, R13, P3 ;  /* 0x000000010e0da824 */ /* 0x000fe200018e060d */
[----:B0-----:R-:W-:-:S04]  /*59fa0*/  @!P4 IADD3 R154, P5, P6, R24, UR12, R10 ;  /* 0x0000000c189acc10 */ /* 0x001fc8000febe00a */
[----:B------:R-:W-:Y:S02]  /*59fb0*/  @!P4 IADD3.X R155, R30, UR11, R11, P5, P6 ;  /* 0x0000000b1e9bcc10 */ /* 0x000fe4000afec40b */
[----:B------:R-:W-:Y:S02]  /*59fc0*/  LOP3.LUT P6, RZ, R5, 0x4, RZ, 0xc0, !PT ;  /* 0x0000000405ff7812 */ /* 0x000fe400078cc0ff */
[----:B------:R-:W-:-:S11]  /*59fd0*/  LOP3.LUT R4, R4, 0xffffffdf, RZ, 0xc0, !PT ;  /* 0xffffffdf04047812 */ /* 0x000fd600078ec0ff */
[----:B------:R-:W-:Y:S02]  /*59fe0*/  @P6 LOP3.LUT R4, R4, 0x20, RZ, 0xfc, !PT ;  /* 0x0000002004046812 */ /* 0x000fe400078efcff */
[----:B------:R-:W-:Y:S01]  /*59ff0*/  ISETP.LT.OR P6, PT, R28, 0x2a, !P1 ;  /* 0x0000002a1c00780c */ /* 0x000fe20004fc1670 */
[----:B--2---:R-:W-:-:S05]  /*5a000*/  FMUL R10, R126, UR18 ;  /* 0x000000127e0a7c20 */ /* 0x004fca0008400000 */
        /* <DEDUP_REMOVED lines=19> */
[----:B------:R-:W-:Y:S02]  /*5a140*/  FMUL R10, R132, UR18 ;  /* 0x00000012840a7c20 */ /* 0x000fe40008400000 */
[----:B------:R-:W2:Y:S04]  /*5a150*/  LDL.LU R132, [R1+0x690] ;  /* 0x0006900001847983 */ /* 0x000ea80000300800 */
[----:B------:R-:W3:Y:S04]  /*5a160*/  LDL.LU R144, [R1+0x694] ;  /* 0x0006940001907983 */ /* 0x000ee80000300800 */
[----:B------:R-:W4:Y:S01]  /*5a170*/  LDL.LU R136, [R1+0x698] ;  /* 0x0006980001887983 */ /* 0x000f220000300800 */
[----:B------:R-:W-:-:S02]  /*5a180*/  LOP3.LUT R0, R0, 0xfffffffb, RZ, 0xc0, !PT ;  /* 0xfffffffb00007812 */ /* 0x000fc400078ec0ff */
[----:B------:R-:W-:Y:S01]  /*5a190*/  LOP3.LUT R9, R9, 0x7fffffff, RZ, 0xc0, !PT ;  /* 0x7fffffff09097812 */ /* 0x000fe200078ec0ff */
[----:B------:R-:W-:Y:S01]  /*5a1a0*/  IMAD.U32 R14, RZ, RZ, UR9 ;  /* 0x00000009ff0e7e24 */ /* 0x000fe2000f8e00ff */
[----:B------:R-:W-:Y:S01]  /*5a1b0*/  @P4 LOP3.LUT R0, R0, 0x4, RZ, 0xfc, !PT ;  /* 0x0000000400004812 */ /* 0x000fe200078efcff */
[----:B------:R-:W4:Y:S03]  /*5a1c0*/  LDL.LU R137, [R1+0x69c] ;  /* 0x00069c0001897983 */ /* 0x000f260000300800 */
[----:B------:R-:W-:Y:S02]  /*5a1d0*/  LOP3.LUT R0, R0, 0xfffffffe, RZ, 0xc0, !PT ;  /* 0xfffffffe00007812 */ /* 0x000fe400078ec0ff */
[----:B------:R-:W-:Y:S02]  /*5a1e0*/  @P5 LOP3.LUT R9, R9, 0x80000000, RZ, 0xfc, !PT ;  /* 0x8000000009095812 */ /* 0x000fe400078efcff */
[----:B------:R-:W-:-:S02]  /*5a1f0*/  @P6 LOP3.LUT R0, R0, 0x1, RZ, 0xfc, !PT ;  /* 0x0000000100006812 */ /* 0x000fc400078efcff */
[----:B------:R-:W-:Y:S02]  /*5a200*/  LOP3.LUT P6, RZ, R4, 0x20, RZ, 0xc0, !PT ;  /* 0x0000002004ff7812 */ /* 0x000fe400078cc0ff */
[----:B------:R-:W-:Y:S02]  /*5a210*/  @!P5 IADD3.X R149, R30, UR11, R11, P2, P3 ;  /* 0x0000000b1e95dc10 */ /* 0x000fe400097e640b */
[----:B------:R-:W-:Y:S02]  /*5a220*/  ISETP.LT.OR P5, PT, R28, 0x32, !P1 ;  /* 0x000000321c00780c */ /* 0x000fe40004fa1670 */
[----:B------:R-:W-:-:S07]  /*5a230*/  F2FP.SATFINITE.E4M3.F32.PACK_AB_MERGE_C R10, RZ, R10, RZ ;  /* 0x0000000aff0a723e */ /* 0x000fce00048070ff */
[----:B------:R0:W-:Y:S04]  /*5a240*/  @!P6 STG.E.U8 desc[UR30][R18.64+0x18], R10 ;  /* 0x0000180a1200e986 */ /* 0x0001e8000c10111e */
[----:B0-----:R-:W0:Y:S01]  /*5a250*/  @!P5 LDC.64 R10, c[0x0][0x5c0] ;  /* 0x00017000ff0adb82 */ /* 0x001e220000000a00 */
[----:B------:R-:W-:Y:S02]  /*5a260*/  LOP3.LUT P4, RZ, R6, 0x4, RZ, 0xc0, !PT ;  /* 0x0000000406ff7812 */ /* 0x000fe4000788c0ff */
[----:B0-----:R-:W-:-:S04]  /*5a270*/  @!P5 IADD3 R138, P2, P3, R24, UR12, R10 ;  /* 0x0000000c188adc10 */ /* 0x001fc8000fb5e00a */
[----:B------:R-:W-:Y:S02]  /*5a280*/  @!P5 IADD3.X R139, R30, UR11, R11, P2, P3 ;  /* 0x0000000b1e8bdc10 */ /* 0x000fe400097e640b */
[----:B------:R-:W-:Y:S01]  /*5a290*/  ISETP.LT.OR P2, PT, R28, 0x19, !P0 ;  /* 0x000000191c00780c */ /* 0x000fe20004741670 */
[----:B------:R-:W-:-:S05]  /*5a2a0*/  FMUL R10, R133, UR18 ;  /* 0x00000012850a7c20 */ /* 0x000fca0008400000 */
[----:B------:R-:W-:-:S07]  /*5a2b0*/  F2FP.SATFINITE.E4M3.F32.PACK_AB_MERGE_C R10, RZ, R10, RZ ;  /* 0x0000000aff0a723e */ /* 0x000fce00048070ff */
[----:B------:R-:W0:Y:S01]  /*5a2c0*/  @!P2 LDC.64 R12, c[0x0][0x5c0] ;  /* 0x00017000ff0cab82 */ /* 0x000e220000000a00 */
[----:B------:R1:W-:Y:S01]  /*5a2d0*/  @!P4 STG.E.U8 desc[UR30][R90.64+0x19], R10 ;  /* 0x0000190a5a00c986 */ /* 0x0003e2000c10111e */
[----:B------:R-:W-:Y:S01]  /*5a2e0*/  ISETP.LT.OR P4, PT, R28, 0x39, !P1 ;  /* 0x000000391c00780c */ /* 0x000fe20004f81670 */
[----:B------:R-:W-:Y:S01]  /*5a2f0*/  IMAD.U32 R11, RZ, RZ, UR10 ;  /* 0x0000000aff0b7e24 */ /* 0x000fe2000f8e00ff */
[----:B------:R-:W-:-:S04]  /*5a300*/  LOP3.LUT R9, R9, 0xbfffffff, RZ, 0xc0, !PT ;  /* 0xbfffffff09097812 */ /* 0x000fc800078ec0ff */
        /* <DEDUP_REMOVED lines=33> */
[----:B------:R-:W2:Y:S04]  /*5a520*/  LDL.LU R136, [R1+0x6a0] ;  /* 0x0006a00001887983 */ /* 0x000ea80000300800 */
[----:B------:R-:W3:Y:S04]  /*5a530*/  LDL.LU R2, [R1+0x6a4] ;  /* 0x0006a40001027983 */ /* 0x000ee80000300800 */
        /* <DEDUP_REMOVED lines=118> */
[----:B0-----:R-:W-:-:S04]  /*5aca0*/  @!P5 IADD3 R190, P2, P3, R24, UR12, R10 ;  /* 0x0000000c18bedc10 */ /* 0x001fc8000fb5e00a */
[----:B------:R-:W-:Y:S01]  /*5acb0*/  @!P5 IADD3.X R191, R30, UR11, R11, P2, P3 ;  /* 0x0000000b1ebfdc10 */ /* 0x000fe200097e640b */
[----:B------:R-:W-:Y:S01]  /*5acc0*/  STL [R1+0xd0c], R190 ;  /* 0x000d0cbe01007387 */ /* 0x000fe20000100800 */
[----:B----4-:R-:W-:-:S03]  /*5acd0*/  FMUL R10, R3, UR18 ;  /* 0x00000012030a7c20 */ /* 0x010fc60008400000 */
[----:B------:R-:W-:Y:S04]  /*5ace0*/  STL [R1+0xd08], R191 ;  /* 0x000d08bf01007387 */ /* 0x000fe80000100800 */
[----:B------:R-:W2:Y:S01]  /*5acf0*/  LDL.LU R3, [R1+0x6c0] ;  /* 0x0006c00001037983 */ /* 0x000ea20000300800 */
[----:B------:R-:W-:-:S04]  /*5ad00*/  LOP3.LUT R9, R9, 0xffff7fff, RZ, 0xc0, !PT ;  /* 0xffff7fff09097812 */ /* 0x000fc800078ec0ff */
        /* <DEDUP_REMOVED lines=10> */
[----:B0-----:R-:W-:-:S04]  /*5adb0*/  @!P5 IADD3 R172, P2, P3, R24, UR12, R10 ;  /* 0x0000000c18acdc10 */ /* 0x001fc8000fb5e00a */
[----:B------:R-:W-:-:S05]  /*5adc0*/  @!P5 IADD3.X R173, R30, UR11, R11, P2, P3 ;  /* 0x0000000b1eaddc10 */ /* 0x000fca00097e640b */
[----:B------:R-:W-:Y:S04]  /*5add0*/  STL [R1+0xd04], R173 ;  /* 0x000d04ad01007387 */ /* 0x000fe80000100800 */
[----:B------:R-:W3:Y:S01]  /*5ade0*/  LDL.LU R31, [R1+0x6c4] ;  /* 0x0006c400011f7983 */ /* 0x000ee20000300800 */
[----:B------:R-:W-:-:S03]  /*5adf0*/  FMUL R10, R2, UR18 ;  /* 0x00000012020a7c20 */ /* 0x000fc60008400000 */
[----:B------:R-:W4:Y:S01]  /*5ae00*/  LDL.LU R2, [R1+0x6c8] ;  /* 0x0006c80001027983 */ /* 0x000f220000300800 */
        /* <DEDUP_REMOVED lines=13> */
[----:B-1----:R-:W0:Y:S02]  /*5aee0*/  @!P4 LDC.64 R10, c[0x0][0x5c0] ;  /* 0x00017000ff0acb82 */ /* 0x002e240000000a00 */
[----:B0-----:R-:W-:-:S04]  /*5aef0*/  @!P4 IADD3 R220, P5, P6, R24, UR12, R10 ;  /* 0x0000000c18dccc10 */ /* 0x001fc8000febe00a */
[----:B------:R-:W-:Y:S01]  /*5af00*/  @!P4 IADD3.X R221, R30, UR11, R11, P5, P6 ;  /* 0x0000000b1eddcc10 */ /* 0x000fe2000afec40b */
[----:B------:R-:W-:Y:S04]  /*5af10*/  STL [R1+0xcfc], R220 ;  /* 0x000cfcdc01007387 */ /* 0x000fe80000100800 */
[----:B------:R-:W-:Y:S01]  /*5af20*/  STL [R1+0xcf8], R221 ;  /* 0x000cf8dd01007387 */ /* 0x000fe20000100800 */
[----:B------:R-:W-:Y:S01]  /*5af30*/  @!P2 IMAD.X R13, R14, 0x1, R13, P3 ;  /* 0x000000010e0da824 */ /* 0x000fe200018e060d */
        /* <DEDUP_REMOVED lines=17> */
[----:B0-----:R-:W-:-:S04]  /*5b050*/  @!P6 IADD3 R156, P3, P5, R24, UR12, R10 ;  /* 0x0000000c189cec10 */ /* 0x001fc8000fd7e00a */
[----:B------:R-:W-:Y:S02]  /*5b060*/  @!P6 IADD3.X R157, R30, UR11, R11, P3, P5 ;  /* 0x0000000b1e9dec10 */ /* 0x000fe40009fea40b */
[----:B------:R-:W-:Y:S01]  /*5b070*/  ISETP.LT.OR P5, PT, R28, 0x71, !P1 ;  /* 0x000000711c00780c */ /* 0x000fe20004fa1670 */
[----:B---3--:R-:W-:-:S05]  /*5b080*/  FMUL R10, R31, UR18 ;  /* 0x000000121f0a7c20 */ /* 0x008fca0008400000 */
[----:B------:R-:W-:-:S05]  /*5b090*/  F2FP.SATFINITE.E4M3.F32.PACK_AB_MERGE_C R10, RZ, R10, RZ ;  /* 0x0000000aff0a723e */ /* 0x000fca00048070ff */
[----:B------:R0:W-:Y:S02]  /*5b0a0*/  @!P2 STG.E.U8 desc[UR30][R12.64+0x31], R10 ;  /* 0x0000310a0c00a986 */ /* 0x0001e4000c10111e */
[----:B0-----:R-:W0:Y:S02]  /*5b0b0*/  @!P5 LDC.64 R10, c[0x0][0x5c0] ;  /* 0x00017000ff0adb82 */ /* 0x001e240000000a00 */
[----:B------:R-:W-:Y:S01]  /*5b0c0*/  STL [R1+0xd00], R157 ;  /* 0x000d009d01007387 */ /* 0x000fe20000100800 */
[----:B0-----:R-:W-:-:S04]  /*5b0d0*/  @!P5 IADD3 R206, P2, P3, R24, UR12, R10 ;  /* 0x0000000c18cedc10 */ /* 0x001fc8000fb5e00a */
[----:B------:R-:W-:Y:S01]  /*5b0e0*/  @!P5 IADD3.X R207, R30, UR11, R11, P2, P3 ;  /* 0x0000000b1ecfdc10 */ /* 0x000fe200097e640b */
[----:B----4-:R-:W-:-:S04]  /*5b0f0*/  FMUL R10, R2, UR18 ;  /* 0x00000012020a7c20 */ /* 0x010fc80008400000 */
[----:B------:R-:W-:Y:S04]  /*5b100*/  STL [R1+0xcf4], R207 ;  /* 0x000cf4cf01007387 */ /* 0x000fe80000100800 */
[----:B------:R-:W3:Y:S01]  /*5b110*/  LDL.LU R2, [R1+0x6d0] ;  /* 0x0006d00001027983 */ /* 0x000ee20000300800 */
[----:B------:R-:W-:Y:S02]  /*5b120*/  LOP3.LUT R9, R9, 0xfffffbff, RZ, 0xc0, !PT ;  /* 0xfffffbff09097812 */ /* 0x000fe400078ec0ff */
[----:B------:R-:W-:Y:S01]  /*5b130*/  F2FP.SATFINITE.E4M3.F32.PACK_AB_MERGE_C R10, RZ, R10, RZ ;  /* 0x0000000aff0a723e */ /* 0x000fe200048070ff */
[----:B------:R-:W4:Y:S01]  /*5b140*/  LDL.LU R31, [R1+0x6d4] ;  /* 0x0006d400011f7983 */ /* 0x000f220000300800 */
[----:B------:R-:W-:-:S04]  /*5b150*/  @P4 LOP3.LUT R9, R9, 0x400, RZ, 0xfc, !PT ;  /* 0x0000040009094812 */ /* 0x000fc800078efcff */
[----:B------:R-:W-:-:S04]  /*5b160*/  LOP3.LUT R9, R9, 0xfffffdff, RZ, 0xc0, !PT ;  /* 0xfffffdff09097812 */ /* 0x000fc800078ec0ff */
[----:B------:R-:W-:-:S04]  /*5b170*/  @P6 LOP3.LUT R9, R9, 0x200, RZ, 0xfc, !PT ;  /* 0x0000020009096812 */ /* 0x000fc800078efcff */
[----:B------:R-:W-:Y:S02]  /*5b180*/  LOP3.LUT R9, R9, 0xfffffeff, RZ, 0xc0, !PT ;  /* 0xfffffeff09097812 */ /* 0x000fe400078ec0ff */
[----:B------:R-:W-:Y:S02]  /*5b190*/  LOP3.LUT P6, RZ, R4, 0x2, RZ, 0xc0, !PT ;  /* 0x0000000204ff7812 */ /* 0x000fe400078cc0ff */
[----:B------:R-:W-:Y:S02]  /*5b1a0*/  @P5 LOP3.LUT R9, R9, 0x100, RZ, 0xfc, !PT ;  /* 0x0000010009095812 */ /* 0x000fe400078efcff */
[----:B------:R-:W-:-:S09]  /*5b1b0*/  ISETP.LT.OR P5, PT, R28, 0x72, !P1 ;  /* 0x000000721c00780c */ /* 0x000fd20004fa1670 */
        /* <DEDUP_REMOVED lines=22> */
[----:B------:R-:W-:Y:S01]  /*5b320*/  @!P4 IADD3.X R235, R30, UR11, R11, P5, P6 ;  /* 0x0000000b1eebcc10 */ /* 0x000fe2000afec40b */
[----:B------:R-:W-:Y:S04]  /*5b330*/  STL [R1+0xcf0], R234 ;  /* 0x000cf0ea01007387 */ /* 0x000fe80000100800 */
[----:B------:R-:W-:Y:S01]  /*5b340*/  STL [R1+0xcec], R235 ;  /* 0x000ceceb01007387 */ /* 0x000fe20000100800 */
[----:B------:R-:W-:Y:S02]  /*5b350*/  LOP3.LUT P6, RZ, R6, 0x80, RZ, 0xc0, !PT ;  /* 0x0000008006ff7812 */ /* 0x000fe400078cc0ff */
[----:B------:R-:W-:-:S11]  /*5b360*/  LOP3.LUT R4, R4, 0xfffffffe, RZ, 0xc0, !PT ;  /* 0xfffffffe04047812 */ /* 0x000fd600078ec0ff */
[----:B------:R-:W-:Y:S02]  /*5b370*/  @P6 LOP3.LUT R4, R4, 0x1, RZ, 0xfc, !PT ;  /* 0x0000000104046812 */ /* 0x000fe400078efcff */
[----:B------:R-:W-:Y:S01]  /*5b380*/  ISETP.LT.OR P6, PT, R28, 0x7a, !P1 ;  /* 0x0000007a1c00780c */ /* 0x000fe20004fc1670 */
[----:B---3--:R-:W-:Y:S02]  /*5b390*/  FMUL R10, R2, UR18 ;  /* 0x00000012020a7c20 */ /* 0x008fe40008400000 */
        /* <DEDUP_REMOVED lines=11> */
[----:B------:R-:W0:Y:S01]  /*5b450*/  @!P6 LDC.64 R10, c[0x0][0x5c0] ;  /* 0x00017000ff0aeb82 */ /* 0x000e220000000a00 */
[----:B------:R-:W-:Y:S02]  /*5b460*/  LOP3.LUT R9, R9, 0xffffffdf, RZ, 0xc0, !PT ;  /* 0xffffffdf09097812 */ /* 0x000fe400078ec0ff */
[----:B0-----:R-:W-:-:S04]  /*5b470*/  @!P6 IADD3 R170, P3, P5, R24, UR12, R10 ;  /* 0x0000000c18aaec10 */ /* 0x001fc8000fd7e00a */
[----:B------:R-:W-:Y:S02]  /*5b480*/  @!P6 IADD3.X R171, R30, UR11, R11, P3, P5 ;  /* 0x0000000b1eabec10 */ /* 0x000fe40009fea40b */
[----:B------:R-:W-:Y:S02]  /*5b490*/  ISETP.LT.OR P5, PT, R28, 0x81, !P1 ;  /* 0x000000811c00780c */ /* 0x000fe40004fa1670 */
[----:B------:R-:W-:-:S04]  /*5b4a0*/  @P4 LOP3.LUT R9, R9, 0x20, RZ, 0xfc, !PT ;  /* 0x0000002009094812 */ /* 0x000fc800078efcff */
[----:B------:R-:W-:-:S07]  /*5b4b0*/  LOP3.LUT R9, R9, 0xfffffff7, RZ, 0xc0, !PT ;  /* 0xfffffff709097812 */ /* 0x000fce00078ec0ff */
[----:B------:R-:W0:Y:S01]  /*5b4c0*/  @!P5 LDC.64 R10, c[0x0][0x5c0] ;  /* 0x00017000ff0adb82 */ /* 0x000e220000000a00 */
[----:B------:R-:W-:Y:S02]  /*5b4d0*/  @P6 LOP3.LUT R9, R9, 0x8, RZ, 0xfc, !PT ;  /* 0x0000000809096812 */ /* 0x000fe400078efcff */
[----:B------:R-:W-:Y:S01]  /*5b4e0*/  LOP3.LUT P6, RZ, R4, 0x1, RZ, 0xc0, !PT ;  /* 0x0000000104ff7812 */ /* 0x000fe200078cc0ff */
[----:B----4-:R-:W-:-:S05]  /*5b4f0*/  FMUL R4, R31, UR18 ;  /* 0x000000121f047c20 */ /* 0x010fca0008400000 */
[----:B------:R-:W-:-:S05]  /*5b500*/  F2FP.SATFINITE.E4M3.F32.PACK_AB_MERGE_C R4, RZ, R4, RZ ;  /* 0x00000004ff04723e */ /* 0x000fca00048070ff */
[----:B------:R2:W-:Y:S01]  /*5b510*/  @!P2 STG.E.U8 desc[UR30][R12.64+0x39], R4 ;  /* 0x000039040c00a986 */ /* 0x0005e2000c10111e */
[----:B0-----:R-:W-:-:S04]  /*5b520*/  @!P5 IADD3 R218, P2, P3, R24, UR12, R10 ;  /* 0x0000000c18dadc10 */ /* 0x001fc8000fb5e00a */
[----:B------:R-:W-:Y:S01]  /*5b530*/  @!P5 IADD3.X R219, R30, UR11, R11, P2, P3 ;  /* 0x0000000b1edbdc10 */ /* 0x000fe200097e640b */
[----:B------:R-:W-:Y:S04]  /*5b540*/  STL [R1+0xce8], R218 ;  /* 0x000ce8da01007387 */ /* 0x000fe80000100800 */
[----:B------:R-:W-:Y:S01]  /*5b550*/  STL [R1+0xce4], R219 ;  /* 0x000ce4db01007387 */ /* 0x000fe20000100800 */
[----:B--2---:R-:W-:-:S03]  /*5b560*/  FMUL R4, R3, UR18 ;  /* 0x0000001203047c20 */ /* 0x004fc60008400000 */
[----:B------:R-:W2:Y:S04]  /*5b570*/  LDL.LU R3, [R1+0x6e0] ;  /* 0x0006e00001037983 */ /* 0x000ea80000300800 */
[----:B------:R-:W4:Y:S01]  /*5b580*/  LDL.LU R31, [R1+0x6e4] ;  /* 0x0006e400011f7983 */ /* 0x000f220000300800 */
[----:B------:R-:W-:Y:S02]  /*5b590*/  F2FP.SATFINITE.E4M3.F32.PACK_AB_MERGE_C R4, RZ, R4, RZ ;  /* 0x00000004ff04723e */ /* 0x000fe400048070ff */
[----:B------:R-:W-:-:S03]  /*5b5a0*/  LOP3.LUT R9, R9, 0xfffffffb, RZ, 0xc0, !PT ;  /* 0xfffffffb09097812 */ /* 0x000fc600078ec0ff */
[----:B------:R3:W-:Y:S01]  /*5b5b0*/  @!P6 STG.E.U8 desc[UR30][R100.64+0x40], R4 ;  /* 0x000040046400e986 */ /* 0x0007e2000c10111e */
[----:B------:R-:W-:Y:S02]  /*5b5c0*/  @P5 LOP3.LUT R9, R9, 0x4, RZ, 0xfc, !PT ;  /* 0x0000000409095812 */ /* 0x000fe400078efcff */
[----:B------:R-:W-:-:S13]  /*5b5d0*/  ISETP.LT.OR P5, PT, R28, 0x82, !P1 ;  /* 0x000000821c00780c */ /* 0x000fda0004fa1670 */
[----:B------:R-:W0:Y:S01]  /*5b5e0*/  @!P5 LDC.64 R10, c[0x0][0x5c0] ;  /* 0x00017000ff0adb82 */ /* 0x000e220000000a00 */
[----:B------:R-:W-:Y:S02]  /*5b5f0*/  LOP3.LUT P4, RZ, R5, 0x40000, RZ, 0xc0, !PT ;  /* 0x0004000005ff7812 */ /* 0x000fe4000788c0ff */
[----:B0-----:R-:W-:-:S04]  /*5b600*/  @!P5 IADD3 R198, P2, P3, R24, UR12, R10 ;  /* 0x0000000c18c6dc10 */ /* 0x001fc8000fb5e00a */
[----:B------:R-:W-:Y:S02]  /*5b610*/  @!P5 IADD3.X R199, R30, UR11, R11, P2, P3 ;  /* 0x0000000b1ec7dc10 */ /* 0x000fe400097e640b */
[----:B------:R-:W-:-:S13]  /*5b620*/  ISETP.LT.OR P2, PT, R28, 0x41, !P0 ;  /* 0x000000411c00780c */ /* 0x000fda0004741670 */
[----:B------:R-:W0:Y:S01]  /*5b630*/  @!P2 LDC.64 R12, c[0x0][0x5c0] ;  /* 0x00017000ff0cab82 */ /* 0x000e220000000a00 */
[----:B------:R-:W-:Y:S01]  /*5b640*/  LOP3.LUT R9, R9, 0xfffffffe, RZ, 0xc0, !PT ;  /* 0xfffffffe09097812 */ /* 0x000fe200078ec0ff */
[----:B---3--:R-:W-:Y:S02]  /*5b650*/  FMUL R4, R2, UR18 ;  /* 0x0000001202047c20 */ /* 0x008fe40008400000 */
[----:B------:R-:W3:Y:S03]  /*5b660*/  LDL.LU R2, [R1+0x6e8] ;  /* 0x0006e80001027983 */ /* 0x000ee60000300800 */
[----:B------:R-:W-:Y:S01]  /*5b670*/  F2FP.SATFINITE.E4M3.F32.PACK_AB_MERGE_C R4, RZ, R4, RZ ;  /* 0x00000004ff04723e */ /* 0x000fe200048070ff */
[----:B------:R-:W-:-:S04]  /*5b680*/  IMAD.U32 R10, RZ, RZ, UR10 ;  /* 0x0000000aff0a7e24 */ /* 0x000fc8000f8e00ff */
[----:B------:R2:W-:Y:S01]  /*5b690*/  @!P4 STG.E.U8 desc[UR30][R60.64+0x41], R4 ;  /* 0x000041043c00c986 */ /* 0x0005e2000c10111e */
[----:B------:R-:W-:Y:S01]  /*5b6a0*/  ISETP.LT.OR P4, PT, R28, 0x89, !P1 ;  /* 0x000000891c00780c */ /* 0x000fe20004f81670 */
[----:B------:R-:W-:Y:S01]  /*5b6b0*/  IMAD.U32 R14, RZ, RZ, UR9 ;  /* 0x00000009ff0e7e24 */ /* 0x000fe2000f8e00ff */
[----:B------:R-:W-:Y:S02]  /*5b6c0*/  @P5 LOP3.LUT R9, R9, 0x1, RZ, 0xfc, !PT ;  /* 0x0000000109095812 */ /* 0x000fe400078efcff */
[----:B------:R-:W-:-:S04]  /*5b6d0*/  @!P2 IADD3 R10, P3, P5, R10, UR8, R24 ;  /* 0x000000080a0aac10 */ /* 0x000fc8000fd7e018 */
[----:B------:R-:W-:Y:S02]  /*5b6e0*/  @!P2 IADD3.X R14, R14, UR7, R30, P3, P5 ;  /* 0x000000070e0eac10 */ /* 0x000fe40009fea41e */
[----:B0-----:R-:W-:-:S03]  /*5b6f0*/  @!P2 IADD3 R12, P3, R10, R12, RZ ;  /* 0x0000000c0a0ca210 */ /* 0x001fc60007f7e0ff */
[----:B------:R-:W0:Y:S02]  /*5b700*/  @!P4 LDC.64 R10, c[0x0][0x5c0] ;  /* 0x00017000ff0acb82 */ /* 0x000e240000000a00 */
[----:B0-----:R-:W-:-:S04]  /*5b710*/  @!P4 IADD3 R16, P5, P6, R24, UR12, R10 ;  /* 0x0000000c1810cc10 */ /* 0x001fc8000febe00a */
[----:B------:R-:W-:-:S05]  /*5b720*/  @!P4 IADD3.X R17, R30, UR11, R11, P5, P6 ;  /* 0x0000000b1e11cc10 */ /* 0x000fca000afec40b */
[----:B------:R-:W-:Y:S01]  /*5b730*/  @!P4 STL.64 [R1+0x8], R16 ;  /* 0x000008100100c387 */ /* 0x000fe20000100a00 */
[----:B------:R-:W-:Y:S01]  /*5b740*/  @!P2 IMAD.X R13, R14, 0x1, R13, P3 ;  /* 0x000000010e0da824 */ /* 0x000fe200018e060d */
[----:B------:R-:W-:Y:S02]  /*5b750*/  LOP3.LUT P6, RZ, R5, 0x80000, RZ, 0xc0, !PT ;  /* 0x0008000005ff7812 */ /* 0x000fe400078cc0ff */
[----:B------:R-:W-:Y:S01]  /*5b760*/  LOP3.LUT R7, R7, 0x7fffffff, RZ, 0xc0, !PT ;  /* 0x7fffffff07077812 */ /* 0x000fe200078ec0ff */
[----:B--2---:R-:W-:Y:S02]  /*5b770*/  FMUL R4, R3, UR18 ;  /* 0x0000001203047c20 */ /* 0x004fe40008400000 */
[----:B------:R-:W2:Y:S03]  /*5b780*/  LDL.LU R3, [R1+0x6ec] ;  /* 0x0006ec0001037983 */ /* 0x000ea60000300800 */
[----:B------:R-:W-:-:S05]  /*5b790*/  F2FP.SATFINITE.E4M3.F32.PACK_AB_MERGE_C R4, RZ, R4, RZ ;  /* 0x00000004ff04723e */ /* 0x000fca00048070ff */
[----:B------:R0:W-:Y:S01]  /*5b7a0*/  @!P2 STG.E.U8 desc[UR30][R12.64+0x40], R4 ;  /* 0x000040040c00a986 */ /* 0x0001e2000c10111e */
[----:B------:R-:W-:-:S13]  /*5b7b0*/  ISETP.LT.OR P2, PT, R28, 0x42, !P0 ;  /* 0x000000421c00780c */ /* 0x000fda0004741670 */
[----:B------:R-:W1:Y:S01]  /*5b7c0*/  @!P2 LDC.64 R10, c[0x0][0x5c0] ;  /* 0x00017000ff0aab82 */ /* 0x000e620000000a00 */
[----:B0-----:R-:W-:Y:S01]  /*5b7d0*/  IMAD.U32 R12, RZ, RZ, UR10 ;  /* 0x0000000aff0c7e24 */ /* 0x001fe2000f8e00ff */
[----:B------:R-:W-:Y:S01]  /*5b7e0*/  @P6 LOP3.LUT R7, R7, 0x80000000, RZ, 0xfc, !PT ;  /* 0x8000000007076812 */ /* 0x000fe200078efcff */
[----:B------:R-:W-:Y:S01]  /*5b7f0*/  IMAD.U32 R4, RZ, RZ, UR9 ;  /* 0x00000009ff047e24 */ /* 0x000fe2000f8e00ff */
[----:B------:R-:W-:Y:S02]  /*5b800*/  ISETP.LT.OR P6, PT, R28, 0x8a, !P1 ;  /* 0x0000008a1c00780c */ /* 0x000fe40004fc1670 */
[----:B------:R-:W-:-:S04]  /*5b810*/  @!P2 IADD3 R12, P3, P5, R12, UR8, R24 ;  /* 0x000000080c0cac10 */ /* 0x000fc8000fd7e018 */
[----:B------:R-:W-:Y:S02]  /*5b820*/  @!P2 IADD3.X R4, R4, UR7, R30, P3, P5 ;  /* 0x000000070404ac10 */ /* 0x000fe40009fea41e */
[----:B-1----:R-:W-:-:S05]  /*5b830*/  @!P2 IADD3 R12, P3, R12, R10, RZ ;  /* 0x0000000a0c0ca210 */ /* 0x002fca0007f7e0ff */
[----:B------:R-:W-:Y:S02]  /*5b840*/  @!P2 IMAD.X R13, R4, 0x1, R11, P3 ;  /* 0x00000001040da824 */ /* 0x000fe400018e060b */
[----:B------:R-:W0:Y:S02]  /*5b850*/  @!P6 LDC.64 R10, c[0x0][0x5c0] ;  /* 0x00017000ff0aeb82 */ /* 0x000e240000000a00 */
[----:B0-----:R-:W-:-:S04]  /*5b860*/  @!P6 IADD3 R178, P3, P5, R24, UR12, R10 ;  /* 0x0000000c18b2ec10 */ /* 0x001fc8000fd7e00a */
[----:B------:R-:W-:Y:S02]  /*5b870*/  @!P6 IADD3.X R179, R30, UR11, R11, P3, P5 ;  /* 0x0000000b1eb3ec10 */ /* 0x000fe40009fea40b */
[----:B------:R-:W-:-:S13]  /*5b880*/  ISETP.LT.OR P5, PT, R28, 0x91, !P1 ;  /* 0x000000911c00780c */ /* 0x000fda0004fa1670 */
[----:B------:R-:W0:Y:S01]  /*5b890*/  @!P5 LDC.64 R10, c[0x0][0x5c0] ;  /* 0x00017000ff0adb82 */ /* 0x000e220000000a00 */
[----:B----4-:R-:W-:-:S05]  /*5b8a0*/  FMUL R4, R31, UR18 ;  /* 0x000000121f047c20 */ /* 0x010fca0008400000 */
[----:B------:R-:W-:-:S05]  /*5b8b0*/  F2FP.SATFINITE.E4M3.F32.PACK_AB_MERGE_C R4, RZ, R4, RZ ;  /* 0x00000004ff04723e */ /* 0x000fca00048070ff */
[----:B------:R3:W-:Y:S01]  /*5b8c0*/  @!P2 STG.E.U8 desc[UR30][R12.64+0x41], R4 ;  /* 0x000041040c00a986 */ /* 0x0007e2000c10111e */
[----:B0-----:R-:W-:-:S04]  /*5b8d0*/  @!P5 IADD3 R232, P2, P3, R24, UR12, R10 ;  /* 0x0000000c18e8dc10 */ /* 0x001fc8000fb5e00a */
[----:B------:R-:W-:Y:S01]  /*5b8e0*/  @!P5 IADD3.X R233, R30, UR11, R11, P2, P3 ;  /* 0x0000000b1ee9dc10 */ /* 0x000fe200097e640b */
[----:B------:R-:W-:Y:S04]  /*5b8f0*/  STL [R1+0xce0], R232 ;  /* 0x000ce0e801007387 */ /* 0x000fe80000100800 */
[----:B------:R-:W-:Y:S01]  /*5b900*/  STL [R1+0xcdc], R233 ;  /* 0x000cdce901007387 */ /* 0x000fe20000100800 */
[----:B---3--:R-:W-:-:S03]  /*5b910*/  FMUL R4, R2, UR18 ;  /* 0x0000001202047c20 */ /* 0x008fc60008400000 */
[----:B------:R-:W3:Y:S01]  /*5b920*/  LDL.LU R2, [R1+0x6f0] ;  /* 0x0006f00001027983 */ /* 0x000ee20000300800 */
[----:B------:R-:W-:Y:S02]  /*5b930*/  LOP3.LUT R8, R8, 0x7fffffff, RZ, 0xc0, !PT ;  /* 0x7fffffff08087812 */ /* 0x000fe400078ec0ff */
[----:B------:R-:W-:Y:S01]  /*5b940*/  F2FP.SATFINITE.E4M3.F32.PACK_AB_MERGE_C R4, RZ, R4, RZ ;  /* 0x00000004ff04723e */ /* 0x000fe200048070ff */
[----:B------:R-:W-:Y:S01]  /*5b950*/  IMAD.U32 R14, RZ, RZ, UR9 ;  /* 0x00000009ff0e7e24 */ /* 0x000fe2000f8e00ff */
[----:B------:R-:W-:Y:S01]  /*5b960*/  @P4 LOP3.LUT R8, R8, 0x80000000, RZ, 0xfc, !PT ;  /* 0x8000000008084812 */ /* 0x000fe200078efcff */
[----:B------:R-:W4:Y:S03]  /*5b970*/  LDL.LU R31, [R1+0x6f4] ;  /* 0x0006f400011f7983 */ /* 0x000f260000300800 */
[----:B------:R-:W-:-:S04]  /*5b980*/  LOP3.LUT R8, R8, 0xdfffffff, RZ, 0xc0, !PT ;  /* 0xdfffffff08087812 */ /* 0x000fc800078ec0ff */
[----:B------:R-:W-:-:S04]  /*5b990*/  @P6 LOP3.LUT R8, R8, 0x20000000, RZ, 0xfc, !PT ;  /* 0x2000000008086812 */ /* 0x000fc800078efcff */
[----:B------:R-:W-:-:S04]  /*5b9a0*/  LOP3.LUT R8, R8, 0xefffffff, RZ, 0xc0, !PT ;  /* 0xefffffff08087812 */ /* 0x000fc800078ec0ff */
[----:B------:R-:W-:Y:S02]  /*5b9b0*/  @P5 LOP3.LUT R8, R8, 0x10000000, RZ, 0xfc, !PT ;  /* 0x1000000008085812 */ /* 0x000fe400078efcff */
[----:B------:R-:W-:-:S13]  /*5b9c0*/  ISETP.LT.OR P5, PT, R28, 0x92, !P1 ;  /* 0x000000921c00780c */ /* 0x000fda0004fa1670 */
[----:B------:R-:W0:Y:S01]  /*5b9d0*/  @!P5 LDC.64 R10, c[0x0][0x5c0] ;  /* 0x00017000ff0adb82 */ /* 0x000e220000000a00 */
[----:B------:R-:W-:Y:S02]  /*5b9e0*/  LOP3.LUT P6, RZ, R7, 0x80000000, RZ, 0xc0, !PT ;  /* 0x8000000007ff7812 */ /* 0x000fe400078cc0ff */
[----:B------:R-:W-:Y:S02]  /*5b9f0*/  LOP3.LUT P4, RZ, R6, 0x100, RZ, 0xc0, !PT ;  /* 0x0000010006ff7812 */ /* 0x000fe4000788c0ff */
[----:B0-----:R-:W-:-:S04]  /*5ba00*/  @!P5 IADD3 R216, P2, P3, R24, UR12, R10 ;  /* 0x0000000c18d8dc10 */ /* 0x001fc8000fb5e00a */
[----:B------:R-:W-:Y:S02]  /*5ba10*/  @!P5 IADD3.X R217, R30, UR11, R11, P2, P3 ;  /* 0x0000000b1ed9dc10 */ /* 0x000fe400097e640b */
[----:B------:R-:W-:-:S03]  /*5ba20*/  ISETP.LT.OR P2, PT, R28, 0x49, !P0 ;  /* 0x000000491c00780c */ /* 0x000fc60004741670 */
[----:B------:R2:W-:Y:S10]  /*5ba30*/  @!P6 STG.E.U8 desc[UR30][R40.64+0x48], R4 ;  /* 0x000048042800e986 */ /* 0x0005f4000c10111e */
[----:B------:R-:W0:Y:S01]  /*5ba40*/  @!P2 LDC.64 R12, c[0x0][0x5c0] ;  /* 0x00017000ff0cab82 */ /* 0x000e220000000a00 */
[----:B------:R-:W-:Y:S01]  /*5ba50*/  LOP3.LUT R8, R8, 0xf7ffffff, RZ, 0xc0, !PT ;  /* 0xf7ffffff08087812 */ /* 0x000fe200078ec0ff */
[----:B------:R-:W-:-:S03]  /*5ba60*/  IMAD.U32 R10, RZ, RZ, UR10 ;  /* 0x0000000aff0a7e24 */ /* 0x000fc6000f8e00ff */
[----:B------:R-:W-:Y:S02]  /*5ba70*/  @P5 LOP3.LUT R8, R8, 0x8000000, RZ, 0xfc, !PT ;  /* 0x0800000008085812 */ /* 0x000fe400078efcff */
[----:B------:R-:W-:-:S04]  /*5ba80*/  @!P2 IADD3 R10, P3, P5, R10, UR8, R24 ;  /* 0x000000080a0aac10 */ /* 0x000fc8000fd7e018 */
[----:B------:R-:W-:Y:S02]  /*5ba90*/  @!P2 IADD3.X R14, R14, UR7, R30, P3, P5 ;  /* 0x000000070e0eac10 */ /* 0x000fe40009fea41e */
[----:B0-----:R-:W-:Y:S01]  /*5baa0*/  @!P2 IADD3 R12, P3, R10, R12, RZ ;  /* 0x0000000c0a0ca210 */ /* 0x001fe20007f7e0ff */
[----:B--2---:R-:W-:-:S05]  /*5bab0*/  FMUL R4, R3, UR18 ;  /* 0x0000001203047c20 */ /* 0x004fca0008400000 */
[----:B------:R-:W-:-:S05]  /*5bac0*/  F2FP.SATFINITE.E4M3.F32.PACK_AB_MERGE_C R4, RZ, R4, RZ ;  /* 0x00000004ff04723e */ /* 0x000fca00048070ff */
[----:B------:R3:W-:Y:S01]  /*5bad0*/  @!P4 STG.E.U8 desc[UR30][R102.64+0x49], R4 ;  /* 0x000049046600c986 */ /* 0x0007e2000c10111e */
[----:B------:R-:W-:-:S13]  /*5bae0*/  ISETP.LT.OR P4, PT, R28, 0x99, !P1 ;  /* 0x000000991c00780c */ /* 0x000fda0004f81670 */
[----:B------:R-:W0:Y:S02]  /*5baf0*/  @!P4 LDC.64 R10, c[0x0][0x5c0] ;  /* 0x00017000ff0acb82 */ /* 0x000e240000000a00 */
[----:B0-----:R-:W-:-:S04]  /*5bb00*/  @!P4 IADD3 R16, P5, P6, R24, UR12, R10 ;  /* 0x0000000c1810cc10 */ /* 0x001fc8000febe00a */
[----:B------:R-:W-:-:S05]  /*5bb10*/  @!P4 IADD3.X R17, R30, UR11, R11, P5, P6 ;  /* 0x0000000b1e11cc10 */ /* 0x000fca000afec40b */
[----:B------:R-:W-:Y:S04]  /*5bb20*/  @!P4 STL.64 [R1+0x48], R16 ;  /* 0x000048100100c387 */ /* 0x000fe80000100a00 */
[----:B------:R-:W2:Y:S01]  /*5bb30*/  LDL.LU R3, [R1+0x6f8] ;  /* 0x0006f80001037983 */ /* 0x000ea20000300800 */
[----:B------:R-:W-:Y:S01]  /*5bb40*/  @!P2 IMAD.X R13, R14, 0x1, R13, P3 ;  /* 0x000000010e0da824 */ /* 0x000fe200018e060d */
[----:B------:R-:W-:Y:S01]  /*5bb50*/  LOP3.LUT P6, RZ, R6, 0x200, RZ, 0xc0, !PT ;  /* 0x0000020006ff7812 */ /* 0x000fe200078cc0ff */
[----:B---3--:R-:W-:Y:S02]  /*5bb60*/  FMUL R4, R2, UR18 ;  /* 0x0000001202047c20 */ /* 0x008fe40008400000 */
[----:B------:R-:W3:Y:S03]  /*5bb70*/  LDL.LU R2, [R1+0x6fc] ;  /* 0x0006fc0001027983 */ /* 0x000ee60000300800 */
[----:B------:R-:W-:-:S05]  /*5bb80*/  F2FP.SATFINITE.E4M3.F32.PACK_AB_MERGE_C R4, RZ, R4, RZ ;  /* 0x00000004ff04723e */ /* 0x000fca00048070ff */
[----:B------:R0:W-:Y:S01]  /*5bb90*/  @!P2 STG.E.U8 desc[UR30][R12.64+0x48], R4 ;  /* 0x000048040c00a986 */ /* 0x0001e2000c10111e */
[----:B------:R-:W-:-:S13]  /*5bba0*/  ISETP.LT.OR P2, PT, R28, 0x4a, !P0 ;  /* 0x0000004a1c00780c */ /* 0x000fda0004741670 */
[----:B------:R-:W1:Y:S01]  /*5bbb0*/  @!P2 LDC.64 R10, c[0x0][0x5c0] ;  /* 0x00017000ff0aab82 */ /* 0x000e620000000a00 */
[----:B------:R-:W-:Y:S01]  /*5bbc0*/  LOP3.LUT R7, R7, 0xbfffffff, RZ, 0xc0, !PT ;  /* 0xbfffffff07077812 */ /* 0x000fe200078ec0ff */
[----:B0-----:R-:W-:-:S03]  /*5bbd0*/  IMAD.U32 R12, RZ, RZ, UR10 ;  /* 0x0000000aff0c7e24 */ /* 0x001fc6000f8e00ff */
        /* <DEDUP_REMOVED lines=14> */
[----:B------:R2:W-:Y:S04]  /*5bcc0*/  @!P2 STG.E.U8 desc[UR30][R12.64+0x49], R4 ;  /* 0x000049040c00a986 */ /* 0x0005e8000c10111e */
[----:B------:R-:W-:Y:S01]  /*5bcd0*/  STL [R1+0xcd8], R176 ;  /* 0x000cd8b001007387 */ /* 0x000fe20000100800 */
[----:B0-----:R-:W-:-:S04]  /*5bce0*/  @!P5 IADD3 R214, P2, P3, R24, UR12, R10 ;  /* 0x0000000c18d6dc10 */ /* 0x001fc8000fb5e00a */
[----:B------:R-:W-:Y:S01]  /*5bcf0*/  @!P5 IADD3.X R215, R30, UR11, R11, P2, P3 ;  /* 0x0000000b1ed7dc10 */ /* 0x000fe200097e640b */
[----:B------:R-:W-:Y:S04]  /*5bd00*/  STL [R1+0xcd4], R177 ;  /* 0x000cd4b101007387 */ /* 0x000fe80000100800 */
[----:B------:R-:W-:Y:S01]  /*5bd10*/  STL [R1+0xcd0], R215 ;  /* 0x000cd0d701007387 */ /* 0x000fe20000100800 */
[----:B------:R-:W-:-:S04]  /*5bd20*/  LOP3.LUT R8, R8, 0xfbffffff, RZ, 0xc0, !PT ;  /* 0xfbffffff08087812 */ /* 0x000fc800078ec0ff */
[----:B------:R-:W-:-:S04]  /*5bd30*/  @P4 LOP3.LUT R8, R8, 0x4000000, RZ, 0xfc, !PT ;  /* 0x0400000008084812 */ /* 0x000fc800078efcff */
[----:B------:R-:W-:-:S04]  /*5bd40*/  LOP3.LUT R8, R8, 0xfdffffff, RZ, 0xc0, !PT ;  /* 0xfdffffff08087812 */ /* 0x000fc800078ec0ff */
[----:B------:R-:W-:-:S04]  /*5bd50*/  @P6 LOP3.LUT R8, R8, 0x2000000, RZ, 0xfc, !PT ;  /* 0x0200000008086812 */ /* 0x000fc800078efcff */
[----:B------:R-:W-:-:S04]  /*5bd60*/  LOP3.LUT R8, R8, 0xfeffffff, RZ, 0xc0, !PT ;  /* 0xfeffffff08087812 */ /* 0x000fc800078ec0ff */
[----:B------:R-:W-:Y:S02]  /*5bd70*/  @P5 LOP3.LUT R8, R8, 0x1000000, RZ, 0xfc, !PT ;  /* 0x0100000008085812 */ /* 0x000fe400078efcff */
[----:B------:R-:W-:Y:S01]  /*5bd80*/  ISETP.LT.OR P5, PT, R28, 0xa2, !P1 ;  /* 0x000000a21c00780c */ /* 0x000fe20004fa1670 */
[----:B--2---:R-:W-:-:S12]  /*5bd90*/  FMUL R4, R3, UR18 ;  /* 0x0000001203047c20 */ /* 0x004fd80008400000 */
[----:B------:R-:W0:Y:S01]  /*5bda0*/  @!P5 LDC.64 R10, c[0x0][0x5c0] ;  /* 0x00017000ff0adb82 */ /* 0x000e220000000a00 */
[----:B------:R-:W2:Y:S01]  /*5bdb0*/  LDL.LU R3, [R1+0x700] ;  /* 0x0007000001037983 */ /* 0x000ea20000300800 */
[----:B------:R-:W-:Y:S02]  /*5bdc0*/  LOP3.LUT P6, RZ, R7, 0x40000000, RZ, 0xc0, !PT ;  /* 0x4000000007ff7812 */ /* 0x000fe400078cc0ff */
[----:B------:R-:W-:-:S11]  /*5bdd0*/  F2FP.SATFINITE.E4M3.F32.PACK_AB_MERGE_C R4, RZ, R4, RZ ;  /* 0x00000004ff04723e */ /* 0x000fd600048070ff */
[----:B------:R0:W-:Y:S02]  /*5bde0*/  @!P6 STG.E.U8 desc[UR30][R104.64+0x50], R4 ;  /* 0x000050046800e986 */ /* 0x0001e4000c10111e */
[----:B0-----:R-:W-:-:S04]  /*5bdf0*/  @!P5 IADD3 R104, P2, P3, R24, UR12, R10 ;  /* 0x0000000c1868dc10 */ /* 0x001fc8000fb5e00a */
[----:B------:R-:W-:-:S05]  /*5be00*/  @!P5 IADD3.X R105, R30, UR11, R11, P2, P3 ;  /* 0x0000000b1e69dc10 */ /* 0x000fca00097e640b */
[----:B------:R-:W-:Y:S04]  /*5be10*/  STL [R1+0xccc], R105 ;  /* 0x000ccc6901007387 */ /* 0x000fe80000100800 */
[----:B------:R-:W4:Y:S01]  /*5be20*/  LDL.LU R31, [R1+0x704] ;  /* 0x00070400011f7983 */ /* 0x000f220000300800 */
[----:B---3--:R-:W-:-:S03]  /*5be30*/  FMUL R4, R2, UR18 ;  /* 0x0000001202047c20 */ /* 0x008fc60008400000 */
[----:B------:R-:W3:Y:S01]  /*5be40*/  LDL.LU R2, [R1+0x708] ;  /* 0x0007080001027983 */ /* 0x000ee20000300800 */
        /* <DEDUP_REMOVED lines=13> */
[----:B------:R-:W0:Y:S03]  /*5bf20*/  @!P4 LDC.64 R10, c[0x0][0x5c0] ;  /* 0x00017000ff0acb82 */ /* 0x000e260000000a00 */
[----:B------:R-:W-:Y:S01]  /*5bf30*/  @!P2 IMAD.X R13, R14, 0x1, R13, P3 ;  /* 0x000000010e0da824 */ /* 0x000fe200018e060d */
[----:B------:R-:W-:Y:S02]  /*5bf40*/  LOP3.LUT R7, R7, 0xdfffffff, RZ, 0xc0, !PT ;  /* 0xdfffffff07077812 */ /* 0x000fe400078ec0ff */
[----:B0-----:R-:W-:-:S04]  /*5bf50*/  @!P4 IADD3 R102, P5, P6, R24, UR12, R10 ;  /* 0x0000000c1866cc10 */ /* 0x001fc8000febe00a */
[----:B------:R-:W-:Y:S02]  /*5bf60*/  @!P4 IADD3.X R103, R30, UR11, R11, P5, P6 ;  /* 0x0000000b1e67cc10 */ /* 0x000fe4000afec40b */
[----:B------:R-:W-:-:S13]  /*5bf70*/  LOP3.LUT P6, RZ, R5, 0x200, RZ, 0xc0, !PT ;  /* 0x0000020005ff7812 */ /* 0x000fda00078cc0ff */
[----:B------:R-:W-:Y:S02]  /*5bf80*/  @P6 LOP3.LUT R7, R7, 0x20000000, RZ, 0xfc, !PT ;  /* 0x2000000007076812 */ /* 0x000fe400078efcff */
[----:B------:R-:W-:Y:S01]  /*5bf90*/  ISETP.LT.OR P6, PT, R28, 0xaa, !P1 ;  /* 0x000000aa1c00780c */ /* 0x000fe20004fc1670 */
[----:B------:R-:W-:Y:S04]  /*5bfa0*/  STL [R1+0xcc8], R102 ;  /* 0x000cc86601007387 */ /* 0x000fe80000100800 */
[----:B------:R-:W-:Y:S01]  /*5bfb0*/  STL [R1+0xcc4], R103 ;  /* 0x000cc46701007387 */ /* 0x000fe20000100800 */
[----:B--2---:R-:W-:-:S03]  /*5bfc0*/  FMUL R4, R3, UR18 ;  /* 0x0000001203047c20 */ /* 0x004fc60008400000 */
[----:B------:R-:W2:Y:S02]  /*5bfd0*/  LDL.LU R3, [R1+0x70c] ;  /* 0x00070c0001037983 */ /* 0x000ea40000300800 */
[----:B------:R-:W-:-:S05]  /*5bfe0*/  F2FP.SATFINITE.E4M3.F32.PACK_AB_MERGE_C R4, RZ, R4, RZ ;  /* 0x00000004ff04723e */ /* 0x000fca00048070ff */
[----:B------:R0:W-:Y:S01]  /*5bff0*/  @!P2 STG.E.U8 desc[UR30][R12.64+0x50], R4 ;  /* 0x000050040c00a986 */ /* 0x0001e2000c10111e */
[----:B------:R-:W-:-:S13]  /*5c000*/  ISETP.LT.OR P2, PT, R28, 0x52, !P0 ;  /* 0x000000521c00780c */ /* 0x000fda0004741670 */
[----:B------:R-:W1:Y:S01]  /*5c010*/  @!P2 LDC.64 R10, c[0x0][0x5c0] ;  /* 0x00017000ff0aab82 */ /* 0x000e620000000a00 */
[----:B0-----:R-:W-:Y:S02]  /*5c020*/  IMAD.U32 R12, RZ, RZ, UR10 ;  /* 0x0000000aff0c7e24 */ /* 0x001fe4000f8e00ff */
[----:B------:R-:W-:-:S03]  /*5c030*/  IMAD.U32 R4, RZ, RZ, UR9 ;  /* 0x00000009ff047e24 */ /* 0x000fc6000f8e00ff */
        /* <DEDUP_REMOVED lines=14> */
[----:B------:R-:W-:Y:S01]  /*5c120*/  STL [R1+0xcbc], R98 ;  /* 0x000cbc6201007387 */ /* 0x000fe20000100800 */
[----:B---3--:R-:W-:-:S03]  /*5c130*/  FMUL R4, R2, UR18 ;  /* 0x0000001202047c20 */ /* 0x008fc60008400000 */
[----:B------:R-:W-:Y:S04]  /*5c140*/  STL [R1+0xcb8], R99 ;  /* 0x000cb86301007387 */ /* 0x000fe80000100800 */
[----:B------:R-:W3:Y:S01]  /*5c150*/  LDL.LU R2, [R1+0x710] ;  /* 0x0007100001027983 */ /* 0x000ee20000300800 */
[----:B------:R-:W-:-:S04]  /*5c160*/  LOP3.LUT R8, R8, 0xffbfffff, RZ, 0xc0, !PT ;  /* 0xffbfffff08087812 */ /* 0x000fc800078ec0ff */
[----:B------:R-:W-:-:S04]  /*5c170*/  @P4 LOP3.LUT R8, R8, 0x400000, RZ, 0xfc, !PT ;  /* 0x0040000008084812 */ /* 0x000fc800078efcff */
[----:B------:R-:W-:-:S04]  /*5c180*/  LOP3.LUT R8, R8, 0xffdfffff, RZ, 0xc0, !PT ;  /* 0xffdfffff08087812 */ /* 0x000fc800078ec0ff */
[----:B------:R-:W-:-:S04]  /*5c190*/  @P6 LOP3.LUT R8, R8, 0x200000, RZ, 0xfc, !PT ;  /* 0x0020000008086812 */ /* 0x000fc800078efcff */
[----:B------:R-:W-:-:S04]  /*5c1a0*/  LOP3.LUT R8, R8, 0xffefffff, RZ, 0xc0, !PT ;  /* 0xffefffff08087812 */ /* 0x000fc800078ec0ff */
[----:B------:R-:W-:Y:S02]  /*5c1b0*/  @P5 LOP3.LUT R8, R8, 0x100000, RZ, 0xfc, !PT ;  /* 0x0010000008085812 */ /* 0x000fe400078efcff */
[----:B------:R-:W-:-:S13]  /*5c1c0*/  ISETP.LT.OR P5, PT, R28, 0xb2, !P1 ;  /* 0x000000b21c00780c */ /* 0x000fda0004fa1670 */
[----:B------:R-:W0:Y:S01]  /*5c1d0*/  @!P5 LDC.64 R10, c[0x0][0x5c0] ;  /* 0x00017000ff0adb82 */ /* 0x000e220000000a00 */
[----:B------:R-:W-:Y:S02]  /*5c1e0*/  LOP3.LUT P6, RZ, R7, 0x20000000, RZ, 0xc0, !PT ;  /* 0x2000000007ff7812 */ /* 0x000fe400078cc0ff */
[----:B------:R-:W-:Y:S02]  /*5c1f0*/  F2FP.SATFINITE.E4M3.F32.PACK_AB_MERGE_C R4, RZ, R4, RZ ;  /* 0x00000004ff04723e */ /* 0x000fe400048070ff */
[----:B------:R-:W-:Y:S02]  /*5c200*/  LOP3.LUT P4, RZ, R6, 0x400, RZ, 0xc0, !PT ;  /* 0x0000040006ff7812 */ /* 0x000fe4000788c0ff */
[----:B0-----:R-:W-:-:S04]  /*5c210*/  @!P5 IADD3 R96, P2, P3, R24, UR12, R10 ;  /* 0x0000000c1860dc10 */ /* 0x001fc8000fb5e00a */
[----:B------:R-:W-:Y:S02]  /*5c220*/  @!P5 IADD3.X R97, R30, UR11, R11, P2, P3 ;  /* 0x0000000b1e61dc10 */ /* 0x000fe400097e640b */
[----:B------:R-:W-:Y:S01]  /*5c230*/  ISETP.LT.OR P2, PT, R28, 0x59, !P0 ;  /* 0x000000591c00780c */ /* 0x000fe20004741670 */
[----:B------:R2:W-:-:S12]  /*5c240*/  @!P6 STG.E.U8 desc[UR30][R26.64+0x58], R4 ;  /* 0x000058041a00e986 */ /* 0x0005d8000c10111e */
[----:B------:R-:W0:Y:S01]  /*5c250*/  @!P2 LDC.64 R12, c[0x0][0x5c0] ;  /* 0x00017000ff0cab82 */ /* 0x000e220000000a00 */
[----:B------:R-:W-:Y:S01]  /*5c260*/  LOP3.LUT R8, R8, 0xfff7ffff, RZ, 0xc0, !PT ;  /* 0xfff7ffff08087812 */ /* 0x000fe200078ec0ff */
[----:B------:R-:W-:Y:S02]  /*5c270*/  IMAD.U32 R10, RZ, RZ, UR10 ;  /* 0x0000000aff0a7e24 */ /* 0x000fe4000f8e00ff */
[----:B------:R-:W-:Y:S01]  /*5c280*/  IMAD.U32 R14, RZ, RZ, UR9 ;  /* 0x00000009ff0e7e24 */ /* 0x000fe2000f8e00ff */
[----:B------:R-:W-:Y:S02]  /*5c290*/  @P5 LOP3.LUT R8, R8, 0x80000, RZ, 0xfc, !PT ;  /* 0x0008000008085812 */ /* 0x000fe400078efcff */
[----:B------:R-:W-:-:S04]  /*5c2a0*/  @!P2 IADD3 R10, P3, P5, R10, UR8, R24 ;  /* 0x000000080a0aac10 */ /* 0x000fc8000fd7e018 */
[----:B------:R-:W-:Y:S02]  /*5c2b0*/  @!P2 IADD3.X R14, R14, UR7, R30, P3, P5 ;  /* 0x000000070e0eac10 */ /* 0x000fe40009fea41e */
[----:B0-----:R-:W-:Y:S01]  /*5c2c0*/  @!P2 IADD3 R12, P3, R10, R12, RZ ;  /* 0x0000000c0a0ca210 */ /* 0x001fe20007f7e0ff */
[----:B------:R-:W-:Y:S04]  /*5c2d0*/  STL [R1+0xcc0], R96 ;  /* 0x000cc06001007387 */ /* 0x000fe80000100800 */
[----:B------:R-:W-:Y:S04]  /*5c2e0*/  STL [R1+0xcb4], R97 ;  /* 0x000cb46101007387 */ /* 0x000fe80000100800 */
[----:B------:R-:W4:Y:S01]  /*5c2f0*/  LDL.LU R31, [R1+0x714] ;  /* 0x00071400011f7983 */ /* 0x000f220000300800 */
[----:B--2---:R-:W-:-:S05]  /*5c300*/  FMUL R4, R3, UR18 ;  /* 0x0000001203047c20 */ /* 0x004fca0008400000 */
[----:B------:R-:W-:-:S05]  /*5c310*/  F2FP.SATFINITE.E4M3.F32.PACK_AB_MERGE_C R4, RZ, R4, RZ ;  /* 0x00000004ff04723e */ /* 0x000fca00048070ff */
[----:B------:R3:W-:Y:S01]  /*5c320*/  @!P4 STG.E.U8 desc[UR30][R106.64+0x59], R4 ;  /* 0x000059046a00c986 */ /* 0x0007e2000c10111e */
[----:B------:R-:W-:-:S13]  /*5c330*/  ISETP.LT.OR P4, PT, R28, 0xb9, !P1 ;  /* 0x000000b91c00780c */ /* 0x000fda0004f81670 */
[----:B------:R-:W0:Y:S02]  /*5c340*/  @!P4 LDC.64 R10, c[0x0][0x5c0] ;  /* 0x00017000ff0acb82 */ /* 0x000e240000000a00 */
[----:B0-----:R-:W-:-:S04]  /*5c350*/  @!P4 IADD3 R94, P5, P6, R24, UR12, R10 ;  /* 0x0000000c185ecc10 */ /* 0x001fc8000febe00a */
[----:B------:R-:W-:Y:S01]  /*5c360*/  @!P4 IADD3.X R95, R30, UR11, R11, P5, P6 ;  /* 0x0000000b1e5fcc10 */ /* 0x000fe2000afec40b */
[----:B------:R-:W-:Y:S04]  /*5c370*/  STL [R1+0xca8], R94 ;  /* 0x000ca85e01007387 */ /* 0x000fe80000100800 */
[----:B------:R-:W-:Y:S01]  /*5c380*/  STL [R1+0xca4], R95 ;  /* 0x000ca45f01007387 */ /* 0x000fe20000100800 */
[----:B---3--:R-:W-:-:S03]  /*5c390*/  FMUL R4, R2, UR18 ;  /* 0x0000001202047c20 */ /* 0x008fc60008400000 */
[----:B------:R-:W2:Y:S01]  /*5c3a0*/  LDL.LU R2, [R1+0x718] ;  /* 0x0007180001027983 */ /* 0x000ea20000300800 */
[----:B------:R-:W-:Y:S01]  /*5c3b0*/  @!P2 IMAD.X R13, R14, 0x1, R13, P3 ;  /* 0x000000010e0da824 */ /* 0x000fe200018e060d */
[----:B------:R-:W-:Y:S02]  /*5c3c0*/  F2FP.SATFINITE.E4M3.F32.PACK_AB_MERGE_C R4, RZ, R4, RZ ;  /* 0x00000004ff04723e */ /* 0x000fe400048070ff */
[----:B------:R-:W3:Y:S04]  /*5c3d0*/  LDL.LU R3, [R1+0x71c] ;  /* 0x00071c0001037983 */ /* 0x000ee80000300800 */
[----:B------:R0:W-:Y:S01]  /*5c3e0*/  @!P2 STG.E.U8 desc[UR30][R12.64+0x58], R4 ;  /* 0x000058040c00a986 */ /* 0x0001e2000c10111e */
[----:B------:R-:W-:Y:S02]  /*5c3f0*/  ISETP.LT.OR P2, PT, R28, 0x5a, !P0 ;  /* 0x0000005a1c00780c */ /* 0x000fe40004741670 */
[----:B------:R-:W-:-:S11]  /*5c400*/  LOP3.LUT P6, RZ, R6, 0x800, RZ, 0xc0, !PT ;  /* 0x0000080006ff7812 */ /* 0x000fd600078cc0ff */
        /* <DEDUP_REMOVED lines=21> */
[----:B------:R-:W-:Y:S04]  /*5c560*/  STL [R1+0xcac], R93 ;  /* 0x000cac5d01007387 */ /* 0x000fe80000100800 */
[----:B------:R-:W-:Y:S04]  /*5c570*/  STL [R1+0xc98], R90 ;  /* 0x000c985a01007387 */ /* 0x000fe80000100800 */
[----:B------:R-:W-:Y:S01]  /*5c580*/  STL [R1+0xc94], R91 ;  /* 0x000c945b01007387 */ /* 0x000fe20000100800 */
[----:B--2---:R-:W-:-:S03]  /*5c590*/  FMUL R4, R2, UR18 ;  /* 0x0000001202047c20 */ /* 0x004fc60008400000 */
[----:B------:R-:W2:Y:S01]  /*5c5a0*/  LDL.LU R2, [R1+0x720] ;  /* 0x0007200001027983 */ /* 0x000ea20000300800 */
        /* <DEDUP_REMOVED lines=16> */
[----:B---3--:R-:W-:-:S05]  /*5c6b0*/  FMUL R4, R3, UR18 ;  /* 0x0000001203047c20 */ /* 0x008fca0008400000 */
[----:B------:R-:W-:Y:S01]  /*5c6c0*/  F2FP.SATFINITE.E4M3.F32.PACK_AB_MERGE_C R4, RZ, R4, RZ ;  /* 0x00000004ff04723e */ /* 0x000fe200048070ff */
[----:B------:R-:W-:Y:S01]  /*5c6d0*/  IMAD.U32 R10, RZ, RZ, UR10 ;  /* 0x0000000aff0a7e24 */ /* 0x000fe2000f8e00ff */
[----:B------:R-:W-:-:S03]  /*5c6e0*/  LOP3.LUT R8, R8, 0xffff7fff, RZ, 0xc0, !PT ;  /* 0xffff7fff08087812 */ /* 0x000fc600078ec0ff */
[----:B------:R2:W-:Y:S01]  /*5c6f0*/  @!P4 STG.E.U8 desc[UR30][R64.64+0x61], R4 ;  /* 0x000061044000c986 */ /* 0x0005e2000c10111e */
[----:B------:R-:W-:Y:S01]  /*5c700*/  ISETP.LT.OR P4, PT, R28, 0xc9, !P1 ;  /* 0x000000c91c00780c */ /* 0x000fe20004f81670 */
[----:B------:R-:W-:Y:S01]  /*5c710*/  IMAD.U32 R14, RZ, RZ, UR9 ;  /* 0x00000009ff0e7e24 */ /* 0x000fe2000f8e00ff */
[----:B------:R-:W-:Y:S02]  /*5c720*/  @P5 LOP3.LUT R8, R8, 0x8000, RZ, 0xfc, !PT ;  /* 0x0000800008085812 */ /* 0x000fe400078efcff */
[----:B------:R-:W-:-:S04]  /*5c730*/  @!P2 IADD3 R10, P3, P5, R10, UR8, R24 ;  /* 0x000000080a0aac10 */ /* 0x000fc8000fd7e018 */
[----:B------:R-:W-:Y:S02]  /*5c740*/  @!P2 IADD3.X R14, R14, UR7, R30, P3, P5 ;  /* 0x000000070e0eac10 */ /* 0x000fe40009fea41e */
[----:B0-----:R-:W-:-:S03]  /*5c750*/  @!P2 IADD3 R12, P3, R10, R12, RZ ;  /* 0x0000000c0a0ca210 */ /* 0x001fc60007f7e0ff */
[----:B------:R-:W0:Y:S01]  /*5c760*/  @!P4 LDC.64 R10, c[0x0][0x5c0] ;  /* 0x00017000ff0acb82 */ /* 0x000e220000000a00 */
[----:B------:R-:W-:Y:S04]  /*5c770*/  STL [R1+0xca0], R88 ;  /* 0x000ca05801007387 */ /* 0x000fe80000100800 */
[----:B------:R-:W-:Y:S04]  /*5c780*/  STL [R1+0xc9c], R89 ;  /* 0x000c9c5901007387 */ /* 0x000fe80000100800 */
[----:B------:R-:W3:Y:S01]  /*5c790*/  LDL.LU R31, [R1+0x724] ;  /* 0x00072400011f7983 */ /* 0x000ee20000300800 */
[----:B0-----:R-:W-:-:S04]  /*5c7a0*/  @!P4 IADD3 R86, P5, P6, R24, UR12, R10 ;  /* 0x0000000c1856cc10 */ /* 0x001fc8000febe00a */
[----:B------:R-:W-:Y:S01]  /*5c7b0*/  @!P4 IADD3.X R87, R30, UR11, R11, P5, P6 ;  /* 0x0000000b1e57cc10 */ /* 0x000fe2000afec40b */
[----:B------:R-:W-:Y:S04]  /*5c7c0*/  STL [R1+0xc8c], R86 ;  /* 0x000c8c5601007387 */ /* 0x000fe80000100800 */
[----:B------:R-:W-:Y:S01]  /*5c7d0*/  STL [R1+0xc88], R87 ;  /* 0x000c885701007387 */ /* 0x000fe20000100800 */
[----:B--2---:R-:W-:-:S03]  /*5c7e0*/  FMUL R4, R2, UR18 ;  /* 0x0000001202047c20 */ /* 0x004fc60008400000 */
[----:B------:R-:W2:Y:S01]  /*5c7f0*/  LDL.LU R2, [R1+0x728] ;  /* 0x0007280001027983 */ /* 0x000ea20000300800 */
[----:B------:R-:W-:Y:S01]  /*5c800*/  @!P2 IMAD.X R13, R14, 0x1, R13, P3 ;  /* 0x000000010e0da824 */ /* 0x000fe200018e060d */
[----:B------:R-:W-:Y:S02]  /*5c810*/  F2FP.SATFINITE.E4M3.F32.PACK_AB_MERGE_C R4, RZ, R4, RZ ;  /* 0x00000004ff04723e */ /* 0x000fe400048070ff */
[----:B------:R-:W4:Y:S04]  /*5c820*/  LDL.LU R3, [R1+0x72c] ;  /* 0x00072c0001037983 */ /* 0x000f280000300800 */
        /* <DEDUP_REMOVED lines=18> */
[----:B---3--:R-:W-:-:S05]  /*5c950*/  FMUL R4, R31, UR18 ;  /* 0x000000121f047c20 */ /* 0x008fca0008400000 */
[----:B------:R-:W-:-:S05]  /*5c960*/  F2FP.SATFINITE.E4M3.F32.PACK_AB_MERGE_C R4, RZ, R4, RZ ;  /* 0x00000004ff04723e */ /* 0x000fca00048070ff */
[----:B------:R2:W-:Y:S01]  /*5c970*/  @!P2 STG.E.U8 desc[UR30][R12.64+0x61], R4 ;  /* 0x000061040c00a986 */ /* 0x0005e2000c10111e */
[----:B0-----:R-:W-:-:S04]  /*5c980*/  @!P5 IADD3 R82, P2, P3, R24, UR12, R10 ;  /* 0x0000000c1852dc10 */ /* 0x001fc8000fb5e00a */
[----:B------:R-:W-:Y:S01]  /*5c990*/  @!P5 IADD3.X R83, R30, UR11, R11, P2, P3 ;  /* 0x0000000b1e53dc10 */ /* 0x000fe200097e640b */
        /* <DEDUP_REMOVED lines=8> */
[----:B------:R-:W-:Y:S02]  /*5ca20*/  @P6 LOP3.LUT R8, R8, 0x2000, RZ, 0xfc, !PT ;  /* 0x0000200008086812 */ /* 0x000fe400078efcff */
[----:B------:R-:W-:Y:S02]  /*5ca30*/  LOP3.LUT P6, RZ, R7, 0x8000000, RZ, 0xc0, !PT ;  /* 0x0800000007ff7812 */ /* 0x000fe400078cc0ff */
[----:B------:R-:W-:-:S11]  /*5ca40*/  F2FP.SATFINITE.E4M3.F32.PACK_AB_MERGE_C R4, RZ, R4, RZ ;  /* 0x00000004ff04723e */ /* 0x000fd600048070ff */
[----:B------:R4:W-:Y:S02]  /*5ca50*/  @!P6 STG.E.U8 desc[UR30][R62.64+0x68], R4 ;  /* 0x000068043e00e986 */ /* 0x0009e4000c10111e */
[----:B----4-:R-:W-:Y:S02]  /*5ca60*/  FMUL R4, R3, UR18 ;  /* 0x0000001203047c20 */ /* 0x010fe40008400000 */
[----:B------:R-:W3:Y:S01]  /*5ca70*/  LDL.LU R3, [R1+0x734] ;  /* 0x0007340001037983 */ /* 0x000ee20000300800 */
[----:B------:R-:W-:-:S03]  /*5ca80*/  LOP3.LUT P4, RZ, R6, 0x1000, RZ, 0xc0, !PT ;  /* 0x0000100006ff7812 */ /* 0x000fc6000788c0ff */
[----:B------:R-:W4:Y:S01]  /*5ca90*/  LDL.LU R31, [R1+0x738] ;  /* 0x00073800011f7983 */ /* 0x000f220000300800 */
[----:B------:R-:W-:-:S09]  /*5caa0*/  F2FP.SATFINITE.E4M3.F32.PACK_AB_MERGE_C R4, RZ, R4, RZ ;  /* 0x00000004ff04723e */ /* 0x000fd200048070ff */
[----:B------:R2:W-:Y:S01]  /*5cab0*/  @!P4 STG.E.U8 desc[UR30][R110.64+0x69], R4 ;  /* 0x000069046e00c986 */ /* 0x0005e2000c10111e */
[----:B------:R-:W-:-:S04]  /*5cac0*/  LOP3.LUT R8, R8, 0xffffefff, RZ, 0xc0, !PT ;  /* 0xffffefff08087812 */ /* 0x000fc800078ec0ff */
[----:B------:R-:W-:Y:S02]  /*5cad0*/  @P5 LOP3.LUT R8, R8, 0x1000, RZ, 0xfc, !PT ;  /* 0x0000100008085812 */ /* 0x000fe400078efcff */
[----:B------:R-:W-:-:S13]  /*5cae0*/  ISETP.LT.OR P5, PT, R28, 0xd2, !P1 ;  /* 0x000000d21c00780c */ /* 0x000fda0004fa1670 */
[----:B------:R-:W0:Y:S02]  /*5caf0*/  @!P5 LDC.64 R10, c[0x0][0x5c0] ;  /* 0x00017000ff0adb82 */ /* 0x000e240000000a00 */
[----:B0-----:R-:W-:-:S04]  /*5cb00*/  @!P5 IADD3 R80, P2, P3, R24, UR12, R10 ;  /* 0x0000000c1850dc10 */ /* 0x001fc8000fb5e00a */
[----:B------:R-:W-:Y:S02]  /*5cb10*/  @!P5 IADD3.X R81, R30, UR11, R11, P2, P3 ;  /* 0x0000000b1e51dc10 */ /* 0x000fe400097e640b */
[----:B------:R-:W-:-:S13]  /*5cb20*/  ISETP.LT.OR P2, PT, R28, 0x69, !P0 ;  /* 0x000000691c00780c */ /* 0x000fda0004741670 */
[----:B------:R-:W0:Y:S01]  /*5cb30*/  @!P2 LDC.64 R12, c[0x0][0x5c0] ;  /* 0x00017000ff0cab82 */ /* 0x000e220000000a00 */
[----:B------:R-:W-:Y:S01]  /*5cb40*/  ISETP.LT.OR P4, PT, R28, 0xd9, !P1 ;  /* 0x000000d91c00780c */ /* 0x000fe20004f81670 */
[----:B------:R-:W-:Y:S01]  /*5cb50*/  IMAD.U32 R10, RZ, RZ, UR10 ;  /* 0x0000000aff0a7e24 */ /* 0x000fe2000f8e00ff */
[----:B------:R-:W-:Y:S01]  /*5cb60*/  LOP3.LUT R8, R8, 0xfffff7ff, RZ, 0xc0, !PT ;  /* 0xfffff7ff08087812 */ /* 0x000fe200078ec0ff */
[----:B------:R-:W-:-:S03]  /*5cb70*/  IMAD.U32 R14, RZ, RZ, UR9 ;  /* 0x00000009ff0e7e24 */ /* 0x000fc6000f8e00ff */
[----:B------:R-:W-:Y:S02]  /*5cb80*/  @P5 LOP3.LUT R8, R8, 0x800, RZ, 0xfc, !PT ;  /* 0x0000080008085812 */ /* 0x000fe400078efcff */
[----:B------:R-:W-:Y:S01]  /*5cb90*/  @!P2 IADD3 R10, P3, P5, R10, UR8, R24 ;  /* 0x000000080a0aac10 */ /* 0x000fe2000fd7e018 */
[----:B--2---:R-:W-:Y:S02]  /*5cba0*/  FMUL R4, R2, UR18 ;  /* 0x0000001202047c20 */ /* 0x004fe40008400000 */
[----:B------:R-:W2:Y:S01]  /*5cbb0*/  LDL.LU R2, [R1+0x73c] ;  /* 0x00073c0001027983 */ /* 0x000ea20000300800 */
[----:B------:R-:W-:Y:S02]  /*5cbc0*/  @!P2 IADD3.X R14, R14, UR7, R30, P3, P5 ;  /* 0x000000070e0eac10 */ /* 0x000fe40009fea41e */
[----:B0-----:R-:W-:Y:S02]  /*5cbd0*/  @!P2 IADD3 R12, P3, R10, R12, RZ ;  /* 0x0000000c0a0ca210 */ /* 0x001fe40007f7e0ff */
[----:B------:R-:W0:Y:S01]  /*5cbe0*/  @!P4 LDC.64 R10, c[0x0][0x5c0] ;  /* 0x00017000ff0acb82 */ /* 0x000e220000000a00 */
[----:B------:R-:W-:-:S02]  /*5cbf0*/  F2FP.SATFINITE.E4M3.F32.PACK_AB_MERGE_C R4, RZ, R4, RZ ;  /* 0x00000004ff04723e */ /* 0x000fc400048070ff */
[----:B------:R-:W-:-:S05]  /*5cc00*/  @!P2 IMAD.X R13, R14, 0x1, R13, P3 ;  /* 0x000000010e0da824 */ /* 0x000fca00018e060d */
[----:B------:R1:W-:Y:S01]  /*5cc10*/  @!P2 STG.E.U8 desc[UR30][R12.64+0x68], R4 ;  /* 0x000068040c00a986 */ /* 0x0003e2000c10111e */
[----:B------:R-:W-:Y:S02]  /*5cc20*/  ISETP.LT.OR P2, PT, R28, 0x6a, !P0 ;  /* 0x0000006a1c00780c */ /* 0x000fe40004741670 */
[----:B0-----:R-:W-:-:S04]  /*5cc30*/  @!P4 IADD3 R78, P5, P6, R24, UR12, R10 ;  /* 0x0000000c184ecc10 */ /* 0x001fc8000febe00a */
[----:B------:R-:W-:-:S07]  /*5cc40*/  @!P4 IADD3.X R79, R30, UR11, R11, P5, P6 ;  /* 0x0000000b1e4fcc10 */ /* 0x000fce000afec40b */
[----:B------:R-:W0:Y:S01]  /*5cc50*/  @!P2 LDC.64 R10, c[0x0][0x5c0] ;  /* 0x00017000ff0aab82 */ /* 0x000e220000000a00 */
[----:B-1----:R-:W-:Y:S02]  /*5cc60*/  IMAD.U32 R12, RZ, RZ, UR10 ;  /* 0x0000000aff0c7e24 */ /* 0x002fe4000f8e00ff */
[----:B------:R-:W-:-:S03]  /*5cc70*/  IMAD.U32 R4, RZ, RZ, UR9 ;  /* 0x00000009ff047e24 */ /* 0x000fc6000f8e00ff */
[----:B------:R-:W-:Y:S02]  /*5cc80*/  @!P2 IADD3 R12, P3, P5, R12, UR8, R24 ;  /* 0x000000080c0cac10 */ /* 0x000fe4000fd7e018 */
[----:B------:R-:W-:Y:S02]  /*5cc90*/  LOP3.LUT P6, RZ, R6, 0x2000, RZ, 0xc0, !PT ;  /* 0x0000200006ff7812 */ /* 0x000fe400078cc0ff */
[----:B------:R-:W-:Y:S02]  /*5cca0*/  @!P2 IADD3.X R4, R4, UR7, R30, P3, P5 ;  /* 0x000000070404ac10 */ /* 0x000fe40009fea41e */
[----:B------:R-:W-:Y:S02]  /*5ccb0*/  LOP3.LUT R7, R7, 0xfbffffff, RZ, 0xc0, !PT ;  /* 0xfbffffff07077812 */ /* 0x000fe400078ec0ff */
[----:B0-----:R-:W-:-:S05]  /*5ccc0*/  @!P2 IADD3 R12, P3, R12, R10, RZ ;  /* 0x0000000a0c0ca210 */ /* 0x001fca0007f7e0ff */
[----:B------:R-:W-:Y:S02]  /*5ccd0*/  @!P2 IMAD.X R13, R4, 0x1, R11, P3 ;  /* 0x00000001040da824 */ /* 0x000fe400018e060b */
[----:B---3--:R-:W-:Y:S02]  /*5cce0*/  FMUL R4, R3, UR18 ;  /* 0x0000001203047c20 */ /* 0x008fe40008400000 */
[----:B------:R-:W3:Y:S01]  /*5ccf0*/  LDL.LU R3, [R1+0x740] ;  /* 0x0007400001037983 */ /* 0x000ee20000300800 */
[----:B------:R-:W-:Y:S02]  /*5cd00*/  @P6 LOP3.LUT R7, R7, 0x4000000, RZ, 0xfc, !PT ;  /* 0x0400000007076812 */ /* 0x000fe400078efcff */
[----:B------:R-:W-:-:S13]  /*5cd10*/  ISETP.LT.OR P6, PT, R28, 0xda, !P1 ;  /* 0x000000da1c00780c */ /* 0x000fda0004fc1670 */
[----:B------:R-:W0:Y:S01]  /*5cd20*/  @!P6 LDC.64 R10, c[0x0][0x5c0] ;  /* 0x00017000ff0aeb82 */ /* 0x000e220000000a00 */
[----:B------:R-:W-:-:S04]  /*5cd30*/  LOP3.LUT R8, R8, 0xfffffbff, RZ, 0xc0, !PT ;  /* 0xfffffbff08087812 */ /* 0x000fc800078ec0ff */
[----:B------:R-:W-:Y:S02]  /*5cd40*/  @P4 LOP3.LUT R8, R8, 0x400, RZ, 0xfc, !PT ;  /* 0x0000040008084812 */ /* 0x000fe400078efcff */
[----:B------:R-:W-:Y:S02]  /*5cd50*/  F2FP.SATFINITE.E4M3.F32.PACK_AB_MERGE_C R4, RZ, R4, RZ ;  /* 0x00000004ff04723e */ /* 0x000fe400048070ff */
[----:B------:R-:W-:-:S04]  /*5cd60*/  LOP3.LUT R8, R8, 0xfffffdff, RZ, 0xc0, !PT ;  /* 0xfffffdff08087812 */ /* 0x000fc800078ec0ff */
[----:B------:R-:W-:Y:S01]  /*5cd70*/  @P6 LOP3.LUT R8, R8, 0x200, RZ, 0xfc, !PT ;  /* 0x0000020008086812 */ /* 0x000fe200078efcff */
[----:B------:R4:W-:Y:S01]  /*5cd80*/  @!P2 STG.E.U8 desc[UR30][R12.64+0x69], R4 ;  /* 0x000069040c00a986 */ /* 0x0009e2000c10111e */
[----:B0-----:R-:W-:-:S04]  /*5cd90*/  @!P6 IADD3 R76, P3, P5, R24, UR12, R10 ;  /* 0x0000000c184cec10 */ /* 0x001fc8000fd7e00a */
[----:B------:R-:W-:Y:S02]  /*5cda0*/  @!P6 IADD3.X R77, R30, UR11, R11, P3, P5 ;  /* 0x0000000b1e4dec10 */ /* 0x000fe40009fea40b */
[----:B------:R-:W-:Y:S01]  /*5cdb0*/  LOP3.LUT P6, RZ, R7, 0x4000000, RZ, 0xc0, !PT ;  /* 0x0400000007ff7812 */ /* 0x000fe200078cc0ff */
[----:B----4-:R-:W-:Y:S02]  /*5cdc0*/  FMUL R4, R31, UR18 ;  /* 0x000000121f047c20 */ /* 0x010fe40008400000 */
[----:B------:R-:W4:Y:S03]  /*5cdd0*/  LDL.LU R31, [R1+0x744] ;  /* 0x00074400011f7983 */ /* 0x000f260000300800 */
[----:B------:R-:W-:-:S07]  /*5cde0*/  F2FP.SATFINITE.E4M3.F32.PACK_AB_MERGE_C R4, RZ, R4, RZ ;  /* 0x00000004ff04723e */ /* 0x000fce00048070ff */
[----:B------:R2:W-:Y:S01]  /*5cdf0*/  @!P6 STG.E.U8 desc[UR30][R114.64+0x70], R4 ;  /* 0x000070047200e986 */ /* 0x0005e2000c10111e */
[----:B------:R-:W-:-:S13]  /*5ce00*/  ISETP.LT.OR P5, PT, R28, 0xe1, !P1 ;  /* 0x000000e11c00780c */ /* 0x000fda0004fa1670 */
[----:B------:R-:W0:Y:S01]  /*5ce10*/  @!P5 LDC.64 R10, c[0x0][0x5c0] ;  /* 0x00017000ff0adb82 */ /* 0x000e220000000a00 */
[----:B------:R-:W-:-:S04]  /*5ce20*/  LOP3.LUT R8, R8, 0xfffffeff, RZ, 0xc0, !PT ;  /* 0xfffffeff08087812 */ /* 0x000fc800078ec0ff */
[----:B------:R-:W-:Y:S01]  /*5ce30*/  @P5 LOP3.LUT R8, R8, 0x100, RZ, 0xfc, !PT ;  /* 0x0000010008085812 */ /* 0x000fe200078efcff */
[----:B--2---:R-:W-:Y:S02]  /*5ce40*/  FMUL R4, R2, UR18 ;  /* 0x0000001202047c20 */ /* 0x004fe40008400000 */
[----:B------:R-:W2:Y:S01]  /*5ce50*/  LDL.LU R2, [R1+0x748] ;  /* 0x0007480001027983 */ /* 0x000ea20000300800 */
[----:B0-----:R-:W-:-:S04]  /*5ce60*/  @!P5 IADD3 R74, P2, P3, R24, UR12, R10 ;  /* 0x0000000c184adc10 */ /* 0x001fc8000fb5e00a */
[----:B------:R-:W-:Y:S02]  /*5ce70*/  @!P5 IADD3.X R75, R30, UR11, R11, P2, P3 ;  /* 0x0000000b1e4bdc10 */ /* 0x000fe400097e640b */
[----:B------:R-:W-:-:S13]  /*5ce80*/  ISETP.LT.OR P5, PT, R28, 0xe2, !P1 ;  /* 0x000000e21c00780c */ /* 0x000fda0004fa1670 */
[----:B------:R-:W0:Y:S01]  /*5ce90*/  @!P5 LDC.64 R10, c[0x0][0x5c0] ;  /* 0x00017000ff0adb82 */ /* 0x000e220000000a00 */
[----:B------:R-:W-:Y:S02]  /*5cea0*/  LOP3.LUT P4, RZ, R5, 0x2, RZ, 0xc0, !PT ;  /* 0x0000000205ff7812 */ /* 0x000fe4000788c0ff */
[----:B0-----:R-:W-:-:S04]  /*5ceb0*/  @!P5 IADD3 R72, P2, P3, R24, UR12, R10 ;  /* 0x0000000c1848dc10 */ /* 0x001fc8000fb5e00a */
[----:B------:R-:W-:Y:S02]  /*5cec0*/  @!P5 IADD3.X R73, R30, UR11, R11, P2, P3 ;  /* 0x0000000b1e49dc10 */ /* 0x000fe400097e640b */
[----:B------:R-:W-:Y:S02]  /*5ced0*/  ISETP.LT.OR P2, PT, R28, 0x71, !P0 ;  /* 0x000000711c00780c */ /* 0x000fe40004741670 */
[----:B------:R-:W-:-:S11]  /*5cee0*/  F2FP.SATFINITE.E4M3.F32.PACK_AB_MERGE_C R4, RZ, R4, RZ ;  /* 0x00000004ff04723e */ /* 0x000fd600048070ff */
[----:B------:R-:W0:Y:S01]  /*5cef0*/  @!P2 LDC.64 R12, c[0x0][0x5c0] ;  /* 0x00017000ff0cab82 */ /* 0x000e220000000a00 */
[----:B------:R3:W-:Y:S01]  /*5cf00*/  @!P4 STG.E.U8 desc[UR30][R112.64+0x71], R4 ;  /* 0x000071047000c986 */ /* 0x0007e2000c10111e */
[----:B------:R-:W-:Y:S01]  /*5cf10*/  ISETP.LT.OR P4, PT, R28, 0xe9, !P1 ;  /* 0x000000e91c00780c */ /* 0x000fe20004f81670 */
[----:B------:R-:W-:Y:S01]  /*5cf20*/  IMAD.U32 R10, RZ, RZ, UR10 ;  /* 0x0000000aff0a7e24 */ /* 0x000fe2000f8e00ff */
[----:B------:R-:W-:Y:S01]  /*5cf30*/  LOP3.LUT R8, R8, 0xffffff7f, RZ, 0xc0, !PT ;  /* 0xffffff7f08087812 */ /* 0x000fe200078ec0ff */
[----:B------:R-:W-:-:S03]  /*5cf40*/  IMAD.U32 R14, RZ, RZ, UR9 ;  /* 0x00000009ff0e7e24 */ /* 0x000fc6000f8e00ff */
[----:B------:R-:W-:Y:S02]  /*5cf50*/  @P5 LOP3.LUT R8, R8, 0x80, RZ, 0xfc, !PT ;  /* 0x0000008008085812 */ /* 0x000fe400078efcff */
[----:B------:R-:W-:-:S04]  /*5cf60*/  @!P2 IADD3 R10, P3, P5, R10, UR8, R24 ;  /* 0x000000080a0aac10 */ /* 0x000fc8000fd7e018 */
[----:B------:R-:W-:Y:S01]  /*5cf70*/  @!P2 IADD3.X R14, R14, UR7, R30, P3, P5 ;  /* 0x000000070e0eac10 */ /* 0x000fe20009fea41e */
[----:B---3--:R-:W-:Y:S02]  /*5cf80*/  FMUL R4, R3, UR18 ;  /* 0x0000001203047c20 */ /* 0x008fe40008400000 */
[----:B------:R-:W3:Y:S01]  /*5cf90*/  LDL.LU R3, [R1+0x74c] ;  /* 0x00074c0001037983 */ /* 0x000ee20000300800 */
[----:B0-----:R-:W-:Y:S02]  /*5cfa0*/  @!P2 IADD3 R12, P3, R10, R12, RZ ;  /* 0x0000000c0a0ca210 */ /* 0x001fe40007f7e0ff */
[----:B------:R-:W0:Y:S01]  /*5cfb0*/  @!P4 LDC.64 R10, c[0x0][0x5c0] ;  /* 0x00017000ff0acb82 */ /* 0x000e220000000a00 */
[----:B------:R-:W-:Y:S02]  /*5cfc0*/  F2FP.SATFINITE.E4M3.F32.PACK_AB_MERGE_C R4, RZ, R4, RZ ;  /* 0x00000004ff04723e */ /* 0x000fe400048070ff */
        /* <DEDUP_REMOVED lines=8> */
[----:B------:R-:W-:-:S04]  /*5d050*/  @!P2 IADD3 R12, P3, P5, R12, UR8, R24 ;  /* 0x000000080c0cac10 */ /* 0x000fc8000fd7e018 */
[----:B------:R-:W-:Y:S02]  /*5d060*/  @!P2 IADD3.X R4, R4, UR7, R30, P3, P5 ;  /* 0x000000070404ac10 */ /* 0x000fe40009fea41e */
[----:B0-----:R-:W-:-:S05]  /*5d070*/  @!P2 IADD3 R12, P3, R12, R10, RZ ;  /* 0x0000000a0c0ca210 */ /* 0x001fca0007f7e0ff */
[----:B------:R-:W-:Y:S02]  /*5d080*/  @!P2 IMAD.X R13, R4, 0x1, R11, P3 ;  /* 0x00000001040da824 */ /* 0x000fe400018e060b */
[----:B----4-:R-:W-:-:S05]  /*5d090*/  FMUL R4, R31, UR18 ;  /* 0x000000121f047c20 */ /* 0x010fca0008400000 */
[----:B------:R-:W-:-:S05]  /*5d0a0*/  F2FP.SATFINITE.E4M3.F32.PACK_AB_MERGE_C R4, RZ, R4, RZ ;  /* 0x00000004ff04723e */ /* 0x000fca00048070ff */
[----:B------:R2:W-:Y:S02]  /*5d0b0*/  @!P2 STG.E.U8 desc[UR30][R12.64+0x71], R4 ;  /* 0x000071040c00a986 */ /* 0x0005e4000c10111e */
[----:B--2---:R-:W-:Y:S02]  /*5d0c0*/  FMUL R4, R2, UR18 ;  /* 0x0000001202047c20 */ /* 0x004fe40008400000 */
[----:B------:R-:W2:Y:S01]  /*5d0d0*/  LDL.LU R2, [R1+0x750] ;  /* 0x0007500001027983 */ /* 0x000ea20000300800 */
[----:B------:R-:W-:-:S04]  /*5d0e0*/  LOP3.LUT R8, R8, 0xffffffbf, RZ, 0xc0, !PT ;  /* 0xffffffbf08087812 */ /* 0x000fc800078ec0ff */
[----:B------:R-:W-:Y:S02]  /*5d0f0*/  @P4 LOP3.LUT R8, R8, 0x40, RZ, 0xfc, !PT ;  /* 0x0000004008084812 */ /* 0x000fe400078efcff */
[----:B------:R-:W-:Y:S02]  /*5d100*/  ISETP.LT.OR P4, PT, R28, 0xea, !P1 ;  /* 0x000000ea1c00780c */ /* 0x000fe40004f81670 */
[----:B------:R-:W-:-:S11]  /*5d110*/  LOP3.LUT P6, RZ, R5, 0x1, RZ, 0xc0, !PT ;  /* 0x0000000105ff7812 */ /* 0x000fd600078cc0ff */
[----:B------:R-:W0:Y:S01]  /*5d120*/  @!P4 LDC.64 R10, c[0x0][0x5c0] ;  /* 0x00017000ff0acb82 */ /* 0x000e220000000a00 */
[----:B------:R-:W-:-:S05]  /*5d130*/  F2FP.SATFINITE.E4M3.F32.PACK_AB_MERGE_C R4, RZ, R4, RZ ;  /* 0x00000004ff04723e */ /* 0x000fca00048070ff */
[----:B------:R3:W-:Y:S01]  /*5d140*/  @!P6 STG.E.U8 desc[UR30][R116.64+0x78], R4 ;  /* 0x000078047400e986 */ /* 0x0007e2000c10111e */
[----:B------:R-:W-:-:S04]  /*5d150*/  LOP3.LUT R8, R8, 0xffffffdf, RZ, 0xc0, !PT ;  /* 0xffffffdf08087812 */ /* 0x000fc800078ec0ff */
[----:B------:R-:W-:Y:S02]  /*5d160*/  @P4 LOP3.LUT R8, R8, 0x20, RZ, 0xfc, !PT ;  /* 0x0000002008084812 */ /* 0x000fe400078efcff */
[----:B0-----:R-:W-:-:S04]  /*5d170*/  @!P4 IADD3 R66, P3, P5, R24, UR12, R10 ;  /* 0x0000000c1842cc10 */ /* 0x001fc8000fd7e00a */
[----:B------:R-:W-:Y:S02]  /*5d180*/  @!P4 IADD3.X R67, R30, UR11, R11, P3, P5 ;  /* 0x0000000b1e43cc10 */ /* 0x000fe40009fea40b */
[----:B------:R-:W-:Y:S01]  /*5d190*/  LOP3.LUT P4, RZ, R7, 0x2000000, RZ, 0xc0, !PT ;  /* 0x0200000007ff7812 */ /* 0x000fe2000788c0ff */
[----:B---3--:R-:W-:Y:S02]  /*5d1a0*/  FMUL R4, R3, UR18 ;  /* 0x0000001203047c20 */ /* 0x008fe40008400000 */
[----:B------:R-:W3:Y:S04]  /*5d1b0*/  LDL.LU R3, [R1+0x754] ;  /* 0x0007540001037983 */ /* 0x000ee80000300800 */
[----:B------:R-:W4:Y:S01]  /*5d1c0*/  LDL.LU R31, [R1+0x758] ;  /* 0x00075800011f7983 */ /* 0x000f220000300800 */
[----:B------:R-:W-:-:S05]  /*5d1d0*/  F2FP.SATFINITE.E4M3.F32.PACK_AB_MERGE_C R4, RZ, R4, RZ ;  /* 0x00000004ff04723e */ /* 0x000fca00048070ff */
[----:B------:R2:W-:Y:S01]  /*5d1e0*/  @!P4 STG.E.U8 desc[UR30][R118.64+0x79], R4 ;  /* 0x000079047600c986 */ /* 0x0005e2000c10111e */
[----:B------:R-:W-:-:S13]  /*5d1f0*/  ISETP.LT.OR P5, PT, R28, 0xf1, !P1 ;  /* 0x000000f11c00780c */ /* 0x000fda0004fa1670 */
[----:B------:R-:W0:Y:S01]  /*5d200*/  @!P5 LDC.64 R10, c[0x0][0x5c0] ;  /* 0x00017000ff0adb82 */ /* 0x000e220000000a00 */
[----:B------:R-:W-:-:S04]  /*5d210*/  LOP3.LUT R8, R8, 0xffffffef, RZ, 0xc0, !PT ;  /* 0xffffffef08087812 */ /* 0x000fc800078ec0ff */
[----:B------:R-:W-:Y:S02]  /*5d220*/  @P5 LOP3.LUT R8, R8, 0x10, RZ, 0xfc, !PT ;  /* 0x0000001008085812 */ /* 0x000fe400078efcff */
[----:B0-----:R-:W-:-:S04]  /*5d230*/  @!P5 IADD3 R64, P2, P3, R24, UR12, R10 ;  /* 0x0000000c1840dc10 */ /* 0x001fc8000fb5e00a */
[----:B------:R-:W-:Y:S02]  /*5d240*/  @!P5 IADD3.X R65, R30, UR11, R11, P2, P3 ;  /* 0x0000000b1e41dc10 */ /* 0x000fe400097e640b */
[----:B------:R-:W-:-:S13]  /*5d250*/  ISETP.LT.OR P5, PT, R28, 0xf2, !P1 ;  /* 0x000000f21c00780c */ /* 0x000fda0004fa1670 */
[----:B------:R-:W0:Y:S01]  /*5d260*/  @!P5 LDC.64 R10, c[0x0][0x5c0] ;  /* 0x00017000ff0adb82 */ /* 0x000e220000000a00 */
[----:B--2---:R-:W-:Y:S02]  /*5d270*/  FMUL R4, R2, UR18 ;  /* 0x0000001202047c20 */ /* 0x004fe40008400000 */
[----:B------:R-:W2:Y:S01]  /*5d280*/  LDL.LU R2, [R1+0x75c] ;  /* 0x00075c0001027983 */ /* 0x000ea20000300800 */
[----:B0-----:R-:W-:-:S04]  /*5d290*/  @!P5 IADD3 R58, P2, P3, R24, UR12, R10 ;  /* 0x0000000c183adc10 */ /* 0x001fc8000fb5e00a */
[----:B------:R-:W-:Y:S02]  /*5d2a0*/  @!P5 IADD3.X R59, R30, UR11, R11, P2, P3 ;  /* 0x0000000b1e3bdc10 */ /* 0x000fe400097e640b */
[----:B------:R-:W-:Y:S02]  /*5d2b0*/  ISETP.LT.OR P2, PT, R28, 0x79, !P0 ;  /* 0x000000791c00780c */ /* 0x000fe40004741670 */
[----:B------:R-:W-:Y:S02]  /*5d2c0*/  LOP3.LUT P6, RZ, R6, 0x4000, RZ, 0xc0, !PT ;  /* 0x0000400006ff7812 */ /* 0x000fe400078cc0ff */
[----:B------:R-:W-:-:S09]  /*5d2d0*/  LOP3.LUT R7, R7, 0xfeffffff, RZ, 0xc0, !PT ;  /* 0xfeffffff07077812 */ /* 0x000fd200078ec0ff */
[----:B------:R-:W0:Y:S02]  /*5d2e0*/  @!P2 LDC.64 R12, c[0x0][0x5c0] ;  /* 0x00017000ff0cab82 */ /* 0x000e240000000a00 */
[----:B------:R-:W-:Y:S02]  /*5d2f0*/  @P6 LOP3.LUT R7, R7, 0x1000000, RZ, 0xfc, !PT ;  /* 0x0100000007076812 */ /* 0x000fe400078efcff */
        /* <DEDUP_REMOVED lines=20> */
[----:B------:R-:W-:Y:S02]  /*5d440*/  LOP3.LUT R8, R8, 0xfffffffb, RZ, 0xc0, !PT ;  /* 0xfffffffb08087812 */ /* 0x000fe400078ec0ff */
[----:B0-----:R-:W-:-:S05]  /*5d450*/  @!P2 IADD3 R12, P3, R12, R10, RZ ;  /* 0x0000000a0c0ca210 */ /* 0x001fca0007f7e0ff */
[----:B------:R-:W-:Y:S02]  /*5d460*/  @!P2 IMAD.X R13, R4, 0x1, R11, P3 ;  /* 0x00000001040da824 */ /* 0x000fe400018e060b */
[----:B---3--:R-:W-:Y:S02]  /*5d470*/  FMUL R4, R3, UR18 ;  /* 0x0000001203047c20 */ /* 0x008fe40008400000 */
[----:B------:R-:W3:Y:S01]  /*5d480*/  LDL.LU R3, [R1+0x760] ;  /* 0x0007600001037983 */ /* 0x000ee20000300800 */
[----:B------:R-:W-:Y:S02]  /*5d490*/  @P6 LOP3.LUT R8, R8, 0x4, RZ, 0xfc, !PT ;  /* 0x0000000408086812 */ /* 0x000fe400078efcff */
[----:B------:R-:W-:Y:S02]  /*5d4a0*/  F2FP.SATFINITE.E4M3.F32.PACK_AB_MERGE_C R4, RZ, R4, RZ ;  /* 0x00000004ff04723e */ /* 0x000fe400048070ff */
[----:B------:R-:W-:-:S03]  /*5d4b0*/  LOP3.LUT P6, RZ, R7, 0x1000000, RZ, 0xc0, !PT ;  /* 0x0100000007ff7812 */ /* 0x000fc600078cc0ff */
[----:B------:R4:W-:Y:S02]  /*5d4c0*/  @!P2 STG.E.U8 desc[UR30][R12.64+0x79], R4 ;  /* 0x000079040c00a986 */ /* 0x0009e4000c10111e */
[----:B----4-:R-:W-:-:S05]  /*5d4d0*/  FMUL R4, R31, UR18 ;  /* 0x000000121f047c20 */ /* 0x010fca0008400000 */
[----:B------:R-:W-:-:S05]  /*5d4e0*/  F2FP.SATFINITE.E4M3.F32.PACK_AB_MERGE_C R4, RZ, R4, RZ ;  /* 0x00000004ff04723e */ /* 0x000fca00048070ff */
[----:B------:R2:W-:Y:S02]  /*5d4f0*/  @!P6 STG.E.U8 desc[UR30][R120.64+0x80], R4 ;  /* 0x000080047800e986 */ /* 0x0005e4000c10111e */
[----:B--2---:R-:W-:Y:S02]  /*5d500*/  FMUL R4, R2, UR18 ;  /* 0x0000001202047c20 */ /* 0x004fe40008400000 */
[----:B------:R-:W2:Y:S01]  /*5d510*/  LDL.LU R2, [R1+0x764] ;  /* 0x0007640001027983 */ /* 0x000ea20000300800 */
[C---:B------:R-:W-:Y:S02]  /*5d520*/  ISETP.LT.OR P4, PT, R28.reuse, 0xfa, !P1 ;  /* 0x000000fa1c00780c */ /* 0x040fe40004f81670 */
[----:B------:R-:W-:Y:S01]  /*5d530*/  ISETP.LT.OR P2, PT, R28, 0x81, !P0 ;  /* 0x000000811c00780c */ /* 0x000fe20004741670 */
[----:B------:R-:W-:Y:S02]  /*5d540*/  IMAD.U32 R12, RZ, RZ, UR10 ;  /* 0x0000000aff0c7e24 */ /* 0x000fe4000f8e00ff */
[----:B------:R-:W-:Y:S01]  /*5d550*/  IMAD.U32 R13, RZ, RZ, UR9 ;  /* 0x00000009ff0d7e24 */ /* 0x000fe2000f8e00ff */
[----:B------:R-:W-:Y:S01]  /*5d560*/  LOP3.LUT P5, RZ, R6, 0x8000, RZ, 0xc0, !PT ;  /* 0x0000800006ff7812 */ /* 0x000fe200078ac0ff */
[----:B------:R-:W-:Y:S01]  /*5d570*/  IMAD.U32 R14, RZ, RZ, UR10 ;  /* 0x0000000aff0e7e24 */ /* 0x000fe2000f8e00ff */
[----:B------:R-:W-:Y:S01]  /*5d580*/  ISETP.LT.OR P6, PT, R28, 0x89, !P0 ;  /* 0x000000891c00780c */ /* 0x000fe200047c1670 */
[----:B------:R-:W-:Y:S01]  /*5d590*/  IMAD.U32 R15, RZ, RZ, UR9 ;  /* 0x00000009ff0f7e24 */ /* 0x000fe2000f8e00ff */
[----:B------:R-:W-:Y:S01]  /*5d5a0*/  F2FP.SATFINITE.E4M3.F32.PACK_AB_MERGE_C R4, RZ, R4, RZ ;  /* 0x00000004ff04723e */ /* 0x000fe200048070ff */
[----:B------:R-:W-:Y:S01]  /*5d5b0*/  IMAD.U32 R16, RZ, RZ, UR10 ;  /* 0x0000000aff107e24 */ /* 0x000fe2000f8e00ff */
[----:B------:R-:W-:Y:S01]  /*5d5c0*/  LOP3.LUT R8, R8, 0xfffffffd, RZ, 0xc0, !PT ;  /* 0xfffffffd08087812 */ /* 0x000fe200078ec0ff */
[----:B------:R-:W0:Y:S01]  /*5d5d0*/  @!P4 LDC.64 R10, c[0x0][0x5c0] ;  /* 0x00017000ff0acb82 */ /* 0x000e220000000a00 */
[----:B------:R-:W4:Y:S01]  /*5d5e0*/  LDL.LU R31, [R1+0x768] ;  /* 0x00076800011f7983 */ /* 0x000f220000300800 */
[----:B0-----:R-:W-:-:S04]  /*5d5f0*/  @!P4 IADD3 R54, P1, P3, R24, UR12, R10 ;  /* 0x0000000c1836cc10 */ /* 0x001fc8000fb3e00a */
[----:B------:R-:W-:Y:S02]  /*5d600*/  @!P4 IADD3.X R55, R30, UR11, R11, P1, P3 ;  /* 0x0000000b1e37cc10 */ /* 0x000fe40008fe640b */
[----:B------:R-:W-:Y:S01]  /*5d610*/  @!P2 IADD3 R12, P1, P3, R12, UR8, R24 ;  /* 0x000000080c0cac10 */ /* 0x000fe2000fb3e018 */
[----:B------:R-:W0:Y:S03]  /*5d620*/  @!P2 LDC.64 R10, c[0x0][0x5c0] ;  /* 0x00017000ff0aab82 */ /* 0x000e260000000a00 */
[----:B------:R-:W-:Y:S02]  /*5d630*/  @!P2 IADD3.X R13, R13, UR7, R30, P1, P3 ;  /* 0x000000070d0dac10 */ /* 0x000fe40008fe641e */
[C---:B------:R-:W-:Y:S01]  /*5d640*/  ISETP.LT.OR P1, PT, R28.reuse, 0x82, !P0 ;  /* 0x000000821c00780c */ /* 0x040fe20004721670 */
[----:B------:R1:W-:Y:S01]  /*5d650*/  @!P5 STG.E.U8 desc[UR30][R68.64+0x81], R4 ;  /* 0x000081044400d986 */ /* 0x0003e2000c10111e */
[----:B------:R-:W-:-:S02]  /*5d660*/  ISETP.LT.OR P5, PT, R28, 0x8a, !P0 ;  /* 0x0000008a1c00780c */ /* 0x000fc400047a1670 */
[----:B------:R-:W-:Y:S01]  /*5d670*/  @P4 LOP3.LUT R8, R8, 0x2, RZ, 0xfc, !PT ;  /* 0x0000000208084812 */ /* 0x000fe200078efcff */
[----:B------:R-:W-:Y:S01]  /*5d680*/  IMAD.U32 R17, RZ, RZ, UR9 ;  /* 0x00000009ff117e24 */ /* 0x000fe2000f8e00ff */
[----:B------:R-:W-:-:S07]  /*5d690*/  LOP3.LUT R7, R7, 0xff7fffff, RZ, 0xc0, !PT ;  /* 0xff7fffff07077812 */ /* 0x000fce00078ec0ff */
[----:B------:R-:W-:Y:S01]  /*5d6a0*/  @!P1 IADD3 R14, P3, P4, R14, UR8, R24 ;  /* 0x000000080e0e9c10 */ /* 0x000fe2000fc7e018 */
[----:B-1----:R-:W-:-:S03]  /*5d6b0*/  IMAD.U32 R4, RZ, RZ, UR10 ;  /* 0x0000000aff047e24 */ /* 0x002fc6000f8e00ff */
[----:B------:R-:W-:Y:S02]  /*5d6c0*/  @!P1 IADD3.X R15, R15, UR7, R30, P3, P4 ;  /* 0x000000070f0f9c10 */ /* 0x000fe40009fe841e */
[----:B------:R-:W-:Y:S02]  /*5d6d0*/  @!P6 IADD3 R16, P3, P4, R16, UR8, R24 ;  /* 0x000000081010ec10 */ /* 0x000fe4000fc7e018 */
[----:B------:R-:W-:Y:S02]  /*5d6e0*/  @P6 LOP3.LUT R7, R7, 0x800000, RZ, 0xfc, !PT ;  /* 0x0080000007076812 */ /* 0x000fe400078efcff */
[----:B------:R-:W-:Y:S02]  /*5d6f0*/  @!P6 IADD3.X R17, R17, UR7, R30, P3, P4 ;  /* 0x000000071111ec10 */ /* 0x000fe40009fe841e */
[----:B0-----:R-:W-:Y:S02]  /*5d700*/  @!P2 IADD3 R10, P6, R12, R10, RZ ;  /* 0x0000000a0c0aa210 */ /* 0x001fe40007fde0ff */
[----:B------:R-:W-:-:S03]  /*5d710*/  @!P5 IADD3 R12, P3, P4, R4, UR8, R24 ;  /* 0x00000008040cdc10 */ /* 0x000fc6000fc7e018 */
[----:B------:R-:W-:Y:S02]  /*5d720*/  @!P2 IMAD.X R11, R13, 0x1, R11, P6 ;  /* 0x000000010d0ba824 */ /* 0x000fe400030e060b */
[----:B---3--:R-:W-:Y:S02]  /*5d730*/  FMUL R4, R3, UR18 ;  /* 0x0000001203047c20 */ /* 0x008fe40008400000 */
[----:B------:R-:W3:Y:S03]  /*5d740*/  LDL.LU R3, [R1+0x76c] ;  /* 0x00076c0001037983 */ /* 0x000ee60000300800 */
[----:B------:R-:W-:-:S05]  /*5d750*/  F2FP.SATFINITE.E4M3.F32.PACK_AB_MERGE_C R4, RZ, R4, RZ ;  /* 0x00000004ff04723e */ /* 0x000fca00048070ff */
[----:B------:R2:W-:Y:S01]  /*5d760*/  @!P2 STG.E.U8 desc[UR30][R10.64+0x80], R4 ;  /* 0x000080040a00a986 */ /* 0x0005e2000c10111e */
[----:B------:R-:W-:Y:S02]  /*5d770*/  IMAD.U32 R18, RZ, RZ, UR9 ;  /* 0x00000009ff127e24 */ /* 0x000fe4000f8e00ff */
[----:B--2---:R-:W-:Y:S01]  /*5d780*/  FMUL R4, R2, UR18 ;  /* 0x0000001202047c20 */ /* 0x004fe20008400000 */
[----:B------:R-:W0:Y:S01]  /*5d790*/  @!P1 LDC.64 R10, c[0x0][0x5c0] ;  /* 0x00017000ff0a9b82 */ /* 0x000e220000000a00 */
[----:B------:R-:W2:Y:S01]  /*5d7a0*/  LDL.LU R2, [R1+0x770] ;  /* 0x0007700001027983 */ /* 0x000ea20000300800 */
[----:B------:R-:W-:Y:S02]  /*5d7b0*/  @!P5 IADD3.X R18, R18, UR7, R30, P3, P4 ;  /* 0x000000071212dc10 */ /* 0x000fe40009fe841e */
[----:B------:R-:W-:Y:S01]  /*5d7c0*/  ISETP.LT.OR P4, PT, R28, 0x91, !P0 ;  /* 0x000000911c00780c */ /* 0x000fe20004781670 */
[----:B------:R-:W-:Y:S02]  /*5d7d0*/  IMAD.U32 R13, RZ, RZ, UR10 ;  /* 0x0000000aff0d7e24 */ /* 0x000fe4000f8e00ff */
[----:B------:R-:W-:Y:S01]  /*5d7e0*/  IMAD.U32 R19, RZ, RZ, UR9 ;  /* 0x00000009ff137e24 */ /* 0x000fe2000f8e00ff */
[----:B------:R-:W-:Y:S01]  /*5d7f0*/  LOP3.LUT R7, R7, 0xffbfffff, RZ, 0xc0, !PT ;  /* 0xffbfffff07077812 */ /* 0x000fe200078ec0ff */
[----:B------:R-:W-:Y:S01]  /*5d800*/  IMAD.U32 R20, RZ, RZ, UR10 ;  /* 0x0000000aff147e24 */ /* 0x000fe2000f8e00ff */
[----:B------:R-:W-:Y:S01]  /*5d810*/  F2FP.SATFINITE.E4M3.F32.PACK_AB_MERGE_C R4, RZ, R4, RZ ;  /* 0x00000004ff04723e */ /* 0x000fe200048070ff */
[----:B------:R-:W-:Y:S01]  /*5d820*/  IMAD.U32 R21, RZ, RZ, UR9 ;  /* 0x00000009ff157e24 */ /* 0x000fe2000f8e00ff */
[----:B------:R-:W2:Y:S05]  /*5d830*/  LDL.LU R39, [R1+0x774] ;  /* 0x0007740001277983 */ /* 0x000eaa0000300800 */
[----:B------:R-:W-:-:S04]  /*5d840*/  @!P4 IADD3 R13, P2, P3, R13, UR8, R24 ;  /* 0x000000080d0dcc10 */ /* 0x000fc8000fb5e018 */
[----:B------:R-:W-:Y:S02]  /*5d850*/  @!P4 IADD3.X R19, R19, UR7, R30, P2, P3 ;  /* 0x000000071313cc10 */ /* 0x000fe400097e641e */
[----:B------:R-:W-:Y:S02]  /*5d860*/  ISETP.LT.OR P3, PT, R28, 0x92, !P0 ;  /* 0x000000921c00780c */ /* 0x000fe40004761670 */
[----:B0-----:R-:W-:Y:S01]  /*5d870*/  @!P1 IADD3 R10, P2, R14, R10, RZ ;  /* 0x0000000a0e0a9210 */ /* 0x001fe20007f5e0ff */
[----:B------:R-:W-:Y:S01]  /*5d880*/  IMAD.U32 R14, RZ, RZ, UR10 ;  /* 0x0000000aff0e7e24 */ /* 0x000fe2000f8e00ff */
[----:B------:R-:W-:-:S03]  /*5d890*/  @P5 LOP3.LUT R7, R7, 0x400000, RZ, 0xfc, !PT ;  /* 0x0040000007075812 */ /* 0x000fc600078efcff */
[----:B------:R-:W-:Y:S02]  /*5d8a0*/  @!P1 IMAD.X R11, R15, 0x1, R11, P2 ;  /* 0x000000010f0b9824 */ /* 0x000fe400010e060b */
[----:B------:R-:W-:-:S04]  /*5d8b0*/  IMAD.U32 R15, RZ, RZ, UR9 ;  /* 0x00000009ff0f7e24 */ /* 0x000fc8000f8e00ff */
[----:B------:R-:W-:Y:S02]  /*5d8c0*/  @!P3 IADD3 R14, P6, P2, R14, UR8, R24 ;  /* 0x000000080e0ebc10 */ /* 0x000fe4000fade018 */
[----:B------:R-:W-:Y:S02]  /*5d8d0*/  LOP3.LUT R7, R7, 0xffefffff, RZ, 0xc0, !PT ;  /* 0xffefffff07077812 */ /* 0x000fe400078ec0ff */
[----:B------:R-:W-:Y:S02]  /*5d8e0*/  @!P3 IADD3.X R15, R15, UR7, R30, P6, P2 ;  /* 0x000000070f0fbc10 */ /* 0x000fe4000b7e441e */
[----:B------:R-:W-:Y:S02]  /*5d8f0*/  ISETP.LT.OR P2, PT, R28, 0x99, !P0 ;  /* 0x000000991c00780c */ /* 0x000fe40004741670 */
[----:B------:R-:W-:-:S04]  /*5d900*/  @P4 LOP3.LUT R7, R7, 0x100000, RZ, 0xfc, !PT ;  /* 0x0010000007074812 */ /* 0x000fc800078efcff */
[C---:B------:R-:W-:Y:S02]  /*5d910*/  LOP3.LUT P6, RZ, R7.reuse, 0x800000, RZ, 0xc0, !PT ;  /* 0x0080000007ff7812 */ /* 0x040fe400078cc0ff */
[----:B------:R-:W-:Y:S01]  /*5d920*/  LOP3.LUT R7, R7, 0xfff7ffff, RZ, 0xc0, !PT ;  /* 0xfff7ffff07077812 */ /* 0x000fe200078ec0ff */
[----:B------:R4:W-:Y:S03]  /*5d930*/  @!P1 STG.E.U8 desc[UR30][R10.64+0x81], R4 ;  /* 0x000081040a009986 */ /* 0x0009e6000c10111e */
[----:B------:R-:W-:Y:S02]  /*5d940*/  @P3 LOP3.LUT R7, R7, 0x80000, RZ, 0xfc, !PT ;  /* 0x0008000007073812 */ /* 0x000fe400078efcff */
[----:B------:R-:W-:Y:S02]  /*5d950*/  @!P2 IADD3 R20, P3, P1, R20, UR8, R24 ;  /* 0x000000081414ac10 */ /* 0x000fe4000f97e018 */
[----:B------:R-:W-:-:S02]  /*5d960*/  LOP3.LUT P4, RZ, R5, 0x800000, RZ, 0xc0, !PT ;  /* 0x0080000005ff7812 */ /* 0x000fc4000788c0ff */
[----:B------:R-:W-:Y:S02]  /*5d970*/  @!P2 IADD3.X R21, R21, UR7, R30, P3, P1 ;  /* 0x000000071515ac10 */ /* 0x000fe40009fe241e */
[----:B------:R-:W-:Y:S01]  /*5d980*/  ISETP.LT.OR P1, PT, R28, 0x9a, !P0 ;  /* 0x0000009a1c00780c */ /* 0x000fe20004721670 */
[----:B----4-:R-:W-:Y:S01]  /*5d990*/  FMUL R4, R31, UR18 ;  /* 0x000000121f047c20 */ /* 0x010fe20008400000 */
[----:B------:R-:W-:Y:S01]  /*5d9a0*/  LOP3.LUT R7, R7, 0xfffbffff, RZ, 0xc0, !PT ;  /* 0xfffbffff07077812 */ /* 0x000fe200078ec0ff */
[----:B------:R-:W-:Y:S01]  /*5d9b0*/  IMAD.U32 R22, RZ, RZ, UR10 ;  /* 0x0000000aff167e24 */ /* 0x000fe2000f8e00ff */
[----:B------:R-:W-:Y:S01]  /*5d9c0*/  LOP3.LUT P5, RZ, R6, 0x10000, RZ, 0xc0, !PT ;  /* 0x0001000006ff7812 */ /* 0x000fe200078ac0ff */
[----:B------:R-:W-:Y:S01]  /*5d9d0*/  IMAD.U32 R23, RZ, RZ, UR9 ;  /* 0x00000009ff177e24 */ /* 0x000fe2000f8e00ff */
[----:B------:R-:W-:Y:S01]  /*5d9e0*/  F2FP.SATFINITE.E4M3.F32.PACK_AB_MERGE_C R4, RZ, R4, RZ ;  /* 0x00000004ff04723e */ /* 0x000fe200048070ff */
[----:B------:R-:W0:Y:S01]  /*5d9f0*/  @!P6 LDC.64 R10, c[0x0][0x5c0] ;  /* 0x00017000ff0aeb82 */ /* 0x000e220000000a00 */
[----:B------:R-:W-:-:S03]  /*5da00*/  @P2 LOP3.LUT R7, R7, 0x40000, RZ, 0xfc, !PT ;  /* 0x0004000007072812 */ /* 0x000fc600078efcff */
[----:B------:R3:W-:Y:S02]  /*5da10*/  @!P4 STG.E.U8 desc[UR30][R44.64+0x88], R4 ;  /* 0x000088042c00c986 */ /* 0x0007e4000c10111e */
[----:B------:R-:W-:-:S04]  /*5da20*/  @!P1 IADD3 R22, P2, P3, R22, UR8, R24 ;  /* 0x0000000816169c10 */ /* 0x000fc8000fb5e018 */
[----:B------:R-:W-:Y:S02]  /*5da30*/  @!P1 IADD3.X R23, R23, UR7, R30, P2, P3 ;  /* 0x0000000717179c10 */ /* 0x000fe400097e641e */
[----:B------:R-:W-:Y:S01]  /*5da40*/  ISETP.LT.OR P3, PT, R28, 0xa1, !P0 ;  /* 0x000000a11c00780c */ /* 0x000fe20004761670 */
[----:B------:R-:W-:Y:S01]  /*5da50*/  IMAD.U32 R26, RZ, RZ, UR10 ;  /* 0x0000000aff1a7e24 */ /* 0x000fe2000f8e00ff */
[----:B------:R-:W-:Y:S01]  /*5da60*/  LOP3.LUT R7, R7, 0xffdfffff, RZ, 0xc0, !PT ;  /* 0xffdfffff07077812 */ /* 0x000fe200078ec0ff */
[----:B------:R-:W-:-:S03]  /*5da70*/  IMAD.U32 R27, RZ, RZ, UR9 ;  /* 0x00000009ff1b7e24 */ /* 0x000fc6000f8e00ff */
[----:B------:R-:W-:Y:S01]  /*5da80*/  @P1 LOP3.LUT R7, R7, 0x200000, RZ, 0xfc, !PT ;  /* 0x0020000007071812 */ /* 0x000fe200078efcff */
[----:B---3--:R-:W-:-:S05]  /*5da90*/  FMUL R4, R3, UR18 ;  /* 0x0000001203047c20 */ /* 0x008fca0008400000 */
[----:B------:R-:W-:-:S05]  /*5daa0*/  F2FP.SATFINITE.E4M3.F32.PACK_AB_MERGE_C R4, RZ, R4, RZ ;  /* 0x00000004ff04723e */ /* 0x000fca00048070ff */
[----:B------:R1:W-:Y:S01]  /*5dab0*/  @!P5 STG.E.U8 desc[UR30][R122.64+0x89], R4 ;  /* 0x000089047a00d986 */ /* 0x0003e2000c10111e */
[----:B------:R-:W-:Y:S02]  /*5dac0*/  ISETP.LT.OR P5, PT, R28, 0xa2, !P0 ;  /* 0x000000a21c00780c */ /* 0x000fe400047a1670 */
[----:B------:R-:W-:-:S04]  /*5dad0*/  @!P3 IADD3 R26, P1, P2, R26, UR8, R24 ;  /* 0x000000081a1abc10 */ /* 0x000fc8000fa3e018 */
[----:B------:R-:W-:Y:S01]  /*5dae0*/  @!P3 IADD3.X R27, R27, UR7, R30, P1, P2 ;  /* 0x000000071b1bbc10 */ /* 0x000fe20008fe441e */
[----:B-1----:R-:W-:Y:S01]  /*5daf0*/  IMAD.U32 R4, RZ, RZ, UR10 ;  /* 0x0000000aff047e24 */ /* 0x002fe2000f8e00ff */
[----:B0-----:R-:W-:-:S05]  /*5db00*/  @!P6 IADD3 R10, P1, R16, R10, RZ ;  /* 0x0000000a100ae210 */ /* 0x001fca0007f3e0ff */
[----:B------:R-:W-:Y:S01]  /*5db10*/  @!P5 IADD3 R16, P3, P4, R4, UR8, R24 ;  /* 0x000000080410dc10 */ /* 0x000fe2000fc7e018 */
[----:B--2---:R-:W-:Y:S02]  /*5db20*/  FMUL R4, R2, UR18 ;  /* 0x0000001202047c20 */ /* 0x004fe40008400000 */
[----:B------:R-:W2:Y:S01]  /*5db30*/  LDL.LU R2, [R1+0x778] ;  /* 0x0007780001027983 */ /* 0x000ea20000300800 */
[----:B------:R-:W-:Y:S02]  /*5db40*/  IMAD.U32 R31, RZ, RZ, UR9 ;  /* 0x00000009ff1f7e24 */ /* 0x000fe4000f8e00ff */
[----:B------:R-:W-:Y:S01]  /*5db50*/  @!P6 IMAD.X R11, R17, 0x1, R11, P1 ;  /* 0x00000001110be824 */ /* 0x000fe200008e060b */
[----:B------:R-:W-:Y:S01]  /*5db60*/  F2FP.SATFINITE.E4M3.F32.PACK_AB_MERGE_C R4, RZ, R4, RZ ;  /* 0x00000004ff04723e */ /* 0x000fe200048070ff */
[----:B------:R-:W3:Y:S01]  /*5db70*/  LDL.LU R3, [R1+0x77c] ;  /* 0x00077c0001037983 */ /* 0x000ee20000300800 */
[----:B------:R-:W-:Y:S02]  /*5db80*/  @!P5 IADD3.X R31, R31, UR7, R30, P3, P4 ;  /* 0x000000071f1fdc10 */ /* 0x000fe40009fe841e */
[----:B------:R-:W-:Y:S01]  /*5db90*/  LOP3.LUT P5, RZ, R7, 0x400000, RZ, 0xc0, !PT ;  /* 0x0040000007ff7812 */ /* 0x000fe200078ac0ff */
[----:B------:R0:W-:Y:S01]  /*5dba0*/  @!P6 STG.E.U8 desc[UR30][R10.64+0x88], R4 ;  /* 0x000088040a00e986 */ /* 0x0001e2000c10111e */
[----:B------:R-:W-:-:S11]  /*5dbb0*/  ISETP.LT.OR P3, PT, R28, 0xa9, !P0 ;  /* 0x000000a91c00780c */ /* 0x000fd60004761670 */
[----:B0-----:R-:W0:Y:S01]  /*5dbc0*/  @!P5 LDC.64 R10, c[0x0][0x5c0] ;  /* 0x00017000ff0adb82 */ /* 0x001e220000000a00 */
[----:B------:R-:W-:Y:S02]  /*5dbd0*/  IMAD.U32 R17, RZ, RZ, UR10 ;  /* 0x0000000aff117e24 */ /* 0x000fe4000f8e00ff */
[----:B------:R-:W-:-:S03]  /*5dbe0*/  IMAD.U32 R32, RZ, RZ, UR9 ;  /* 0x00000009ff207e24 */ /* 0x000fc6000f8e00ff */
[----:B------:R-:W-:Y:S01]  /*5dbf0*/  @!P3 IADD3 R17, P1, P6, R17, UR8, R24 ;  /* 0x000000081111bc10 */ /* 0x000fe2000fe3e018 */
[----:B------:R-:W-:-:S03]  /*5dc00*/  FMUL R4, R39, UR18 ;  /* 0x0000001227047c20 */ /* 0x000fc60008400000 */
[----:B------:R-:W-:Y:S02]  /*5dc10*/  @!P3 IADD3.X R32, R32, UR7, R30, P1, P6 ;  /* 0x000000072020bc10 */ /* 0x000fe40008fec41e */
[----:B------:R-:W-:Y:S02]  /*5dc20*/  F2FP.SATFINITE.E4M3.F32.PACK_AB_MERGE_C R4, RZ, R4, RZ ;  /* 0x00000004ff04723e */ /* 0x000fe400048070ff */
[----:B0-----:R-:W-:-:S05]  /*5dc30*/  @!P5 IADD3 R10, P6, R12, R10, RZ ;  /* 0x0000000a0c0ad210 */ /* 0x001fca0007fde0ff */
[----:B------:R-:W-:-:S05]  /*5dc40*/  @!P5 IMAD.X R11, R18, 0x1, R11, P6 ;  /* 0x00000001120bd824 */ /* 0x000fca00030e060b */
[----:B------:R2:W-:Y:S01]  /*5dc50*/  @!P5 STG.E.U8 desc[UR30][R10.64+0x89], R4 ;  /* 0x000089040a00d986 */ /* 0x0005e2000c10111e */
[----:B------:R-:W-:Y:S01]  /*5dc60*/  ISETP.LT.OR P1, PT, R28, 0xaa, !P0 ;  /* 0x000000aa1c00780c */ /* 0x000fe20004721670 */
[----:B------:R-:W-:Y:S02]  /*5dc70*/  IMAD.U32 R12, RZ, RZ, UR10 ;  /* 0x0000000aff0c7e24 */ /* 0x000fe4000f8e00ff */
[----:B------:R-:W-:Y:S01]  /*5dc80*/  IMAD.U32 R18, RZ, RZ, UR9 ;  /* 0x00000009ff127e24 */ /* 0x000fe2000f8e00ff */
[----:B------:R-:W-:Y:S01]  /*5dc90*/  LOP3.LUT P2, RZ, R5, 0x400000, RZ, 0xc0, !PT ;  /* 0x0040000005ff7812 */ /* 0x000fe2000784c0ff */
[----:B--2---:R-:W-:Y:S02]  /*5dca0*/  FMUL R4, R2, UR18 ;  /* 0x0000001202047c20 */ /* 0x004fe40008400000 */
[----:B------:R-:W2:Y:S06]  /*5dcb0*/  LDL.LU R2, [R1+0x780] ;  /* 0x0007800001027983 */ /* 0x000eac0000300800 */
[----:B------:R-:W-:-:S02]  /*5dcc0*/  @!P1 IADD3 R12, P4, P6, R12, UR8, R24 ;  /* 0x000000080c0c9c10 */ /* 0x000fc4000fe9e018 */
[----:B------:R-:W-:Y:S01]  /*5dcd0*/  LOP3.LUT R5, R5, 0xfffffffd, RZ, 0xc0, !PT ;  /* 0xfffffffd05057812 */ /* 0x000fe200078ec0ff */
[----:B------:R-:W-:Y:S01]  /*5dce0*/  IMAD.U32 R33, RZ, RZ, UR10 ;  /* 0x0000000aff217e24 */ /* 0x000fe2000f8e00ff */
[----:B------:R-:W-:Y:S01]  /*5dcf0*/  @!P1 IADD3.X R18, R18, UR7, R30, P4, P6 ;  /* 0x0000000712129c10 */ /* 0x000fe2000a7ec41e */
[----:B------:R-:W-:Y:S01]  /*5dd00*/  IMAD.U32 R34, RZ, RZ, UR9 ;  /* 0x00000009ff227e24 */ /* 0x000fe2000f8e00ff */
[----:B------:R-:W-:Y:S01]  /*5dd10*/  ISETP.LT.OR P4, PT, R28, 0xb1, !P0 ;  /* 0x000000b11c00780c */ /* 0x000fe20004781670 */
[----:B------:R-:W-:Y:S01]  /*5dd20*/  IMAD.U32 R35, RZ, RZ, UR10 ;  /* 0x0000000aff237e24 */ /* 0x000fe2000f8e00ff */
[----:B------:R-:W-:Y:S01]  /*5dd30*/  @P3 LOP3.LUT R5, R5, 0x2, RZ, 0xfc, !PT ;  /* 0x0000000205053812 */ /* 0x000fe200078efcff */
[----:B------:R-:W4:Y:S03]  /*5dd40*/  LDL.LU R49, [R1+0x784] ;  /* 0x0007840001317983 */ /* 0x000f260000300800 */
[----:B------:R-:W-:-:S04]  /*5dd50*/  LOP3.LUT R5, R5, 0xfffffffb, RZ, 0xc0, !PT ;  /* 0xfffffffb05057812 */ /* 0x000fc800078ec0ff */
[----:B------:R-:W-:Y:S02]  /*5dd60*/  @P1 LOP3.LUT R5, R5, 0x4, RZ, 0xfc, !PT ;  /* 0x0000000405051812 */ /* 0x000fe400078efcff */
[----:B------:R-:W-:Y:S02]  /*5dd70*/  F2FP.SATFINITE.E4M3.F32.PACK_AB_MERGE_C R4, RZ, R4, RZ ;  /* 0x00000004ff04723e */ /* 0x000fe400048070ff */
[----:B------:R-:W-:Y:S02]  /*5dd80*/  LOP3.LUT R5, R5, 0xffffffdf, RZ, 0xc0, !PT ;  /* 0xffffffdf05057812 */ /* 0x000fe400078ec0ff */
[----:B------:R-:W-:Y:S01]  /*5dd90*/  @!P4 IADD3 R33, P5, P6, R33, UR8, R24 ;  /* 0x000000082121cc10 */ /* 0x000fe2000febe018 */
[----:B------:R0:W-:Y:S01]  /*5dda0*/  @!P2 STG.E.U8 desc[UR30][R36.64+0x90], R4 ;  /* 0x000090042400a986 */ /* 0x0001e2000c10111e */
[----:B------:R-:W-:Y:S02]  /*5ddb0*/  @P4 LOP3.LUT R5, R5, 0x20, RZ, 0xfc, !PT ;  /* 0x0000002005054812 */ /* 0x000fe400078efcff */
[----:B------:R-:W-:-:S02]  /*5ddc0*/  @!P4 IADD3.X R34, R34, UR7, R30, P5, P6 ;  /* 0x000000072222cc10 */ /* 0x000fc4000afec41e */
[----:B------:R-:W-:Y:S02]  /*5ddd0*/  LOP3.LUT P4, RZ, R7, 0x100000, RZ, 0xc0, !PT ;  /* 0x0010000007ff7812 */ /* 0x000fe4000788c0ff */
[----:B------:R-:W-:Y:S02]  /*5dde0*/  ISETP.LT.OR P2, PT, R28, 0xb2, !P0 ;  /* 0x000000b21c00780c */ /* 0x000fe40004741670 */
[----:B------:R-:W-:Y:S02]  /*5ddf0*/  LOP3.LUT P3, RZ, R6, 0x20000, RZ, 0xc0, !PT ;  /* 0x0002000006ff7812 */ /* 0x000fe4000786c0ff */
[----:B------:R-:W-:Y:S01]  /*5de00*/  LOP3.LUT R5, R5, 0xffffffbf, RZ, 0xc0, !PT ;  /* 0xffffffbf05057812 */ /* 0x000fe200078ec0ff */
[----:B0-----:R-:W-:Y:S02]  /*5de10*/  IMAD.U32 R36, RZ, RZ, UR9 ;  /* 0x00000009ff247e24 */ /* 0x001fe4000f8e00ff */
[----:B---3--:R-:W-:-:S04]  /*5de20*/  FMUL R4, R3, UR18 ;  /* 0x0000001203047c20 */ /* 0x008fc80008400000 */
[----:B------:R-:W0:Y:S02]  /*5de30*/  @!P4 LDC.64 R10, c[0x0][0x5c0] ;  /* 0x00017000ff0acb82 */ /* 0x000e240000000a00 */
[----:B------:R-:W-:Y:S02]  /*5de40*/  @!P2 IADD3 R35, P5, P6, R35, UR8, R24 ;  /* 0x000000082323ac10 */ /* 0x000fe4000febe018 */
[----:B------:R-:W-:Y:S02]  /*5de50*/  @P2 LOP3.LUT R5, R5, 0x40, RZ, 0xfc, !PT ;  /* 0x0000004005052812 */ /* 0x000fe400078efcff */
[----:B------:R-:W-:Y:S02]  /*5de60*/  @!P2 IADD3.X R36, R36, UR7, R30, P5, P6 ;  /* 0x000000072424ac10 */ /* 0x000fe4000afec41e */
[----:B------:R-:W-:Y:S02]  /*5de70*/  ISETP.LT.OR P2, PT, R28, 0xb9, !P0 ;  /* 0x000000b91c00780c */ /* 0x000fe40004741670 */
[----:B------:R-:W-:Y:S01]  /*5de80*/  F2FP.SATFINITE.E4M3.F32.PACK_AB_MERGE_C R4, RZ, R4, RZ ;  /* 0x00000004ff04723e */ /* 0x000fe200048070ff */
[----:B------:R-:W-:-:S04]  /*5de90*/  IMAD.U32 R37, RZ, RZ, UR10 ;  /* 0x0000000aff257e24 */ /* 0x000fc8000f8e00ff */
[----:B------:R1:W-:Y:S01]  /*5dea0*/  @!P3 STG.E.U8 desc[UR30][R124.64+0x91], R4 ;  /* 0x000091047c00b986 */ /* 0x0003e2000c10111e */
[----:B------:R-:W-:Y:S01]  /*5deb0*/  ISETP.LT.OR P3, PT, R28, 0xba, !P0 ;  /* 0x000000ba1c00780c */ /* 0x000fe20004761670 */
[----:B------:R-:W-:Y:S01]  /*5dec0*/  IMAD.U32 R38, RZ, RZ, UR9 ;  /* 0x00000009ff267e24 */ /* 0x000fe2000f8e00ff */
[----:B------:R-:W-:-:S03]  /*5ded0*/  LOP3.LUT R5, R5, 0xffffff7f, RZ, 0xc0, !PT ;  /* 0xffffff7f05057812 */ /* 0x000fc600078ec0ff */
[----:B------:R-:W-:Y:S02]  /*5dee0*/  @!P2 IADD3 R37, P5, P6, R37, UR8, R24 ;  /* 0x000000082525ac10 */ /* 0x000fe4000febe018 */
[----:B------:R-:W-:Y:S01]  /*5def0*/  @P2 LOP3.LUT R5, R5, 0x80, RZ, 0xfc, !PT ;  /* 0x0000008005052812 */ /* 0x000fe200078efcff */
[----:B-1----:R-:W-:Y:S01]  /*5df00*/  IMAD.U32 R4, RZ, RZ, UR10 ;  /* 0x0000000aff047e24 */ /* 0x002fe2000f8e00ff */
[----:B------:R-:W-:Y:S02]  /*5df10*/  @!P2 IADD3.X R38, R38, UR7, R30, P5, P6 ;  /* 0x000000072626ac10 */ /* 0x000fe4000afec41e */
[----:B0-----:R-:W-:Y:S02]  /*5df20*/  @!P4 IADD3 R10, P2, R13, R10, RZ ;  /* 0x0000000a0d0ac210 */ /* 0x001fe40007f5e0ff */
[----:B------:R-:W-:Y:S01]  /*5df30*/  @!P3 IADD3 R13, P5, P6, R4, UR8, R24 ;  /* 0x00000008040dbc10 */ /* 0x000fe2000febe018 */
[----:B--2---:R-:W-:Y:S02]  /*5df40*/  FMUL R4, R2, UR18 ;  /* 0x0000001202047c20 */ /* 0x004fe40008400000 */
[----:B------:R-:W2:Y:S01]  /*5df50*/  LDL.LU R2, [R1+0x788] ;  /* 0x0007880001027983 */ /* 0x000ea20000300800 */
[----:B------:R-:W-:Y:S01]  /*5df60*/  IMAD.U32 R39, RZ, RZ, UR9 ;  /* 0x00000009ff277e24 */ /* 0x000fe2000f8e00ff */
[----:B------:R-:W-:Y:S01]  /*5df70*/  LOP3.LUT R5, R5, 0xfffffeff, RZ, 0xc0, !PT ;  /* 0xfffffeff05057812 */ /* 0x000fe200078ec0ff */
[----:B------:R-:W-:Y:S01]  /*5df80*/  @!P4 IMAD.X R11, R19, 0x1, R11, P2 ;  /* 0x00000001130bc824 */ /* 0x000fe200010e060b */
[----:B------:R-:W-:Y:S01]  /*5df90*/  F2FP.SATFINITE.E4M3.F32.PACK_AB_MERGE_C R4, RZ, R4, RZ ;  /* 0x00000004ff04723e */ /* 0x000fe200048070ff */
[----:B------:R-:W-:Y:S01]  /*5dfa0*/  IMAD.U32 R40, RZ, RZ, UR9 ;  /* 0x00000009ff287e24 */ /* 0x000fe2000f8e00ff */
[----:B------:R-:W-:Y:S01]  /*5dfb0*/  @P3 LOP3.LUT R5, R5, 0x100, RZ, 0xfc, !PT ;  /* 0x0000010005053812 */ /* 0x000fe200078efcff */
[----:B------:R-:W3:Y:S01]  /*5dfc0*/  LDL.LU R3, [R1+0x78c] ;  /* 0x00078c0001037983 */ /* 0x000ee20000300800 */
[----:B------:R-:W-:-:S02]  /*5dfd0*/  @!P3 IADD3.X R39, R39, UR7, R30, P5, P6 ;  /* 0x000000072727bc10 */ /* 0x000fc4000afec41e */
[----:B------:R-:W-:Y:S01]  /*5dfe0*/  LOP3.LUT P3, RZ, R7, 0x80000, RZ, 0xc0, !PT ;  /* 0x0008000007ff7812 */ /* 0x000fe2000786c0ff */
[----:B------:R0:W-:Y:S01]  /*5dff0*/  @!P4 STG.E.U8 desc[UR30][R10.64+0x90], R4 ;  /* 0x000090040a00c986 */ /* 0x0001e2000c10111e */
[----:B------:R-:W-:-:S11]  /*5e000*/  ISETP.LT.OR P2, PT, R28, 0xc1, !P0 ;  /* 0x000000c11c00780c */ /* 0x000fd60004741670 */
[----:B0-----:R-:W0:Y:S01]  /*5e010*/  @!P3 LDC.64 R10, c[0x0][0x5c0] ;  /* 0x00017000ff0abb82 */ /* 0x001e220000000a00 */
[----:B------:R-:W-:-:S05]  /*5e020*/  IMAD.U32 R19, RZ, RZ, UR10 ;  /* 0x0000000aff137e24 */ /* 0x000fca000f8e00ff */
[----:B------:R-:W-:Y:S01]  /*5e030*/  @!P2 IADD3 R19, P4, P5, R19, UR8, R24 ;  /* 0x000000081313ac10 */ /* 0x000fe2000fd9e018 */
[----:B----4-:R-:W-:-:S03]  /*5e040*/  FMUL R4, R49, UR18 ;  /* 0x0000001231047c20 */ /* 0x010fc60008400000 */
[----:B------:R-:W-:Y:S02]  /*5e050*/  @!P2 IADD3.X R40, R40, UR7, R30, P4, P5 ;  /* 0x000000072828ac10 */ /* 0x000fe4000a7ea41e */
[----:B------:R-:W-:Y:S02]  /*5e060*/  F2FP.SATFINITE.E4M3.F32.PACK_AB_MERGE_C R4, RZ, R4, RZ ;  /* 0x00000004ff04723e */ /* 0x000fe400048070ff */
[----:B0-----:R-:W-:-:S05]  /*5e070*/  @!P3 IADD3 R10, P4, R14, R10, RZ ;  /* 0x0000000a0e0ab210 */ /* 0x001fca0007f9e0ff */
[----:B------:R-:W-:-:S05]  /*5e080*/  @!P3 IMAD.X R11, R15, 0x1, R11, P4 ;  /* 0x000000010f0bb824 */ /* 0x000fca00020e060b */
[----:B------:R2:W-:Y:S01]  /*5e090*/  @!P3 STG.E.U8 desc[UR30][R10.64+0x91], R4 ;  /* 0x000091040a00b986 */ /* 0x0005e2000c10111e */
[----:B------:R-:W-:-:S04]  /*5e0a0*/  LOP3.LUT R5, R5, 0xfffffdff, RZ, 0xc0, !PT ;  /* 0xfffffdff05057812 */ /* 0x000fc800078ec0ff */
[----:B------:R-:W-:Y:S02]  /*5e0b0*/  @P2 LOP3.LUT R5, R5, 0x200, RZ, 0xfc, !PT ;  /* 0x0000020005052812 */ /* 0x000fe400078efcff */
[----:B------:R-:W-:Y:S01]  /*5e0c0*/  ISETP.LT.OR P2, PT, R28, 0xc2, !P0 ;  /* 0x000000c21c00780c */ /* 0x000fe20004741670 */
[----:B------:R-:W-:Y:S02]  /*5e0d0*/  IMAD.U32 R14, RZ, RZ, UR10 ;  /* 0x0000000aff0e7e24 */ /* 0x000fe4000f8e00ff */
[----:B------:R-:W-:Y:S02]  /*5e0e0*/  IMAD.U32 R15, RZ, RZ, UR9 ;  /* 0x00000009ff0f7e24 */ /* 0x000fe4000f8e00ff */
[----:B--2---:R-:W-:Y:S02]  /*5e0f0*/  FMUL R4, R2, UR18 ;  /* 0x0000001202047c20 */ /* 0x004fe40008400000 */
[----:B------:R-:W2:Y:S06]  /*5e100*/  LDL.LU R2, [R1+0x790] ;  /* 0x0007900001027983 */ /* 0x000eac0000300800 */
[----:B------:R-:W-:-:S02]  /*5e110*/  @!P2 IADD3 R14, P4, P5, R14, UR8, R24 ;  /* 0x000000080e0eac10 */ /* 0x000fc4000fd9e018 */
[----:B------:R-:W-:Y:S01]  /*5e120*/  LOP3.LUT R5, R5, 0xfffffbff, RZ, 0xc0, !PT ;  /* 0xfffffbff05057812 */ /* 0x000fe200078ec0ff */
[----:B------:R-:W-:Y:S01]  /*5e130*/  IMAD.U32 R41, RZ, RZ, UR10 ;  /* 0x0000000aff297e24 */ /* 0x000fe2000f8e00ff */
[----:B------:R-:W-:Y:S01]  /*5e140*/  @!P2 IADD3.X R15, R15, UR7, R30, P4, P5 ;  /* 0x000000070f0fac10 */ /* 0x000fe2000a7ea41e */
[----:B------:R-:W-:Y:S01]  /*5e150*/  IMAD.U32 R42, RZ, RZ, UR9 ;  /* 0x00000009ff2a7e24 */ /* 0x000fe2000f8e00ff */
[----:B------:R-:W-:Y:S01]  /*5e160*/  LOP3.LUT P5, RZ, R6, 0x40000, RZ, 0xc0, !PT ;  /* 0x0004000006ff7812 */ /* 0x000fe200078ac0ff */
[----:B------:R-:W-:Y:S01]  /*5e170*/  IMAD.U32 R43, RZ, RZ, UR10 ;  /* 0x0000000aff2b7e24 */ /* 0x000fe2000f8e00ff */
[----:B------:R-:W-:Y:S01]  /*5e180*/  @P2 LOP3.LUT R5, R5, 0x400, RZ, 0xfc, !PT ;  /* 0x0000040005052812 */ /* 0x000fe200078efcff */
[----:B------:R-:W-:Y:S01]  /*5e190*/  IMAD.U32 R44, RZ, RZ, UR9 ;  /* 0x00000009ff2c7e24 */ /* 0x000fe2000f8e00ff */
[----:B------:R-:W-:Y:S01]  /*5e1a0*/  ISETP.LT.OR P2, PT, R28, 0xc9, !P0 ;  /* 0x000000c91c00780c */ /* 0x000fe20004741670 */
[----:B------:R-:W-:Y:S01]  /*5e1b0*/  IMAD.U32 R45, RZ, RZ, UR10 ;  /* 0x0000000aff2d7e24 */ /* 0x000fe2000f8e00ff */
[----:B------:R-:W-:Y:S01]  /*5e1c0*/  F2FP.SATFINITE.E4M3.F32.PACK_AB_MERGE_C R4, RZ, R4, RZ ;  /* 0x00000004ff04723e */ /* 0x000fe200048070ff */
[----:B------:R-:W-:Y:S01]  /*5e1d0*/  IMAD.U32 R46, RZ, RZ, UR9 ;  /* 0x00000009ff2e7e24 */ /* 0x000fe2000f8e00ff */
[----:B------:R-:W-:Y:S01]  /*5e1e0*/  LOP3.LUT P6, RZ, R6, 0x80000, RZ, 0xc0, !PT ;  /* 0x0008000006ff7812 */ /* 0x000fe200078cc0ff */
[----:B------:R-:W4:Y:S04]  /*5e1f0*/  LDL.LU R49, [R1+0x794] ;  /* 0x0007940001317983 */ /* 0x000f280000300800 */
[----:B------:R3:W-:Y:S01]  /*5e200*/  @!P5 STG.E.U8 desc[UR30][R130.64+0x98], R4 ;  /* 0x000098048200d986 */ /* 0x0007e2000c10111e */
[----:B------:R-:W-:-:S02]  /*5e210*/  ISETP.LT.OR P5, PT, R28, 0xca, !P0 ;  /* 0x000000ca1c00780c */ /* 0x000fc400047a1670 */
[----:B------:R-:W-:Y:S02]  /*5e220*/  LOP3.LUT R5, R5, 0xfffff7ff, RZ, 0xc0, !PT ;  /* 0xfffff7ff05057812 */ /* 0x000fe400078ec0ff */
[----:B------:R-:W-:Y:S02]  /*5e230*/  @!P2 IADD3 R41, P3, P4, R41, UR8, R24 ;  /* 0x000000082929ac10 */ /* 0x000fe4000fc7e018 */
[----:B------:R-:W-:Y:S02]  /*5e240*/  @P2 LOP3.LUT R5, R5, 0x800, RZ, 0xfc, !PT ;  /* 0x0000080005052812 */ /* 0x000fe400078efcff */
[----:B------:R-:W-:Y:S02]  /*5e250*/  @!P2 IADD3.X R42, R42, UR7, R30, P3, P4 ;  /* 0x000000072a2aac10 */ /* 0x000fe40009fe841e */
[----:B------:R-:W-:Y:S02]  /*5e260*/  LOP3.LUT P2, RZ, R7, 0x40000, RZ, 0xc0, !PT ;  /* 0x0004000007ff7812 */ /* 0x000fe4000784c0ff */
[----:B------:R-:W-:-:S02]  /*5e270*/  LOP3.LUT R5, R5, 0xfffffffe, RZ, 0xc0, !PT ;  /* 0xfffffffe05057812 */ /* 0x000fc400078ec0ff */
[----:B------:R-:W-:Y:S02]  /*5e280*/  @!P5 IADD3 R43, P3, P4, R43, UR8, R24 ;  /* 0x000000082b2bdc10 */ /* 0x000fe4000fc7e018 */
[----:B------:R-:W-:Y:S02]  /*5e290*/  @P5 LOP3.LUT R5, R5, 0x1, RZ, 0xfc, !PT ;  /* 0x0000000105055812 */ /* 0x000fe400078efcff */
[----:B------:R-:W-:Y:S02]  /*5e2a0*/  @!P5 IADD3.X R44, R44, UR7, R30, P3, P4 ;  /* 0x000000072c2cdc10 */ /* 0x000fe40009fe841e */
[----:B------:R-:W-:-:S03]  /*5e2b0*/  ISETP.LT.OR P5, PT, R28, 0xd1, !P0 ;  /* 0x000000d11c00780c */ /* 0x000fc600047a1670 */
[----:B------:R-:W0:Y:S01]  /*5e2c0*/  @!P2 LDC.64 R10, c[0x0][0x5c0] ;  /* 0x00017000ff0aab82 */ /* 0x000e220000000a00 */
[----:B---3--:R-:W-:-:S09]  /*5e2d0*/  FMUL R4, R3, UR18 ;  /* 0x0000001203047c20 */ /* 0x008fd20008400000 */
[----:B------:R-:W-:-:S04]  /*5e2e0*/  @!P5 IADD3 R45, P3, P4, R45, UR8, R24 ;  /* 0x000000082d2ddc10 */ /* 0x000fc8000fc7e018 */
[----:B------:R-:W-:Y:S02]  /*5e2f0*/  @!P5 IADD3.X R46, R46, UR7, R30, P3, P4 ;  /* 0x000000072e2edc10 */ /* 0x000fe40009fe841e */
[----:B------:R-:W-:Y:S02]  /*5e300*/  ISETP.LT.OR P3, PT, R28, 0xd2, !P0 ;  /* 0x000000d21c00780c */ /* 0x000fe40004761670 */
[----:B------:R-:W-:Y:S02]  /*5e310*/  F2FP.SATFINITE.E4M3.F32.PACK_AB_MERGE_C R4, RZ, R4, RZ ;  /* 0x00000004ff04723e */ /* 0x000fe400048070ff */
[----:B------:R-:W-:-:S03]  /*5e320*/  LOP3.LUT R5, R5, 0xffffefff, RZ, 0xc0, !PT ;  /* 0xffffefff05057812 */ /* 0x000fc600078ec0ff */
[----:B------:R1:W-:Y:S01]  /*5e330*/  @!P6 STG.E.U8 desc[UR30][R142.64+0x99], R4 ;  /* 0x000099048e00e986 */ /* 0x0003e2000c10111e */
[----:B------:R-:W-:Y:S02]  /*5e340*/  @P5 LOP3.LUT R5, R5, 0x1000, RZ, 0xfc, !PT ;  /* 0x0000100005055812 */ /* 0x000fe400078efcff */
[----:B0-----:R-:W-:Y:S01]  /*5e350*/  @!P2 IADD3 R10, P4, R20, R10, RZ ;  /* 0x0000000a140aa210 */ /* 0x001fe20007f9e0ff */
[----:B-1----:R-:W-:-:S05]  /*5e360*/  IMAD.U32 R4, RZ, RZ, UR10 ;  /* 0x0000000aff047e24 */ /* 0x002fca000f8e00ff */
[----:B------:R-:W-:Y:S01]  /*5e370*/  @!P3 IADD3 R20, P5, P6, R4, UR8, R24 ;  /* 0x000000080414bc10 */ /* 0x000fe2000febe018 */
[----:B--2---:R-:W-:Y:S02]  /*5e380*/  FMUL R4, R2, UR18 ;  /* 0x0000001202047c20 */ /* 0x004fe40008400000 */
[----:B------:R-:W2:Y:S01]  /*5e390*/  LDL.LU R2, [R1+0x798] ;  /* 0x0007980001027983 */ /* 0x000ea20000300800 */
[----:B------:R-:W-:-:S03]  /*5e3a0*/  LOP3.LUT P1, RZ, R7, 0x200000, RZ, 0xc0, !PT ;  /* 0x0020000007ff7812 */ /* 0x000fc6000782c0ff */
[----:B------:R-:W3:Y:S01]  /*5e3b0*/  LDL.LU R3, [R1+0x79c] ;  /* 0x00079c0001037983 */ /* 0x000ee20000300800 */
[----:B------:R-:W-:Y:S01]  /*5e3c0*/  @!P2 IMAD.X R11, R21, 0x1, R11, P4 ;  /* 0x00000001150ba824 */ /* 0x000fe200020e060b */
[----:B------:R-:W-:-:S05]  /*5e3d0*/  F2FP.SATFINITE.E4M3.F32.PACK_AB_MERGE_C R4, RZ, R4, RZ ;  /* 0x00000004ff04723e */ /* 0x000fca00048070ff */
[----:B------:R0:W-:Y:S01]  /*5e3e0*/  @!P2 STG.E.U8 desc[UR30][R10.64+0x98], R4 ;  /* 0x000098040a00a986 */ /* 0x0001e2000c10111e */
[----:B------:R-:W-:Y:S02]  /*5e3f0*/  ISETP.LT.OR P4, PT, R28, 0xd9, !P0 ;  /* 0x000000d91c00780c */ /* 0x000fe40004781670 */
[----:B0-----:R-:W0:Y:S01]  /*5e400*/  @!P1 LDC.64 R10, c[0x0][0x5c0] ;  /* 0x00017000ff0a9b82 */ /* 0x001e220000000a00 */
[----:B------:R-:W-:Y:S02]  /*5e410*/  IMAD.U32 R47, RZ, RZ, UR9 ;  /* 0x00000009ff2f7e24 */ /* 0x000fe4000f8e00ff */
[----:B------:R-:W-:Y:S02]  /*5e420*/  IMAD.U32 R21, RZ, RZ, UR10 ;  /* 0x0000000aff157e24 */ /* 0x000fe4000f8e00ff */
[----:B------:R-:W-:Y:S01]  /*5e430*/  IMAD.U32 R48, RZ, RZ, UR9 ;  /* 0x00000009ff307e24 */ /* 0x000fe2000f8e00ff */
[----:B------:R-:W-:-:S05]  /*5e440*/  @!P3 IADD3.X R47, R47, UR7, R30, P5, P6 ;  /* 0x000000072f2fbc10 */ /* 0x000fca000afec41e */
        /* <DEDUP_REMOVED lines=8> */
[----:B------:R-:W-:-:S04]  /*5e4d0*/  @P3 LOP3.LUT R7, R7, 0x400, RZ, 0xfc, !PT ;  /* 0x0000040007073812 */ /* 0x000fc800078efcff */
[----:B------:R-:W-:Y:S01]  /*5e4e0*/  LOP3.LUT R7, R7, 0xfffffdff, RZ, 0xc0, !PT ;  /* 0xfffffdff07077812 */ /* 0x000fe200078ec0ff */
[----:B--2---:R-:W-:Y:S02]  /*5e4f0*/  FMUL R4, R2, UR18 ;  /* 0x0000001202047c20 */ /* 0x004fe40008400000 */
[----:B------:R-:W2:Y:S01]  /*5e500*/  LDL.LU R2, [R1+0x7a0] ;  /* 0x0007a00001027983 */ /* 0x000ea20000300800 */
[----:B------:R-:W-:Y:S02]  /*5e510*/  @P4 LOP3.LUT R7, R7, 0x200, RZ, 0xfc, !PT ;  /* 0x0000020007074812 */ /* 0x000fe400078efcff */
[----:B------:R-:W-:Y:S01]  /*5e520*/  LOP3.LUT P4, RZ, R5, 0x1000000, RZ, 0xc0, !PT ;  /* 0x0100000005ff7812 */ /* 0x000fe2000788c0ff */
[----:B------:R-:W-:Y:S01]  /*5e530*/  IMAD.U32 R22, RZ, RZ, UR10 ;  /* 0x0000000aff167e24 */ /* 0x000fe2000f8e00ff */
[----:B------:R-:W-:Y:S01]  /*5e540*/  ISETP.LT.OR P2, PT, R28, 0xda, !P0 ;  /* 0x000000da1c00780c */ /* 0x000fe20004741670 */
[----:B------:R-:W-:Y:S01]  /*5e550*/  IMAD.U32 R23, RZ, RZ, UR9 ;  /* 0x00000009ff177e24 */ /* 0x000fe2000f8e00ff */
[----:B------:R-:W-:Y:S01]  /*5e560*/  F2FP.SATFINITE.E4M3.F32.PACK_AB_MERGE_C R4, RZ, R4, RZ ;  /* 0x00000004ff04723e */ /* 0x000fe200048070ff */
[----:B------:R-:W-:Y:S01]  /*5e570*/  IMAD.U32 R49, RZ, RZ, UR10 ;  /* 0x0000000aff317e24 */ /* 0x000fe2000f8e00ff */
[----:B------:R-:W-:Y:S01]  /*5e580*/  LOP3.LUT P3, RZ, R6, 0x100000, RZ, 0xc0, !PT ;  /* 0x0010000006ff7812 */ /* 0x000fe2000786c0ff */
[----:B------:R-:W-:Y:S01]  /*5e590*/  IMAD.U32 R50, RZ, RZ, UR9 ;  /* 0x00000009ff327e24 */ /* 0x000fe2000f8e00ff */
[----:B------:R-:W4:Y:S05]  /*5e5a0*/  LDL.LU R190, [R1+0x7a4] ;  /* 0x0007a40001be7983 */ /* 0x000f2a0000300800 */
[----:B------:R3:W-:Y:S02]  /*5e5b0*/  @!P4 STG.E.U8 desc[UR30][R186.64+0xa0], R4 ;  /* 0x0000a004ba00c986 */ /* 0x0007e4000c10111e */
[----:B------:R-:W-:-:S02]  /*5e5c0*/  @!P2 IADD3 R22, P5, P6, R22, UR8, R24 ;  /* 0x000000081616ac10 */ /* 0x000fc4000febe018 */
[----:B------:R-:W-:Y:S02]  /*5e5d0*/  LOP3.LUT R7, R7, 0xfffff7ff, RZ, 0xc0, !PT ;  /* 0xfffff7ff07077812 */ /* 0x000fe400078ec0ff */
[----:B------:R-:W-:Y:S01]  /*5e5e0*/  @!P2 IADD3.X R23, R23, UR7, R30, P5, P6 ;  /* 0x000000071717ac10 */ /* 0x000fe2000afec41e */
[----:B---3--:R-:W-:Y:S01]  /*5e5f0*/  FMUL R4, R3, UR18 ;  /* 0x0000001203047c20 */ /* 0x008fe20008400000 */
[----:B------:R-:W-:-:S04]  /*5e600*/  ISETP.LT.OR P6, PT, R28, 0xe1, !P0 ;  /* 0x000000e11c00780c */ /* 0x000fc800047c1670 */
[----:B------:R-:W-:Y:S02]  /*5e610*/  F2FP.SATFINITE.E4M3.F32.PACK_AB_MERGE_C R4, RZ, R4, RZ ;  /* 0x00000004ff04723e */ /* 0x000fe400048070ff */
[----:B------:R-:W-:-:S03]  /*5e620*/  @P2 LOP3.LUT R7, R7, 0x800, RZ, 0xfc, !PT ;  /* 0x0000080007072812 */ /* 0x000fc600078efcff */
[----:B------:R0:W-:Y:S01]  /*5e630*/  @!P3 STG.E.U8 desc[UR30][R184.64+0xa1], R4 ;  /* 0x0000a104b800b986 */ /* 0x0001e2000c10111e */
[C---:B------:R-:W-:Y:S02]  /*5e640*/  ISETP.LT.OR P3, PT, R28.reuse, 0xa1, !P0 ;  /* 0x000000a11c00780c */ /* 0x040fe40004761670 */
[----:B------:R-:W-:Y:S02]  /*5e650*/  ISETP.LT.OR P2, PT, R28, 0xe2, !P0 ;  /* 0x000000e21c00780c */ /* 0x000fe40004741670 */
[----:B------:R-:W-:Y:S01]  /*5e660*/  LOP3.LUT R5, R5, 0xffffdfff, RZ, 0xc0, !PT ;  /* 0xffffdfff05057812 */ /* 0x000fe200078ec0ff */
[----:B------:R-:W-:Y:S01]  /*5e670*/  IMAD.U32 R51, RZ, RZ, UR10 ;  /* 0x0000000aff337e24 */ /* 0x000fe2000f8e00ff */
[----:B------:R-:W-:Y:S02]  /*5e680*/  @!P6 IADD3 R49, P1, P5, R49, UR8, R24 ;  /* 0x000000083131ec10 */ /* 0x000fe4000fd3e018 */
[----:B------:R-:W-:Y:S01]  /*5e690*/  @P6 LOP3.LUT R5, R5, 0x2000, RZ, 0xfc, !PT ;  /* 0x0000200005056812 */ /* 0x000fe200078efcff */
[----:B------:R-:W-:Y:S01]  /*5e6a0*/  IMAD.U32 R52, RZ, RZ, UR9 ;  /* 0x00000009ff347e24 */ /* 0x000fe2000f8e00ff */
[----:B------:R-:W-:-:S02]  /*5e6b0*/  @!P6 IADD3.X R50, R50, UR7, R30, P1, P5 ;  /* 0x000000073232ec10 */ /* 0x000fc40008fea41e */
[----:B------:R-:W-:Y:S01]  /*5e6c0*/  LOP3.LUT R5, R5, 0xffffbfff, RZ, 0xc0, !PT ;  /* 0xffffbfff05057812 */ /* 0x000fe200078ec0ff */
[----:B------:R-:W1:Y:S02]  /*5e6d0*/  @!P3 LDC.64 R10, c[0x0][0x5c0] ;  /* 0x00017000ff0abb82 */ /* 0x000e640000000a00 */
[----:B------:R-:W-:Y:S02]  /*5e6e0*/  @!P2 IADD3 R51, P1, P5, R51, UR8, R24 ;  /* 0x000000083333ac10 */ /* 0x000fe4000fd3e018 */
[----:B------:R-:W-:Y:S02]  /*5e6f0*/  @P2 LOP3.LUT R5, R5, 0x4000, RZ, 0xfc, !PT ;  /* 0x0000400005052812 */ /* 0x000fe400078efcff */
[----:B------:R-:W-:Y:S02]  /*5e700*/  @!P2 IADD3.X R52, R52, UR7, R30, P1, P5 ;  /* 0x000000073434ac10 */ /* 0x000fe40008fea41e */
[C---:B------:R-:W-:Y:S02]  /*5e710*/  ISETP.LT.OR P2, PT, R28.reuse, 0xe9, !P0 ;  /* 0x000000e91c00780c */ /* 0x040fe40004741670 */
[----:B------:R-:W-:Y:S01]  /*5e720*/  ISETP.LT.OR P4, PT, R28, 0xea, !P0 ;  /* 0x000000ea1c00780c */ /* 0x000fe20004781670 */
[----:B------:R-:W-:-:S02]  /*5e730*/  IMAD.U32 R53, RZ, RZ, UR10 ;  /* 0x0000000aff357e24 */ /* 0x000fc4000f8e00ff */
[----:B------:R-:W-:Y:S02]  /*5e740*/  IMAD.U32 R56, RZ, RZ, UR9 ;  /* 0x00000009ff387e24 */ /* 0x000fe4000f8e00ff */
[----:B0-----:R-:W-:-:S06]  /*5e750*/  IMAD.U32 R4, RZ, RZ, UR10 ;  /* 0x0000000aff047e24 */ /* 0x001fcc000f8e00ff */
[----:B------:R-:W-:-:S04]  /*5e760*/  @!P2 IADD3 R53, P1, P5, R53, UR8, R24 ;  /* 0x000000083535ac10 */ /* 0x000fc8000fd3e018 */
[----:B------:R-:W-:Y:S02]  /*5e770*/  @!P2 IADD3.X R56, R56, UR7, R30, P1, P5 ;  /* 0x000000073838ac10 */ /* 0x000fe40008fea41e */
[----:B-1----:R-:W-:Y:S02]  /*5e780*/  @!P3 IADD3 R10, P1, R26, R10, RZ ;  /* 0x0000000a1a0ab210 */ /* 0x002fe40007f3e0ff */
[----:B------:R-:W-:Y:S01]  /*5e790*/  @!P4 IADD3 R26, P5, P6, R4, UR8, R24 ;  /* 0x00000008041acc10 */ /* 0x000fe2000febe018 */
[----:B--2---:R-:W-:Y:S02]  /*5e7a0*/  FMUL R4, R2, UR18 ;  /* 0x0000001202047c20 */ /* 0x004fe40008400000 */
[----:B------:R-:W2:Y:S01]  /*5e7b0*/  LDL.LU R2, [R1+0x7a8] ;  /* 0x0007a80001027983 */ /* 0x000ea20000300800 */
[----:B------:R-:W-:Y:S01]  /*5e7c0*/  IMAD.U32 R57, RZ, RZ, UR9 ;  /* 0x00000009ff397e24 */ /* 0x000fe2000f8e00ff */
[----:B------:R-:W-:Y:S01]  /*5e7d0*/  LOP3.LUT R6, R6, 0xfffffeff, RZ, 0xc0, !PT ;  /* 0xfffffeff06067812 */ /* 0x000fe200078ec0ff */
[----:B------:R-:W-:Y:S01]  /*5e7e0*/  @!P3 IMAD.X R11, R27, 0x1, R11, P1 ;  /* 0x000000011b0bb824 */ /* 0x000fe200008e060b */
[----:B------:R-:W3:Y:S02]  /*5e7f0*/  LDL.LU.64 R220, [R1+0x40] ;  /* 0x0000400001dc7983 */ /* 0x000ee40000300a00 */
[----:B------:R-:W-:-:S02]  /*5e800*/  @!P4 IADD3.X R57, R57, UR7, R30, P5, P6 ;  /* 0x000000073939cc10 */ /* 0x000fc4000afec41e */
[----:B------:R-:W-:Y:S01]  /*5e810*/  ISETP.LT.OR P6, PT, R28, 0xa2, !P0 ;  /* 0x000000a21c00780c */ /* 0x000fe200047c1670 */
[----:B------:R-:W3:Y:S01]  /*5e820*/  LDL.LU R3, [R1+0x7ac] ;  /* 0x0007ac0001037983 */ /* 0x000ee20000300800 */
[----:B------:R-:W-:Y:S02]  /*5e830*/  @P2 LOP3.LUT R6, R6, 0x100, RZ, 0xfc, !PT ;  /* 0x0000010006062812 */ /* 0x000fe400078efcff */
[----:B------:R-:W-:Y:S02]  /*5e840*/  LOP3.LUT P2, RZ, R5, 0x2000000, RZ, 0xc0, !PT ;  /* 0x0200000005ff7812 */ /* 0x000fe4000784c0ff */
[----:B------:R-:W-:Y:S02]  /*5e850*/  F2FP.SATFINITE.E4M3.F32.PACK_AB_MERGE_C R4, RZ, R4, RZ ;  /* 0x00000004ff04723e */ /* 0x000fe400048070ff */
[----:B------:R-:W-:-:S03]  /*5e860*/  LOP3.LUT R7, R7, 0xfffdffff, RZ, 0xc0, !PT ;  /* 0xfffdffff07077812 */ /* 0x000fc600078ec0ff */
[----:B------:R0:W-:Y:S06]  /*5e870*/  @!P3 STG.E.U8 desc[UR30][R10.64+0xa0], R4 ;  /* 0x0000a0040a00b986 */ /* 0x0001ec000c10111e */
[----:B------:R-:W-:Y:S01]  /*5e880*/  @P2 LOP3.LUT R7, R7, 0x20000, RZ, 0xfc, !PT ;  /* 0x0002000007072812 */ /* 0x000fe200078efcff */
[----:B0-----:R-:W0:Y:S01]  /*5e890*/  @!P6 LDC.64 R10, c[0x0][0x5c0] ;  /* 0x00017000ff0aeb82 */ /* 0x001e220000000a00 */
[----:B------:R-:W-:Y:S01]  /*5e8a0*/  ISETP.LT.OR P2, PT, R28, 0xf1, !P0 ;  /* 0x000000f11c00780c */ /* 0x000fe20004741670 */
[----:B------:R-:W-:Y:S02]  /*5e8b0*/  IMAD.U32 R27, RZ, RZ, UR10 ;  /* 0x0000000aff1b7e24 */ /* 0x000fe4000f8e00ff */
[----:B------:R-:W-:-:S02]  /*5e8c0*/  IMAD.U32 R60, RZ, RZ, UR9 ;  /* 0x00000009ff3c7e24 */ /* 0x000fc4000f8e00ff */
[----:B----4-:R-:W-:Y:S02]  /*5e8d0*/  FMUL R4, R190, UR18 ;  /* 0x00000012be047c20 */ /* 0x010fe40008400000 */
[----:B------:R-:W4:Y:S06]  /*5e8e0*/  LDL.LU.64 R190, [R1+0x50] ;  /* 0x0000500001be7983 */ /* 0x000f2c0000300a00 */
[----:B------:R-:W-:-:S04]  /*5e8f0*/  @!P2 IADD3 R27, P1, P5, R27, UR8, R24 ;  /* 0x000000081b1bac10 */ /* 0x000fc8000fd3e018 */
[----:B------:R-:W-:Y:S02]  /*5e900*/  @!P2 IADD3.X R60, R60, UR7, R30, P1, P5 ;  /* 0x000000073c3cac10 */ /* 0x000fe40008fea41e */
[----:B0-----:R-:W-:Y:S02]  /*5e910*/  @!P6 IADD3 R10, P1, R16, R10, RZ ;  /* 0x0000000a100ae210 */ /* 0x001fe40007f3e0ff */
[----:B------:R-:W-:-:S03]  /*5e920*/  F2FP.SATFINITE.E4M3.F32.PACK_AB_MERGE_C R4, RZ, R4, RZ ;  /* 0x00000004ff04723e */ /* 0x000fc600048070ff */
        /* <DEDUP_REMOVED lines=8> */
[----:B------:R-:W-:Y:S01]  /*5e9b0*/  ISETP.LT.OR P2, PT, R28, 0xf2, !P0 ;  /* 0x000000f21c00780c */ /* 0x000fe20004741670 */
[----:B------:R-:W-:Y:S01]  /*5e9c0*/  IMAD.U32 R16, RZ, RZ, UR10 ;  /* 0x0000000aff107e24 */ /* 0x000fe2000f8e00ff */
[C---:B------:R-:W-:Y:S01]  /*5e9d0*/  LOP3.LUT P4, RZ, R6.reuse, 0x200000, RZ, 0xc0, !PT ;  /* 0x0020000006ff7812 */ /* 0x040fe2000788c0ff */
[----:B------:R-:W-:Y:S01]  /*5e9e0*/  IMAD.U32 R31, RZ, RZ, UR9 ;  /* 0x00000009ff1f7e24 */ /* 0x000fe2000f8e00ff */
[----:B------:R-:W-:Y:S01]  /*5e9f0*/  LOP3.LUT R6, R6, 0xffbfffff, RZ, 0xc0, !PT ;  /* 0xffbfffff06067812 */ /* 0x000fe200078ec0ff */
[----:B------:R-:W-:Y:S01]  /*5ea00*/  IMAD.U32 R61, RZ, RZ, UR10 ;  /* 0x0000000aff3d7e24 */ /* 0x000fe2000f8e00ff */
[----:B------:R-:W-:Y:S01]  /*5ea10*/  F2FP.SATFINITE.E4M3.F32.PACK_AB_MERGE_C R4, RZ, R4, RZ ;  /* 0x00000004ff04723e */ /* 0x000fe200048070ff */
[----:B------:R-:W-:Y:S01]  /*5ea20*/  IMAD.U32 R69, RZ, RZ, UR9 ;  /* 0x00000009ff457e24 */ /* 0x000fe2000f8e00ff */
[----:B------:R-:W-:Y:S01]  /*5ea30*/  ISETP.LT.OR P6, PT, R28, 0xf9, !P0 ;  /* 0x000000f91c00780c */ /* 0x000fe200047c1670 */
[----:B------:R-:W-:Y:S01]  /*5ea40*/  IMAD.U32 R68, RZ, RZ, UR10 ;  /* 0x0000000aff447e24 */ /* 0x000fe2000f8e00ff */
[----:B------:R-:W-:Y:S01]  /*5ea50*/  LOP3.LUT P3, RZ, R5, 0x2, RZ, 0xc0, !PT ;  /* 0x0000000205ff7812 */ /* 0x000fe2000786c0ff */
[----:B------:R-:W-:Y:S01]  /*5ea60*/  IMAD.U32 R106, RZ, RZ, UR9 ;  /* 0x00000009ff6a7e24 */ /* 0x000fe2000f8e00ff */
[----:B------:R-:W-:Y:S01]  /*5ea70*/  LOP3.LUT R8, R8, 0xfffffffe, RZ, 0xc0, !PT ;  /* 0xfffffffe08087812 */ /* 0x000fe200078ec0ff */
[----:B------:R-:W-:Y:S01]  /*5ea80*/  IMAD.U32 R107, RZ, RZ, UR10 ;  /* 0x0000000aff6b7e24 */ /* 0x000fe2000f8e00ff */
[----:B------:R-:W-:Y:S01]  /*5ea90*/  @!P2 IADD3 R16, P1, P5, R16, UR8, R24 ;  /* 0x000000081010ac10 */ /* 0x000fe2000fd3e018 */
[----:B------:R-:W2:Y:S01]  /*5eaa0*/  LDL.LU R173, [R1+0x7b4] ;  /* 0x0007b40001ad7983 */ /* 0x000ea20000300800 */
[----:B------:R-:W-:-:S02]  /*5eab0*/  @P2 LOP3.LUT R6, R6, 0x400000, RZ, 0xfc, !PT ;  /* 0x0040000006062812 */ /* 0x000fc400078efcff */
[----:B------:R-:W-:Y:S02]  /*5eac0*/  @!P2 IADD3.X R31, R31, UR7, R30, P1, P5 ;  /* 0x000000071f1fac10 */ /* 0x000fe40008fea41e */
[----:B------:R-:W-:Y:S02]  /*5ead0*/  LOP3.LUT P2, RZ, R7, 0x20000, RZ, 0xc0, !PT ;  /* 0x0002000007ff7812 */ /* 0x000fe4000784c0ff */
[----:B------:R-:W-:Y:S01]  /*5eae0*/  @!P6 IADD3 R61, P1, P5, R61, UR8, R24 ;  /* 0x000000083d3dec10 */ /* 0x000fe2000fd3e018 */
[----:B------:R-:W0:Y:S10]  /*5eaf0*/  @!P3 LDC.64 R10, c[0x0][0x5c0] ;  /* 0x00017000ff0abb82 */ /* 0x000e340000000a00 */
[----:B---3--:R1:W-:Y:S01]  /*5eb00*/  @!P2 STG.E.U8 desc[UR30][R220.64+0xa8], R4 ;  /* 0x0000a804dc00a986 */ /* 0x0083e2000c10111e */
[----:B------:R-:W-:-:S02]  /*5eb10*/  ISETP.LT.OR P2, PT, R28, 0xfa, !P0 ;  /* 0x000000fa1c00780c */ /* 0x000fc40004741670 */
[----:B------:R-:W-:-:S11]  /*5eb20*/  @!P6 IADD3.X R69, R69, UR7, R30, P1, P5 ;  /* 0x000000074545ec10 */ /* 0x000fd60008fea41e */
[----:B------:R-:W-:Y:S01]  /*5eb30*/  @!P2 IADD3 R68, P0, P1, R68, UR8, R24 ;  /* 0x000000084444ac10 */ /* 0x000fe2000f91e018 */
[----:B-1----:R-:W-:-:S03]  /*5eb40*/  FMUL R4, R3, UR18 ;  /* 0x0000001203047c20 */ /* 0x002fc60008400000 */
[----:B------:R-:W-:Y:S02]  /*5eb50*/  @!P2 IADD3.X R106, R106, UR7, R30, P0, P1 ;  /* 0x000000076a6aac10 */ /* 0x000fe400087e241e */
[----:B------:R-:W-:Y:S02]  /*5eb60*/  ISETP.GE.AND P1, PT, R29, 0x109, PT ;  /* 0x000001091d00780c */ /* 0x000fe40003f26270 */
[----:B------:R-:W-:Y:S02]  /*5eb70*/  @P2 LOP3.LUT R8, R8, 0x1, RZ, 0xfc, !PT ;  /* 0x0000000108082812 */ /* 0x000fe400078efcff */
[----:B------:R-:W-:Y:S02]  /*5eb80*/  ISETP.LT.OR P2, PT, R28, 0x1, !P1 ;  /* 0x000000011c00780c */ /* 0x000fe40004f41670 */
[----:B------:R-:W-:-:S05]  /*5eb90*/  F2FP.SATFINITE.E4M3.F32.PACK_AB_MERGE_C R4, RZ, R4, RZ ;  /* 0x00000004ff04723e */ /* 0x000fca00048070ff */
[----:B----4-:R1:W-:Y:S01]  /*5eba0*/  @!P4 STG.E.U8 desc[UR30][R190.64+0xa9], R4 ;  /* 0x0000a904be00c986 */ /* 0x0103e2000c10111e */
        /* <DEDUP_REMOVED lines=15> */
[----:B------:R-:W3:Y:S01]  /*5eca0*/  LDL.LU.64 R220, [R1+0x38] ;  /* 0x0000380001dc7983 */ /* 0x000ee20000300a00 */
[----:B------:R-:W-:-:S02]  /*5ecb0*/  @!P4 IADD3.X R108, R108, UR11, R30, P5, P6 ;  /* 0x0000000b6c6ccc10 */ /* 0x000fc4000afec41e */
[----:B------:R-:W-:Y:S02]  /*5ecc0*/  LOP3.LUT P6, RZ, R5, 0x4, RZ, 0xc0, !PT ;  /* 0x0000000405ff7812 */ /* 0x000fe400078cc0ff */
[----:B------:R-:W-:Y:S01]  /*5ecd0*/  @P2 LOP3.LUT R6, R6, 0x80000000, RZ, 0xfc, !PT ;  /* 0x8000000006062812 */ /* 0x000fe200078efcff */
[----:B------:R0:W-:Y:S03]  /*5ece0*/  @!P3 STG.E.U8 desc[UR30][R10.64+0xa8], R4 ;  /* 0x0000a8040a00b986 */ /* 0x0001e6000c10111e */
[----:B------:R-:W-:Y:S01]  /*5ecf0*/  LOP3.LUT P2, RZ, R6, 0x800000, RZ, 0xc0, !PT ;  /* 0x0080000006ff7812 */ /* 0x000fe2000784c0ff */
[----:B------:R-:W4:Y:S01]  /*5ed00*/  LDL.LU R3, [R1+0x7bc] ;  /* 0x0007bc0001037983 */ /* 0x000f220000300800 */
[----:B------:R-:W-:Y:S01]  /*5ed10*/  LOP3.LUT R7, R7, 0xfffeffff, RZ, 0xc0, !PT ;  /* 0xfffeffff07077812 */ /* 0x000fe200078ec0ff */
[----:B------:R-:W-:Y:S02]  /*5ed20*/  IMAD.U32 R32, RZ, RZ, UR10 ;  /* 0x0000000aff207e24 */ /* 0x000fe4000f8e00ff */
[----:B------:R-:W-:Y:S01]  /*5ed30*/  IMAD.U32 R109, RZ, RZ, UR9 ;  /* 0x00000009ff6d7e24 */ /* 0x000fe2000f8e00ff */
[----:B------:R-:W4:Y:S01]  /*5ed40*/  LDL.LU.64 R190, [R1] ;  /* 0x0000000001be7983 */ /* 0x000f220000300a00 */
[----:B0-----:R-:W0:Y:S06]  /*5ed50*/  @!P6 LDC.64 R10, c[0x0][0x5c0] ;  /* 0x00017000ff0aeb82 */ /* 0x001e2c0000000a00 */
[----:B------:R-:W-:-:S02]  /*5ed60*/  @P2 LOP3.LUT R7, R7, 0x10000, RZ, 0xfc, !PT ;  /* 0x0001000007072812 */ /* 0x000fc400078efcff */
[----:B------:R-:W-:Y:S01]  /*5ed70*/  ISETP.LT.OR P2, PT, R28, 0x9, !P1 ;  /* 0x000000091c00780c */ /* 0x000fe20004f41670 */
[----:B------:R-:W-:-:S12]  /*5ed80*/  FMUL R4, R173, UR18 ;  /* 0x00000012ad047c20 */ /* 0x000fd80008400000 */
        /* <DEDUP_REMOVED lines=22> */
[----:B------:R-:W-:Y:S01]  /*5eef0*/  LOP3.LUT P4, RZ, R8, 0x40000000, RZ, 0xc0, !PT ;  /* 0x4000000008ff7812 */ /* 0x000fe2000788c0ff */
[----:B------:R-:W-:Y:S01]  /*5ef00*/  IMAD.U32 R114, RZ, RZ, UR9 ;  /* 0x00000009ff727e24 */ /* 0x000fe2000f8e00ff */
[----:B------:R-:W2:Y:S01]  /*5ef10*/  LDL.LU R173, [R1+0x7c4] ;  /* 0x0007c40001ad7983 */ /* 0x000ea20000300800 */
[----:B------:R-:W-:-:S02]  /*5ef20*/  @!P2 IADD3 R12, P0, P5, R12, UR12, R24 ;  /* 0x0000000c0c0cac10 */ /* 0x000fc4000fd1e018 */
[----:B------:R-:W-:Y:S02]  /*5ef30*/  @P2 LOP3.LUT R6, R6, 0x8000000, RZ, 0xfc, !PT ;  /* 0x0800000006062812 */ /* 0x000fe400078efcff */
[----:B------:R-:W-:Y:S02]  /*5ef40*/  @!P2 IADD3.X R18, R18, UR11, R30, P0, P5 ;  /* 0x0000000b1212ac10 */ /* 0x000fe400087ea41e */
[----:B------:R-:W-:Y:S02]  /*5ef50*/  LOP3.LUT P2, RZ, R7, 0x10000, RZ, 0xc0, !PT ;  /* 0x0001000007ff7812 */ /* 0x000fe4000784c0ff */
[----:B------:R-:W-:Y:S01]  /*5ef60*/  LOP3.LUT R6, R6, 0xfbffffff, RZ, 0xc0, !PT ;  /* 0xfbffffff06067812 */ /* 0x000fe200078ec0ff */
[----:B------:R-:W0:Y:S01]  /*5ef70*/  @!P3 LDC.64 R10, c[0x0][0x5c0] ;  /* 0x00017000ff0abb82 */ /* 0x000e220000000a00 */
[----:B------:R-:W-:-:S09]  /*5ef80*/  @!P6 IADD3 R111, P0, P5, R111, UR12, R24 ;  /* 0x0000000c6f6fec10 */ /* 0x000fd2000fd1e018 */
[----:B---3--:R4:W-:Y:S01]  /*5ef90*/  @!P2 STG.E.U8 desc[UR30][R220.64+0xb0], R4 ;  /* 0x0000b004dc00a986 */ /* 0x0089e2000c10111e */
[----:B------:R-:W-:Y:S02]  /*5efa0*/  ISETP.LT.OR P2, PT, R28, 0x12, !P1 ;  /* 0x000000121c00780c */ /* 0x000fe40004f41670 */
[----:B------:R-:W-:Y:S02]  /*5efb0*/  @P6 LOP3.LUT R6, R6, 0x4000000, RZ, 0xfc, !PT ;  /* 0x0400000006066812 */ /* 0x000fe400078efcff */
[----:B------:R-:W-:Y:S02]  /*5efc0*/  @!P6 IADD3.X R113, R113, UR11, R30, P0, P5 ;  /* 0x0000000b7171ec10 */ /* 0x000fe400087ea41e */
[----:B------:R-:W-:Y:S01]  /*5efd0*/  LOP3.LUT R6, R6, 0xfdffffff, RZ, 0xc0, !PT ;  /* 0xfdffffff06067812 */ /* 0x000fe200078ec0ff */
[----:B----4-:R-:W-:-:S06]  /*5efe0*/  FMUL R4, R3, UR18 ;  /* 0x0000001203047c20 */ /* 0x010fcc0008400000 */
        /* <DEDUP_REMOVED lines=8> */
[----:B------:R-:W-:-:S04]  /*5f070*/  IMAD.U32 R117, RZ, RZ, UR9 ;  /* 0x00000009ff757e24 */ /* 0x000fc8000f8e00ff */
[----:B------:R-:W-:Y:S01]  /*5f080*/  @!P2 IADD3 R115, P0, P5, R115, UR12, R24 ;  /* 0x0000000c7373ac10 */ /* 0x000fe2000fd1e018 */
[----:B-1----:R-:W-:-:S03]  /*5f090*/  IMAD.U32 R4, RZ, RZ, UR10 ;  /* 0x0000000aff047e24 */ /* 0x002fc6000f8e00ff */
        /* <DEDUP_REMOVED lines=13> */
[----:B------:R0:W-:Y:S01]  /*5f170*/  @!P3 STG.E.U8 desc[UR30][R10.64+0xb0], R4 ;  /* 0x0000b0040a00b986 */ /* 0x0001e2000c10111e */
[----:B------:R-:W-:Y:S02]  /*5f180*/  LOP3.LUT P2, RZ, R9, 0x2, RZ, 0xc0, !PT ;  /* 0x0000000209ff7812 */ /* 0x000fe4000784c0ff */
[----:B------:R-:W-:Y:S01]  /*5f190*/  LOP3.LUT R7, R7, 0xffff7fff, RZ, 0xc0, !PT ;  /* 0xffff7fff07077812 */ /* 0x000fe200078ec0ff */
[----:B------:R-:W4:Y:S01]  /*5f1a0*/  LDL.LU R3, [R1+0x7cc] ;  /* 0x0007cc0001037983 */ /* 0x000f220000300800 */
[----:B------:R-:W-:Y:S02]  /*5f1b0*/  IMAD.U32 R34, RZ, RZ, UR10 ;  /* 0x0000000aff227e24 */ /* 0x000fe4000f8e00ff */
[----:B------:R-:W-:Y:S01]  /*5f1c0*/  IMAD.U32 R118, RZ, RZ, UR9 ;  /* 0x00000009ff767e24 */ /* 0x000fe2000f8e00ff */
[----:B------:R-:W4:Y:S02]  /*5f1d0*/  LDL.LU.64 R190, [R1+0x28] ;  /* 0x0000280001be7983 */ /* 0x000f240000300a00 */
[----:B0-----:R-:W0:Y:S04]  /*5f1e0*/  @!P6 LDC.64 R10, c[0x0][0x5c0] ;  /* 0x00017000ff0aeb82 */ /* 0x001e280000000a00 */
        /* <DEDUP_REMOVED lines=11> */
[----:B------:R-:W-:-:S04]  /*5f2a0*/  LOP3.LUT R6, R6, 0xffdfffff, RZ, 0xc0, !PT ;  /* 0xffdfffff06067812 */ /* 0x000fc800078ec0ff */
[----:B------:R-:W-:Y:S01]  /*5f2b0*/  @P2 LOP3.LUT R6, R6, 0x200000, RZ, 0xfc, !PT ;  /* 0x0020000006062812 */ /* 0x000fe200078efcff */
[----:B--2---:R-:W-:Y:S02]  /*5f2c0*/  FMUL R4, R2, UR18 ;  /* 0x0000001202047c20 */ /* 0x004fe40008400000 */
[----:B------:R-:W2:Y:S01]  /*5f2d0*/  LDL.LU R2, [R1+0x7d0] ;  /* 0x0007d00001027983 */ /* 0x000ea20000300800 */
        /* <DEDUP_REMOVED lines=48> */
[C---:B------:R-:W-:Y:S02]  /*5f5e0*/  LOP3.LUT P6, RZ, R5.reuse, 0x100, RZ, 0xc0, !PT ;  /* 0x0000010005ff7812 */ /* 0x040fe400078cc0ff */
[----:B------:R-:W-:Y:S01]  /*5f5f0*/  @P2 LOP3.LUT R6, R6, 0x10000, RZ, 0xfc, !PT ;  /* 0x0001000006062812 */ /* 0x000fe200078efcff */
[----:B------:R0:W-:Y:S01]  /*5f600*/  @!P3 STG.E.U8 desc[UR30][R10.64+0xb8], R4 ;  /* 0x0000b8040a00b986 */ /* 0x0001e2000c10111e */
[----:B------:R-:W-:Y:S02]  /*5f610*/  LOP3.LUT P2, RZ, R5, 0x4000000, RZ, 0xc0, !PT ;  /* 0x0400000005ff7812 */ /* 0x000fe4000784c0ff */
[----:B------:R-:W-:Y:S01]  /*5f620*/  LOP3.LUT R7, R7, 0xffffbfff, RZ, 0xc0, !PT ;  /* 0xffffbfff07077812 */ /* 0x000fe200078ec0ff */
[----:B------:R-:W4:Y:S06]  /*5f630*/  LDL.LU R3, [R1+0x7dc] ;  /* 0x0007dc0001037983 */ /* 0x000f2c0000300800 */
[----:B0-----:R-:W0:Y:S04]  /*5f640*/  @!P6 LDC.64 R10, c[0x0][0x5c0] ;  /* 0x00017000ff0aeb82 */ /* 0x001e280000000a00 */
[----:B------:R-:W-:-:S02]  /*5f650*/  @P2 LOP3.LUT R7, R7, 0x4000, RZ, 0xfc, !PT ;  /* 0x0000400007072812 */ /* 0x000fc400078efcff */
[----:B------:R-:W-:Y:S01]  /*5f660*/  ISETP.LT.OR P2, PT, R28, 0x39, !P1 ;  /* 0x000000391c00780c */ /* 0x000fe20004f41670 */
[----:B------:R-:W-:Y:S02]  /*5f670*/  IMAD.U32 R38, RZ, RZ, UR10 ;  /* 0x0000000aff267e24 */ /* 0x000fe4000f8e00ff */
[----:B------:R-:W-:Y:S02]  /*5f680*/  IMAD.U32 R130, RZ, RZ, UR9 ;  /* 0x00000009ff827e24 */ /* 0x000fe4000f8e00ff */
[----:B------:R-:W-:-:S08]  /*5f690*/  FMUL R4, R173, UR18 ;  /* 0x00000012ad047c20 */ /* 0x000fd00008400000 */
        /* <DEDUP_REMOVED lines=15> */
[----:B------:R-:W-:-:S10]  /*5f790*/  IMAD.U32 R39, RZ, RZ, UR9 ;  /* 0x00000009ff277e24 */ /* 0x000fd4000f8e00ff */
[----:B------:R-:W-:Y:S02]  /*5f7a0*/  @!P2 IADD3 R13, P0, P5, R13, UR12, R24 ;  /* 0x0000000c0d0dac10 */ /* 0x000fe4000fd1e018 */
[----:B------:R-:W-:Y:S02]  /*5f7b0*/  @P2 LOP3.LUT R6, R6, 0x1000, RZ, 0xfc, !PT ;  /* 0x0000100006062812 */ /* 0x000fe400078efcff */
[----:B------:R-:W-:Y:S02]  /*5f7c0*/  @!P2 IADD3.X R39, R39, UR11, R30, P0, P5 ;  /* 0x0000000b2727ac10 */ /* 0x000fe400087ea41e */
[----:B------:R-:W-:Y:S02]  /*5f7d0*/  LOP3.LUT P2, RZ, R7, 0x4000, RZ, 0xc0, !PT ;  /* 0x0000400007ff7812 */ /* 0x000fe4000784c0ff */
[----:B------:R-:W-:Y:S02]  /*5f7e0*/  F2FP.SATFINITE.E4M3.F32.PACK_AB_MERGE_C R4, RZ, R4, RZ ;  /* 0x00000004ff04723e */ /* 0x000fe400048070ff */
[----:B------:R-:W-:-:S02]  /*5f7f0*/  ISETP.LT.OR P6, PT, R28, 0x41, !P1 ;  /* 0x000000411c00780c */ /* 0x000fc40004fc1670 */
[----:B------:R-:W-:Y:S01]  /*5f800*/  LOP3.LUT P3, RZ, R5, 0x200, RZ, 0xc0, !PT ;  /* 0x0000020005ff7812 */ /* 0x000fe2000786c0ff */
[----:B------:R-:W-:-:S06]  /*5f810*/  IMAD.U32 R131, RZ, RZ, UR10 ;  /* 0x0000000aff837e24 */ /* 0x000fcc000f8e00ff */
[----:B---3--:R0:W-:Y:S01]  /*5f820*/  @!P2 STG.E.U8 desc[UR30][R190.64+0xc0], R4 ;  /* 0x0000c004be00a986 */ /* 0x0081e2000c10111e */
[----:B------:R-:W-:Y:S02]  /*5f830*/  ISETP.LT.OR P2, PT, R28, 0x42, !P1 ;  /* 0x000000421c00780c */ /* 0x000fe40004f41670 */
[----:B------:R-:W-:Y:S01]  /*5f840*/  LOP3.LUT R6, R6, 0xfffff7ff, RZ, 0xc0, !PT ;  /* 0xfffff7ff06067812 */ /* 0x000fe200078ec0ff */
[----:B------:R-:W-:Y:S01]  /*5f850*/  IMAD.U32 R143, RZ, RZ, UR9 ;  /* 0x00000009ff8f7e24 */ /* 0x000fe2000f8e00ff */
[----:B------:R-:W-:Y:S01]  /*5f860*/  @!P6 IADD3 R131, P0, P5, R131, UR12, R24 ;  /* 0x0000000c8383ec10 */ /* 0x000fe2000fd1e018 */
[----:B------:R-:W-:Y:S01]  /*5f870*/  IMAD.U32 R142, RZ, RZ, UR10 ;  /* 0x0000000aff8e7e24 */ /* 0x000fe2000f8e00ff */
[----:B------:R-:W-:Y:S01]  /*5f880*/  @P6 LOP3.LUT R6, R6, 0x800, RZ, 0xfc, !PT ;  /* 0x0000080006066812 */ /* 0x000fe200078efcff */
[----:B------:R-:W-:Y:S01]  /*5f890*/  IMAD.U32 R184, RZ, RZ, UR9 ;  /* 0x00000009ffb87e24 */ /* 0x000fe2000f8e00ff */
[----:B------:R-:W-:Y:S01]  /*5f8a0*/  LOP3.LUT P4, RZ, R9, 0x80, RZ, 0xc0, !PT ;  /* 0x0000008009ff7812 */ /* 0x000fe2000788c0ff */
[----:B------:R-:W1:Y:S01]  /*5f8b0*/  @!P3 LDC.64 R10, c[0x0][0x5c0] ;  /* 0x00017000ff0abb82 */ /* 0x000e620000000a00 */
[----:B0-----:R-:W3:Y:S01]  /*5f8c0*/  LDL.LU R190, [R1+0x7e4] ;  /* 0x0007e40001be7983 */ /* 0x001ee20000300800 */
[----:B------:R-:W-:Y:S01]  /*5f8d0*/  @!P6 IADD3.X R143, R143, UR11, R30, P0, P5 ;  /* 0x0000000b8f8fec10 */ /* 0x000fe200087ea41e */
[----:B----4-:R-:W-:Y:S01]  /*5f8e0*/  FMUL R4, R3, UR18 ;  /* 0x0000001203047c20 */ /* 0x010fe20008400000 */
[----:B------:R-:W-:-:S02]  /*5f8f0*/  LOP3.LUT R6, R6, 0xfffffbff, RZ, 0xc0, !PT ;  /* 0xfffffbff06067812 */ /* 0x000fc400078ec0ff */
        /* <DEDUP_REMOVED lines=10> */
[----:B0-----:R-:W-:-:S03]  /*5f9a0*/  IMAD.U32 R4, RZ, RZ, UR10 ;  /* 0x0000000aff047e24 */ /* 0x001fc6000f8e00ff */
        /* <DEDUP_REMOVED lines=8> */
[----:B------:R-:W4:Y:S02]  /*5fa30*/  LDL.LU.64 R220, [R1+0x18] ;  /* 0x0000180001dc7983 */ /* 0x000f240000300a00 */
[----:B------:R-:W-:-:S02]  /*5fa40*/  @!P4 IADD3.X R186, R186, UR11, R30, P5, P6 ;  /* 0x0000000bbabacc10 */ /* 0x000fc4000afec41e */
[----:B------:R-:W-:Y:S02]  /*5fa50*/  LOP3.LUT P6, RZ, R5, 0x400, RZ, 0xc0, !PT ;  /* 0x0000040005ff7812 */ /* 0x000fe400078cc0ff */
[----:B------:R-:W-:Y:S02]  /*5fa60*/  @P2 LOP3.LUT R6, R6, 0x200, RZ, 0xfc, !PT ;  /* 0x0000020006062812 */ /* 0x000fe400078efcff */
[----:B------:R-:W-:Y:S02]  /*5fa70*/  F2FP.SATFINITE.E4M3.F32.PACK_AB_MERGE_C R4, RZ, R4, RZ ;  /* 0x00000004ff04723e */ /* 0x000fe400048070ff */
[----:B------:R-:W-:Y:S01]  /*5fa80*/  LOP3.LUT R7, R7, 0xffffdfff, RZ, 0xc0, !PT ;  /* 0xffffdfff07077812 */ /* 0x000fe200078ec0ff */
[----:B------:R-:W-:Y:S01]  /*5fa90*/  IMAD.U32 R40, RZ, RZ, UR10 ;  /* 0x0000000aff287e24 */ /* 0x000fe2000f8e00ff */
[----:B------:R-:W-:Y:S01]  /*5faa0*/  LOP3.LUT P2, RZ, R5, 0x8000000, RZ, 0xc0, !PT ;  /* 0x0800000005ff7812 */ /* 0x000fe2000784c0ff */
[----:B------:R0:W-:Y:S01]  /*5fab0*/  @!P3 STG.E.U8 desc[UR30][R10.64+0xc0], R4 ;  /* 0x0000c0040a00b986 */ /* 0x0001e2000c10111e */
[----:B------:R-:W-:-:S03]  /*5fac0*/  IMAD.U32 R226, RZ, RZ, UR9 ;  /* 0x00000009ffe27e24 */ /* 0x000fc6000f8e00ff */
[----:B------:R-:W4:Y:S01]  /*5fad0*/  LDL.LU R3, [R1+0x7ec] ;  /* 0x0007ec0001037983 */ /* 0x000f220000300800 */
[----:B------:R-:W-:-:S03]  /*5fae0*/  LOP3.LUT R6, R6, 0xffffff7f, RZ, 0xc0, !PT ;  /* 0xffffff7f06067812 */ /* 0x000fc600078ec0ff */
[----:B------:R-:W4:Y:S01]  /*5faf0*/  LDL.LU.64 R234, [R1+0x10] ;  /* 0x0000100001ea7983 */ /* 0x000f220000300a00 */
[----:B0-----:R-:W0:Y:S03]  /*5fb00*/  @!P6 LDC.64 R10, c[0x0][0x5c0] ;  /* 0x00017000ff0aeb82 */ /* 0x001e260000000a00 */
[----:B------:R-:W-:Y:S02]  /*5fb10*/  @P2 LOP3.LUT R7, R7, 0x2000, RZ, 0xfc, !PT ;  /* 0x0000200007072812 */ /* 0x000fe400078efcff */
[----:B------:R-:W-:Y:S02]  /*5fb20*/  ISETP.LT.OR P2, PT, R28, 0x51, !P1 ;  /* 0x000000511c00780c */ /* 0x000fe40004f41670 */
[----:B------:R-:W-:-:S04]  /*5fb30*/  @P4 LOP3.LUT R6, R6, 0x80, RZ, 0xfc, !PT ;  /* 0x0000008006064812 */ /* 0x000fc800078efcff */
[----:B------:R-:W-:-:S07]  /*5fb40*/  LOP3.LUT R6, R6, 0xffffffbf, RZ, 0xc0, !PT ;  /* 0xffffffbf06067812 */ /* 0x000fce00078ec0ff */
[----:B------:R-:W-:Y:S01]  /*5fb50*/  @!P2 IADD3 R40, P0, P5, R40, UR12, R24 ;  /* 0x0000000c2828ac10 */ /* 0x000fe2000fd1e018 */
[----:B---3--:R-:W-:-:S03]  /*5fb60*/  FMUL R4, R190, UR18 ;  /* 0x00000012be047c20 */ /* 0x008fc60008400000 */
[----:B------:R-:W-:Y:S02]  /*5fb70*/  @!P2 IADD3.X R226, R226, UR11, R30, P0, P5 ;  /* 0x0000000be2e2ac10 */ /* 0x000fe400087ea41e */
[----:B0-----:R-:W-:Y:S02]  /*5fb80*/  @!P6 IADD3 R10, P0, R14, R10, RZ ;  /* 0x0000000a0e0ae210 */ /* 0x001fe40007f1e0ff */
[----:B------:R-:W-:Y:S02]  /*5fb90*/  @P2 LOP3.LUT R6, R6, 0x40, RZ, 0xfc, !PT ;  /* 0x0000004006062812 */ /* 0x000fe400078efcff */
[----:B------:R-:W-:Y:S01]  /*5fba0*/  F2FP.SATFINITE.E4M3.F32.PACK_AB_MERGE_C R4, RZ, R4, RZ ;  /* 0x00000004ff04723e */ /* 0x000fe200048070ff */
[----:B------:R-:W-:Y:S01]  /*5fbb0*/  @!P6 IMAD.X R11, R15, 0x1, R11, P0 ;  /* 0x000000010f0be824 */ /* 0x000fe200000e060b */
[----:B------:R-:W-:-:S04]  /*5fbc0*/  ISETP.LT.OR P2, PT, R28, 0x52, !P1 ;  /* 0x000000521c00780c */ /* 0x000fc80004f41670 */
[----:B------:R0:W-:Y:S01]  /*5fbd0*/  @!P6 STG.E.U8 desc[UR30][R10.64+0xc1], R4 ;  /* 0x0000c1040a00e986 */ /* 0x0001e2000c10111e */
[----:B------:R-:W-:Y:S01]  /*5fbe0*/  ISETP.LT.OR P6, PT, R28, 0x59, !P1 ;  /* 0x000000591c00780c */ /* 0x000fe20004fc1670 */
[----:B------:R-:W-:Y:S02]  /*5fbf0*/  IMAD.U32 R14, RZ, RZ, UR10 ;  /* 0x0000000aff0e7e24 */ /* 0x000fe4000f8e00ff */
[----:B------:R-:W-:Y:S02]  /*5fc00*/  IMAD.U32 R15, RZ, RZ, UR9 ;  /* 0x00000009ff0f7e24 */ /* 0x000fe4000f8e00ff */
[----:B------:R-:W-:-:S03]  /*5fc10*/  IMAD.U32 R227, RZ, RZ, UR10 ;  /* 0x0000000affe37e24 */ /* 0x000fc6000f8e00ff */
[----:B------:R-:W-:Y:S01]  /*5fc20*/  @!P2 IADD3 R14, P0, P5, R14, UR12, R24 ;  /* 0x0000000c0e0eac10 */ /* 0x000fe2000fd1e018 */
[----:B0-----:R-:W-:-:S03]  /*5fc30*/  IMAD.U32 R4, RZ, RZ, UR9 ;  /* 0x00000009ff047e24 */ /* 0x001fc6000f8e00ff */
[----:B------:R-:W-:Y:S02]  /*5fc40*/  @!P2 IADD3.X R15, R15, UR11, R30, P0, P5 ;  /* 0x0000000b0f0fac10 */ /* 0x000fe400087ea41e */
[----:B------:R-:W-:-:S04]  /*5fc50*/  @!P6 IADD3 R227, P0, P5, R227, UR12, R24 ;  /* 0x0000000ce3e3ec10 */ /* 0x000fc8000fd1e018 */
[----:B------:R-:W-:Y:S01]  /*5fc60*/  @!P6 IADD3.X R190, R4, UR11, R30, P0, P5 ;  /* 0x0000000b04beec10 */ /* 0x000fe200087ea41e */
[----:B--2---:R-:W-:Y:S02]  /*5fc70*/  FMUL R4, R2, UR18 ;  /* 0x0000001202047c20 */ /* 0x004fe40008400000 */
[----:B------:R-:W2:Y:S01]  /*5fc80*/  LDL.LU R2, [R1+0x7f0] ;  /* 0x0007f00001027983 */ /* 0x000ea20000300800 */
[----:B------:R-:W-:-:S04]  /*5fc90*/  LOP3.LUT R6, R6, 0xffffffdf, RZ, 0xc0, !PT ;  /* 0xffffffdf06067812 */ /* 0x000fc800078ec0ff */
[----:B------:R-:W-:Y:S02]  /*5fca0*/  @P2 LOP3.LUT R6, R6, 0x20, RZ, 0xfc, !PT ;  /* 0x0000002006062812 */ /* 0x000fe400078efcff */
[----:B------:R-:W-:Y:S02]  /*5fcb0*/  LOP3.LUT P2, RZ, R7, 0x2000, RZ, 0xc0, !PT ;  /* 0x0000200007ff7812 */ /* 0x000fe4000784c0ff */
[----:B------:R-:W-:-:S04]  /*5fcc0*/  LOP3.LUT R6, R6, 0xffffffef, RZ, 0xc0, !PT ;  /* 0xffffffef06067812 */ /* 0x000fc800078ec0ff */
[----:B------:R-:W-:Y:S02]  /*5fcd0*/  @P6 LOP3.LUT R6, R6, 0x10, RZ, 0xfc, !PT ;  /* 0x0000001006066812 */ /* 0x000fe400078efcff */
[----:B------:R-:W-:Y:S02]  /*5fce0*/  ISETP.LT.OR P6, PT, R28, 0x5a, !P1 ;  /* 0x0000005a1c00780c */ /* 0x000fe40004fc1670 */
[----:B------:R-:W-:-:S05]  /*5fcf0*/  F2FP.SATFINITE.E4M3.F32.PACK_AB_MERGE_C R4, RZ, R4, RZ ;  /* 0x00000004ff04723e */ /* 0x000fca00048070ff */
[----:B----4-:R0:W-:Y:S01]  /*5fd00*/  @!P2 STG.E.U8 desc[UR30][R220.64+0xc8], R4 ;  /* 0x0000c804dc00a986 */ /* 0x0101e2000c10111e */
[----:B------:R-:W-:Y:S01]  /*5fd10*/  IMAD.U32 R10, RZ, RZ, UR9 ;  /* 0x00000009ff0a7e24 */ /* 0x000fe2000f8e00ff */
[----:B------:R-:W-:Y:S01]  /*5fd20*/  LOP3.LUT R6, R6, 0xfffffff7, RZ, 0xc0, !PT ;  /* 0xfffffff706067812 */ /* 0x000fe200078ec0ff */
[----:B0-----:R-:W-:-:S03]  /*5fd30*/  IMAD.U32 R4, RZ, RZ, UR10 ;  /* 0x0000000aff047e24 */ /* 0x001fc6000f8e00ff */
[----:B------:R-:W-:Y:S02]  /*5fd40*/  @P6 LOP3.LUT R6, R6, 0x8, RZ, 0xfc, !PT ;  /* 0x0000000806066812 */ /* 0x000fe400078efcff */
[----:B------:R-:W-:-:S04]  /*5fd50*/  @!P6 IADD3 R191, P0, P5, R4, UR12, R24 ;  /* 0x0000000c04bfec10 */ /* 0x000fc8000fd1e018 */
[----:B------:R-:W-:Y:S02]  /*5fd60*/  @!P6 IADD3.X R173, R10, UR11, R30, P0, P5 ;  /* 0x0000000b0aadec10 */ /* 0x000fe400087ea41e */
[----:B------:R-:W-:Y:S02]  /*5fd70*/  ISETP.LT.OR P6, PT, R28, 0x61, !P1 ;  /* 0x000000611c00780c */ /* 0x000fe40004fc1670 */
[----:B------:R-:W-:Y:S02]  /*5fd80*/  LOP3.LUT P3, RZ, R5, 0x800, RZ, 0xc0, !PT ;  /* 0x0000080005ff7812 */ /* 0x000fe4000786c0ff */
[----:B------:R-:W-:-:S09]  /*5fd90*/  LOP3.LUT P4, RZ, R9, 0x2000, RZ, 0xc0, !PT ;  /* 0x0000200009ff7812 */ /* 0x000fd2000788c0ff */
[----:B------:R-:W-:Y:S01]  /*5fda0*/  @!P6 IADD3 R157, P0, P5, R4, UR12, R24 ;  /* 0x0000000c049dec10 */ /* 0x000fe2000fd1e018 */
[----:B------:R-:W-:-:S03]  /*5fdb0*/  FMUL R4, R3, UR18 ;  /* 0x0000001203047c20 */ /* 0x000fc60008400000 */
[----:B------:R-:W-:Y:S02]  /*5fdc0*/  @!P6 IADD3.X R220, R10, UR11, R30, P0, P5 ;  /* 0x0000000b0adcec10 */ /* 0x000fe400087ea41e */
[----:B------:R-:W-:Y:S01]  /*5fdd0*/  F2FP.SATFINITE.E4M3.F32.PACK_AB_MERGE_C R4, RZ, R4, RZ ;  /* 0x00000004ff04723e */ /* 0x000fe200048070ff */
[----:B------:R-:W0:Y:S04]  /*5fde0*/  @!P3 LDC.64 R10, c[0x0][0x5c0] ;  /* 0x00017000ff0abb82 */ /* 0x000e280000000a00 */
[----:B------:R1:W-:Y:S01]  /*5fdf0*/  @!P4 STG.E.U8 desc[UR30][R234.64+0xc9], R4 ;  /* 0x0000c904ea00c986 */ /* 0x0003e2000c10111e */
[----:B------:R-:W-:-:S03]  /*5fe00*/  ISETP.LT.OR P4, PT, R28, 0x62, !P1 ;  /* 0x000000621c00780c */ /* 0x000fc60004f81670 */
[----:B-1----:R-:W3:Y:S01]  /*5fe10*/  LDL.LU R234, [R1+0x7f4] ;  /* 0x0007f40001ea7983 */ /* 0x002ee20000300800 */
[----:B------:R-:W-:Y:S01]  /*5fe20*/  LOP3.LUT R6, R6, 0xfffffffb, RZ, 0xc0, !PT ;  /* 0xfffffffb06067812 */ /* 0x000fe200078ec0ff */
[----:B------:R-:W-:Y:S02]  /*5fe30*/  IMAD.U32 R3, RZ, RZ, UR10 ;  /* 0x0000000aff037e24 */ /* 0x000fe4000f8e00ff */
[----:B------:R-:W-:Y:S01]  /*5fe40*/  IMAD.U32 R4, RZ, RZ, UR9 ;  /* 0x00000009ff047e24 */ /* 0x000fe2000f8e00ff */
[----:B------:R-:W-:Y:S02]  /*5fe50*/  @P6 LOP3.LUT R6, R6, 0x4, RZ, 0xfc, !PT ;  /* 0x0000000406066812 */ /* 0x000fe400078efcff */
[----:B0-----:R-:W-:-:S03]  /*5fe60*/  @!P3 IADD3 R10, P0, R41, R10, RZ ;  /* 0x0000000a290ab210 */ /* 0x001fc60007f1e0ff */
[----:B------:R-:W-:-:S04]  /*5fe70*/  @!P4 IADD3 R41, P5, P6, R3, UR12, R24 ;  /* 0x0000000c0329cc10 */ /* 0x000fc8000febe018 */
[----:B------:R-:W-:Y:S01]  /*5fe80*/  @!P4 IADD3.X R221, R4, UR11, R30, P5, P6 ;  /* 0x0000000b04ddcc10 */ /* 0x000fe2000afec41e */
[----:B--2---:R-:W-:Y:S02]  /*5fe90*/  FMUL R4, R2, UR18 ;  /* 0x0000001202047c20 */ /* 0x004fe40008400000 */
[----:B------:R-:W2:Y:S01]  /*5fea0*/  LDL.LU R2, [R1+0x7f8] ;  /* 0x0007f80001027983 */ /* 0x000ea20000300800 */
[----:B------:R-:W-:Y:S01]  /*5feb0*/  LOP3.LUT P2, RZ, R5, 0x1, RZ, 0xc0, !PT ;  /* 0x0000000105ff7812 */ /* 0x000fe2000784c0ff */
[----:B------:R-:W-:Y:S01]  /*5fec0*/  @!P3 IMAD.X R11, R42, 0x1, R11, P0 ;  /* 0x000000012a0bb824 */ /* 0x000fe200000e060b */
[----:B------:R-:W-:Y:S01]  /*5fed0*/  F2FP.SATFINITE.E4M3.F32.PACK_AB_MERGE_C R4, RZ, R4, RZ ;  /* 0x00000004ff04723e */ /* 0x000fe200048070ff */
[----:B------:R-:W4:Y:S04]  /*5fee0*/  LDL.LU R3, [R1+0x7fc] ;  /* 0x0007fc0001037983 */ /* 0x000f280000300800 */
[----:B------:R0:W-:Y:S01]  /*5fef0*/  @!P3 STG.E.U8 desc[UR30][R10.64+0xc8], R4 ;  /* 0x0000c8040a00b986 */ /* 0x0001e2000c10111e */
[----:B------:R-:W-:-:S05]  /*5ff00*/  ISETP.LT.OR P3, PT, R28, 0x69, !P1 ;  /* 0x000000691c00780c */ /* 0x000fca0004f61670 */
[----:B0-----:R-:W0:Y:S01]  /*5ff10*/  @!P2 LDC.64 R10, c[0x0][0x5c0] ;  /* 0x00017000ff0aab82 */ /* 0x001e220000000a00 */
[----:B------:R-:W-:Y:S01]  /*5ff20*/  IMAD.U32 R42, RZ, RZ, UR10 ;  /* 0x0000000aff2a7e24 */ /* 0x000fe2000f8e00ff */
[----:B------:R-:W-:Y:S01]  /*5ff30*/  LOP3.LUT P6, RZ, R9, 0x10000, RZ, 0xc0, !PT ;  /* 0x0001000009ff7812 */ /* 0x000fe200078cc0ff */
[----:B------:R-:W-:-:S05]  /*5ff40*/  IMAD.U32 R4, RZ, RZ, UR9 ;  /* 0x00000009ff047e24 */ /* 0x000fca000f8e00ff */
[----:B------:R-:W-:Y:S02]  /*5ff50*/  @!P3 IADD3 R42, P0, P5, R42, UR12, R24 ;  /* 0x0000000c2a2abc10 */ /* 0x000fe4000fd1e018 */
[----:B------:R-:W-:Y:S02]  /*5ff60*/  LOP3.LUT R7, R7, 0xffffefff, RZ, 0xc0, !PT ;  /* 0xffffefff07077812 */ /* 0x000fe400078ec0ff */
[----:B------:R-:W-:-:S03]  /*5ff70*/  @!P3 IADD3.X R207, R4, UR11, R30, P0, P5 ;  /* 0x0000000b04cfbc10 */ /* 0x000fc600087ea41e */
[----:B------:R-:W-:Y:S02]  /*5ff80*/  @P6 LOP3.LUT R7, R7, 0x1000, RZ, 0xfc, !PT ;  /* 0x0000100007076812 */ /* 0x000fe400078efcff */
[----:B------:R-:W-:Y:S02]  /*5ff90*/  ISETP.LT.OR P6, PT, R28, 0x6a, !P1 ;  /* 0x0000006a1c00780c */ /* 0x000fe40004fc1670 */
[----:B0-----:R-:W-:-:S05]  /*5ffa0*/  @!P2 IADD3 R10, P0, R43, R10, RZ ;  /* 0x0000000a2b0aa210 */ /* 0x001fca0007f1e0ff */
[----:B------:R-:W-:Y:S02]  /*5ffb0*/  @!P2 IMAD.X R11, R44, 0x1, R11, P0 ;  /* 0x000000012c0ba824 */ /* 0x000fe400000e060b */
[----:B------:R-:W-:Y:S02]  /*5ffc0*/  IMAD.U32 R43, RZ, RZ, UR10 ;  /* 0x0000000aff2b7e24 */ /* 0x000fe4000f8e00ff */
[----:B------:R-:W-:-:S03]  /*5ffd0*/  IMAD.U32 R44, RZ, RZ, UR9 ;  /* 0x00000009ff2c7e24 */ /* 0x000fc6000f8e00ff */
[----:B------:R-:W-:Y:S01]  /*5ffe0*/  @!P6 IADD3 R43, P0, P5, R43, UR12, R24 ;  /* 0x0000000c2b2bec10 */ /* 0x000fe2000fd1e018 */
[----:B---3--:R-:W-:-:S05]  /*5fff0*/  FMUL R4, R234, UR18 ;  /* 0x00000012ea047c20 */ /* 0x008fca0008400000 */
[----:B------:R-:W-:-:S05]  /*60000*/  F2FP.SATFINITE.E4M3.F32.PACK_AB_MERGE_C R4, RZ, R4, RZ ;  /* 0x00000004ff04723e */ /* 0x000fca00048070ff */
[----:B------:R0:W-:Y:S01]  /*60010*/  @!P2 STG.E.U8 desc[UR30][R10.64+0xc9], R4 ;  /* 0x0000c9040a00a986 */ /* 0x0001e2000c10111e */
[----:B------:R-:W-:Y:S02]  /*60020*/  ISETP.LT.OR P2, PT, R28, 0x71, !P1 ;  /* 0x000000711c00780c */ /* 0x000fe40004f41670 */
[----:B------:R-:W-:Y:S01]  /*60030*/  @!P6 IADD3.X R44, R44, UR11, R30, P0, P5 ;  /* 0x0000000b2c2cec10 */ /* 0x000fe200087ea41e */
[----:B0-----:R-:W-:-:S10]  /*60040*/  IMAD.U32 R4, RZ, RZ, UR10 ;  /* 0x0000000aff047e24 */ /* 0x001fd4000f8e00ff */
[----:B------:R-:W-:Y:S01]  /*60050*/  @!P2 IADD3 R234, P0, P5, R4, UR12, R24 ;  /* 0x0000000c04eaac10 */ /* 0x000fe2000fd1e018 */
[----:B--2---:R-:W-:Y:S02]  /*60060*/  FMUL R4, R2, UR18 ;  /* 0x0000001202047c20 */ /* 0x004fe40008400000 */
[----:B------:R-:W2:Y:S01]  /*60070*/  LDL.LU R2, [R1+0x800] ;  /* 0x0008000001027983 */ /* 0x000ea20000300800 */
[----:B------:R-:W-:Y:S02]  /*60080*/  LOP3.LUT R6, R6, 0xfffffffd, RZ, 0xc0, !PT ;  /* 0xfffffffd06067812 */ /* 0x000fe400078ec0ff */
[----:B------:R-:W-:Y:S01]  /*60090*/  F2FP.SATFINITE.E4M3.F32.PACK_AB_MERGE_C R4, RZ, R4, RZ ;  /* 0x00000004ff04723e */ /* 0x000fe200048070ff */
[----:B------:R-:W-:Y:S01]  /*600a0*/  IMAD.U32 R10, RZ, RZ, UR9 ;  /* 0x00000009ff0a7e24 */ /* 0x000fe2000f8e00ff */
[----:B------:R-:W-:Y:S01]  /*600b0*/  @P4 LOP3.LUT R6, R6, 0x2, RZ, 0xfc, !PT ;  /* 0x0000000206064812 */ /* 0x000fe200078efcff */
[----:B------:R-:W3:Y:S01]  /*600c0*/  LDL.LU R232, [R1+0x804] ;  /* 0x0008040001e87983 */ /* 0x000ee20000300800 */
[----:B------:R-:W-:-:S02]  /*600d0*/  LOP3.LUT P4, RZ, R5, 0x1000, RZ, 0xc0, !PT ;  /* 0x0000100005ff7812 */ /* 0x000fc4000788c0ff */
[----:B------:R-:W-:-:S04]  /*600e0*/  LOP3.LUT R5, R5, 0x7fffffff, RZ, 0xc0, !PT ;  /* 0x7fffffff05057812 */ /* 0x000fc800078ec0ff */
[----:B------:R-:W-:Y:S02]  /*600f0*/  @P6 LOP3.LUT R5, R5, 0x80000000, RZ, 0xfc, !PT ;  /* 0x8000000005056812 */ /* 0x000fe400078efcff */
[----:B------:R-:W-:Y:S02]  /*60100*/  LOP3.LUT P6, RZ, R7, 0x1000, RZ, 0xc0, !PT ;  /* 0x0000100007ff7812 */ /* 0x000fe400078cc0ff */
[----:B------:R-:W-:-:S11]  /*60110*/  LOP3.LUT R5, R5, 0xbfffffff, RZ, 0xc0, !PT ;  /* 0xbfffffff05057812 */ /* 0x000fd600078ec0ff */
[----:B------:R0:W-:Y:S01]  /*60120*/  @!P6 STG.E.U8 desc[UR30][R236.64+0xd0], R4 ;  /* 0x0000d004ec00e986 */ /* 0x0001e2000c10111e */
[----:B------:R-:W-:Y:S02]  /*60130*/  ISETP.LT.OR P6, PT, R28, 0x72, !P1 ;  /* 0x000000721c00780c */ /* 0x000fe40004fc1670 */
[----:B------:R-:W-:Y:S02]  /*60140*/  @P2 LOP3.LUT R5, R5, 0x40000000, RZ, 0xfc, !PT ;  /* 0x4000000005052812 */ /* 0x000fe400078efcff */
[----:B------:R-:W-:Y:S02]  /*60150*/  @!P2 IADD3.X R235, R10, UR11, R30, P0, P5 ;  /* 0x0000000b0aebac10 */ /* 0x000fe400087ea41e */
[----:B------:R-:W-:Y:S01]  /*60160*/  LOP3.LUT R5, R5, 0xdfffffff, RZ, 0xc0, !PT ;  /* 0xdfffffff05057812 */ /* 0x000fe200078ec0ff */
[----:B0-----:R-:W-:Y:S02]  /*60170*/  IMAD.U32 R236, RZ, RZ, UR10 ;  /* 0x0000000affec7e24 */ /* 0x001fe4000f8e00ff */
[----:B------:R-:W-:-:S04]  /*60180*/  IMAD.U32 R237, RZ, RZ, UR9 ;  /* 0x00000009ffed7e24 */ /* 0x000fc8000f8e00ff */
[----:B------:R-:W-:Y:S02]  /*60190*/  @!P6 IADD3 R236, P0, P5, R236, UR12, R24 ;  /* 0x0000000cececec10 */ /* 0x000fe4000fd1e018 */
[----:B------:R-:W-:Y:S02]  /*601a0*/  @P6 LOP3.LUT R5, R5, 0x20000000, RZ, 0xfc, !PT ;  /* 0x2000000005056812 */ /* 0x000fe400078efcff */
[----:B------:R-:W-:Y:S02]  /*601b0*/  @!P6 IADD3.X R237, R237, UR11, R30, P0, P5 ;  /* 0x0000000bededec10 */ /* 0x000fe400087ea41e */
[----:B------:R-:W-:Y:S01]  /*601c0*/  ISETP.LT.OR P6, PT, R28, 0x79, !P1 ;  /* 0x000000791c00780c */ /* 0x000fe20004fc1670 */
[----:B------:R-:W-:Y:S01]  /*601d0*/  IMAD.U32 R4, RZ, RZ, UR10 ;  /* 0x0000000aff047e24 */ /* 0x000fe2000f8e00ff */
[----:B------:R-:W-:-:S04]  /*601e0*/  LOP3.LUT R6, R6, 0xfffffffe, RZ, 0xc0, !PT ;  /* 0xfffffffe06067812 */ /* 0x000fc800078ec0ff */
[----:B------:R-:W-:Y:S02]  /*601f0*/  @P3 LOP3.LUT R6, R6, 0x1, RZ, 0xfc, !PT ;  /* 0x0000000106063812 */ /* 0x000fe400078efcff */
[----:B------:R-:W-:-:S05]  /*60200*/  LOP3.LUT P3, RZ, R9, 0x40000, RZ, 0xc0, !PT ;  /* 0x0004000009ff7812 */ /* 0x000fca000786c0ff */
[----:B------:R-:W-:Y:S01]  /*60210*/  @!P6 IADD3 R218, P0, P5, R4, UR12, R24 ;  /* 0x0000000c04daec10 */ /* 0x000fe2000fd1e018 */
[----:B----4-:R-:W-:-:S03]  /*60220*/  FMUL R4, R3, UR18 ;  /* 0x0000001203047c20 */ /* 0x010fc60008400000 */
[----:B------:R-:W-:Y:S02]  /*60230*/  @!P6 IADD3.X R219, R10, UR11, R30, P0, P5 ;  /* 0x0000000b0adbec10 */ /* 0x000fe400087ea41e */
[----:B------:R-:W0:Y:S01]  /*60240*/  @!P4 LDC.64 R10, c[0x0][0x5c0] ;  /* 0x00017000ff0acb82 */ /* 0x000e220000000a00 */
[----:B------:R-:W-:-:S05]  /*60250*/  F2FP.SATFINITE.E4M3.F32.PACK_AB_MERGE_C R4, RZ, R4, RZ ;  /* 0x00000004ff04723e */ /* 0x000fca00048070ff */
[----:B------:R1:W-:Y:S01]  /*60260*/  @!P3 STG.E.U8 desc[UR30][R204.64+0xd1], R4 ;  /* 0x0000d104cc00b986 */ /* 0x0003e2000c10111e */
[----:B------:R-:W-:Y:S02]  /*60270*/  ISETP.LT.OR P3, PT, R28, 0x7a, !P1 ;  /* 0x0000007a1c00780c */ /* 0x000fe40004f61670 */
[----:B------:R-:W-:-:S04]  /*60280*/  LOP3.LUT R5, R5, 0xefffffff, RZ, 0xc0, !PT ;  /* 0xefffffff05057812 */ /* 0x000fc800078ec0ff */
[----:B------:R-:W-:Y:S01]  /*60290*/  @P6 LOP3.LUT R5, R5, 0x10000000, RZ, 0xfc, !PT ;  /* 0x1000000005056812 */ /* 0x000fe200078efcff */
[----:B-1----:R-:W-:Y:S01]  /*602a0*/  IMAD.U32 R4, RZ, RZ, UR10 ;  /* 0x0000000aff047e24 */ /* 0x002fe2000f8e00ff */
[----:B0-----:R-:W-:-:S05]  /*602b0*/  @!P4 IADD3 R10, P0, R45, R10, RZ ;  /* 0x0000000a2d0ac210 */ /* 0x001fca0007f1e0ff */
        /* <DEDUP_REMOVED lines=9> */
[----:B------:R-:W4:Y:S01]  /*60350*/  LDL.LU R3, [R1+0x80c] ;  /* 0x00080c0001037983 */ /* 0x000f220000300800 */
[----:B------:R-:W-:-:S02]  /*60360*/  @!P3 IADD3.X R204, R204, UR11, R30, P5, P6 ;  /* 0x0000000bccccbc10 */ /* 0x000fc4000afec41e */
[----:B------:R-:W-:Y:S01]  /*60370*/  LOP3.LUT P3, RZ, R7, 0x400, RZ, 0xc0, !PT ;  /* 0x0000040007ff7812 */ /* 0x000fe2000786c0ff */
[----:B------:R0:W-:Y:S01]  /*60380*/  @!P4 STG.E.U8 desc[UR30][R10.64+0xd0], R4 ;  /* 0x0000d0040a00c986 */ /* 0x0001e2000c10111e */
[----:B------:R-:W-:Y:S01]  /*60390*/  ISETP.LT.OR P4, PT, R28, 0x81, !P1 ;  /* 0x000000811c00780c */ /* 0x000fe20004f81670 */
[----:B------:R-:W-:-:S10]  /*603a0*/  IMAD.U32 R46, RZ, RZ, UR10 ;  /* 0x0000000aff2e7e24 */ /* 0x000fd4000f8e00ff */
[----:B0-----:R-:W0:Y:S01]  /*603b0*/  @!P3 LDC.64 R10, c[0x0][0x5c0] ;  /* 0x00017000ff0abb82 */ /* 0x001e220000000a00 */
[----:B------:R-:W-:Y:S02]  /*603c0*/  LOP3.LUT R5, R5, 0xfffffffd, RZ, 0xc0, !PT ;  /* 0xfffffffd05057812 */ /* 0x000fe400078ec0ff */
[----:B------:R-:W-:Y:S02]  /*603d0*/  @!P4 IADD3 R46, P0, P5, R46, UR12, R24 ;  /* 0x0000000c2e2ecc10 */ /* 0x000fe4000fd1e018 */
[----:B------:R-:W-:Y:S02]  /*603e0*/  @P4 LOP3.LUT R5, R5, 0x2, RZ, 0xfc, !PT ;  /* 0x0000000205054812 */ /* 0x000fe400078efcff */
[----:B------:R-:W-:Y:S02]  /*603f0*/  @!P4 IADD3.X R205, R205, UR11, R30, P0, P5 ;  /* 0x0000000bcdcdcc10 */ /* 0x000fe400087ea41e */
[----:B------:R-:W-:Y:S02]  /*60400*/  ISETP.LT.OR P4, PT, R28, 0x82, !P1 ;  /* 0x000000821c00780c */ /* 0x000fe40004f81670 */
[----:B------:R-:W-:Y:S01]  /*60410*/  LOP3.LUT R5, R5, 0xfbffffff, RZ, 0xc0, !PT ;  /* 0xfbffffff05057812 */ /* 0x000fe200078ec0ff */
[----:B---3--:R-:W-:Y:S01]  /*60420*/  FMUL R4, R232, UR18 ;  /* 0x00000012e8047c20 */ /* 0x008fe20008400000 */
[----:B0-----:R-:W-:Y:S01]  /*60430*/  @!P3 IADD3 R10, P0, R20, R10, RZ ;  /* 0x0000000a140ab210 */ /* 0x001fe20007f1e0ff */
[----:B------:R-:W-:-:S04]  /*60440*/  IMAD.U32 R20, RZ, RZ, UR10 ;  /* 0x0000000aff147e24 */ /* 0x000fc8000f8e00ff */
[----:B------:R-:W-:-:S04]  /*60450*/  @!P3 IMAD.X R11, R47, 0x1, R11, P0 ;  /* 0x000000012f0bb824 */ /* 0x000fc800000e060b */
[----:B------:R-:W-:Y:S01]  /*60460*/  @!P4 IADD3 R20, P0, P5, R20, UR12, R24 ;  /* 0x0000000c1414cc10 */ /* 0x000fe2000fd1e018 */
[----:B------:R-:W-:Y:S01]  /*60470*/  IMAD.U32 R47, RZ, RZ, UR9 ;  /* 0x00000009ff2f7e24 */ /* 0x000fe2000f8e00ff */
[----:B------:R-:W-:-:S04]  /*60480*/  @P4 LOP3.LUT R5, R5, 0x4000000, RZ, 0xfc, !PT ;  /* 0x0400000005054812 */ /* 0x000fc800078efcff */
[----:B------:R-:W-:Y:S02]  /*60490*/  @!P4 IADD3.X R47, R47, UR11, R30, P0, P5 ;  /* 0x0000000b2f2fcc10 */ /* 0x000fe400087ea41e */
[----:B------:R-:W-:Y:S02]  /*604a0*/  ISETP.LT.OR P4, PT, R28, 0x89, !P1 ;  /* 0x000000891c00780c */ /* 0x000fe40004f81670 */
[----:B------:R-:W-:-:S05]  /*604b0*/  F2FP.SATFINITE.E4M3.F32.PACK_AB_MERGE_C R4, RZ, R4, RZ ;  /* 0x00000004ff04723e */ /* 0x000fca00048070ff */
[----:B------:R0:W-:Y:S02]  /*604c0*/  @!P3 STG.E.U8 desc[UR30][R10.64+0xd1], R4 ;  /* 0x0000d1040a00b986 */ /* 0x0001e4000c10111e */
[----:B0-----:R-:W-:-:S05]  /*604d0*/  IMAD.U32 R4, RZ, RZ, UR10 ;  /* 0x0000000aff047e24 */ /* 0x001fca000f8e00ff */
[----:B------:R-:W-:Y:S01]  /*604e0*/  @!P4 IADD3 R232, P0, P3, R4, UR12, R24 ;  /* 0x0000000c04e8cc10 */ /* 0x000fe2000fb1e018 */
[----:B--2---:R-:W-:Y:S02]  /*604f0*/  FMUL R4, R2, UR18 ;  /* 0x0000001202047c20 */ /* 0x004fe40008400000 */
[----:B------:R-:W2:Y:S01]  /*60500*/  LDL.LU R2, [R1+0x810] ;  /* 0x0008100001027983 */ /* 0x000ea20000300800 */
[----:B------:R-:W-:Y:S02]  /*60510*/  LOP3.LUT P5, RZ, R9, 0x400000, RZ, 0xc0, !PT ;  /* 0x0040000009ff7812 */ /* 0x000fe400078ac0ff */
[----:B------:R-:W-:Y:S02]  /*60520*/  F2FP.SATFINITE.E4M3.F32.PACK_AB_MERGE_C R4, RZ, R4, RZ ;  /* 0x00000004ff04723e */ /* 0x000fe400048070ff */
[----:B------:R-:W-:Y:S01]  /*60530*/  LOP3.LUT R5, R5, 0xfffffff7, RZ, 0xc0, !PT ;  /* 0xfffffff705057812 */ /* 0x000fe200078ec0ff */
[----:B------:R-:W-:Y:S01]  /*60540*/  IMAD.U32 R10, RZ, RZ, UR9 ;  /* 0x00000009ff0a7e24 */ /* 0x000fe2000f8e00ff */
[----:B------:R-:W-:Y:S01]  /*60550*/  LOP3.LUT P6, RZ, R9, 0x1000000, RZ, 0xc0, !PT ;  /* 0x0100000009ff7812 */ /* 0x000fe200078cc0ff */
[----:B------:R-:W3:Y:S06]  /*60560*/  LDL.LU R102, [R1+0x814] ;  /* 0x0008140001667983 */ /* 0x000eec0000300800 */
[----:B------:R0:W-:Y:S01]  /*60570*/  @!P5 STG.E.U8 desc[UR30][R230.64+0xd8], R4 ;  /* 0x0000d804e600d986 */ /* 0x0001e2000c10111e */
[----:B------:R-:W-:-:S02]  /*60580*/  ISETP.LT.OR P5, PT, R28, 0x8a, !P1 ;  /* 0x0000008a1c00780c */ /* 0x000fc40004fa1670 */
        /* <DEDUP_REMOVED lines=8> */
[----:B------:R-:W-:Y:S02]  /*60610*/  ISETP.LT.OR P5, PT, R28, 0x91, !P1 ;  /* 0x000000911c00780c */ /* 0x000fe40004fa1670 */
[----:B------:R-:W-:Y:S01]  /*60620*/  LOP3.LUT P4, RZ, R7, 0x200, RZ, 0xc0, !PT ;  /* 0x0000020007ff7812 */ /* 0x000fe2000788c0ff */
[----:B------:R-:W-:-:S10]  /*60630*/  IMAD.U32 R4, RZ, RZ, UR10 ;  /* 0x0000000aff047e24 */ /* 0x000fd4000f8e00ff */
        /* <DEDUP_REMOVED lines=14> */
[----:B------:R-:W-:Y:S01]  /*60720*/  LOP3.LUT P2, RZ, R7, 0x800, RZ, 0xc0, !PT ;  /* 0x0000080007ff7812 */ /* 0x000fe2000784c0ff */
[----:B------:R-:W-:Y:S01]  /*60730*/  @!P4 IMAD.X R11, R48, 0x1, R11, P0 ;  /* 0x00000001300bc824 */ /* 0x000fe200000e060b */
[----:B------:R-:W-:Y:S01]  /*60740*/  F2FP.SATFINITE.E4M3.F32.PACK_AB_MERGE_C R4, RZ, R4, RZ ;  /* 0x00000004ff04723e */ /* 0x000fe200048070ff */
[----:B------:R-:W-:Y:S01]  /*60750*/  IMAD.U32 R228, RZ, RZ, UR9 ;  /* 0x00000009ffe47e24 */ /* 0x000fe2000f8e00ff */
[----:B------:R-:W-:Y:S01]  /*60760*/  LOP3.LUT R5, R5, 0xff7fffff, RZ, 0xc0, !PT ;  /* 0xff7fffff05057812 */ /* 0x000fe200078ec0ff */
[----:B------:R-:W4:Y:S04]  /*60770*/  LDL.LU R3, [R1+0x81c] ;  /* 0x00081c0001037983 */ /* 0x000f280000300800 */
[----:B------:R0:W-:Y:S01]  /*60780*/  @!P4 STG.E.U8 desc[UR30][R10.64+0xd8], R4 ;  /* 0x0000d8040a00c986 */ /* 0x0001e2000c10111e */
[----:B------:R-:W-:-:S02]  /*60790*/  LOP3.LUT P4, RZ, R9, 0x8000000, RZ, 0xc0, !PT ;  /* 0x0800000009ff7812 */ /* 0x000fc4000788c0ff */
[----:B------:R-:W-:Y:S02]  /*607a0*/  @P6 LOP3.LUT R5, R5, 0x800000, RZ, 0xfc, !PT ;  /* 0x0080000005056812 */ /* 0x000fe400078efcff */
[----:B------:R-:W-:Y:S01]  /*607b0*/  @!P6 IADD3.X R228, R228, UR11, R30, P3, P5 ;  /* 0x0000000be4e4ec10 */ /* 0x000fe20009fea41e */
[----:B0-----:R-:W0:Y:S01]  /*607c0*/  @!P2 LDC.64 R10, c[0x0][0x5c0] ;  /* 0x00017000ff0aab82 */ /* 0x001e220000000a00 */
[----:B------:R-:W-:Y:S02]  /*607d0*/  ISETP.LT.OR P6, PT, R28, 0x99, !P1 ;  /* 0x000000991c00780c */ /* 0x000fe40004fc1670 */
[----:B------:R-:W-:Y:S01]  /*607e0*/  LOP3.LUT R7, R7, 0xfffffeff, RZ, 0xc0, !PT ;  /* 0xfffffeff07077812 */ /* 0x000fe200078ec0ff */
[----:B------:R-:W-:-:S04]  /*607f0*/  IMAD.U32 R48, RZ, RZ, UR10 ;  /* 0x0000000aff307e24 */ /* 0x000fc8000f8e00ff */
[----:B------:R-:W-:Y:S01]  /*60800*/  @P4 LOP3.LUT R7, R7, 0x100, RZ, 0xfc, !PT ;  /* 0x0000010007074812 */ /* 0x000fe200078efcff */
[----:B------:R-:W-:Y:S01]  /*60810*/  IMAD.U32 R4, RZ, RZ, UR9 ;  /* 0x00000009ff047e24 */ /* 0x000fe2000f8e00ff */
[----:B------:R-:W-:-:S04]  /*60820*/  ISETP.LT.OR P4, PT, R28, 0x9a, !P1 ;  /* 0x0000009a1c00780c */ /* 0x000fc80004f81670 */
[----:B------:R-:W-:Y:S01]  /*60830*/  @!P6 IADD3 R48, P0, P3, R48, UR12, R24 ;  /* 0x0000000c3030ec10 */ /* 0x000fe2000fb1e018 */
[----:B------:R-:W-:-:S03]  /*60840*/  IMAD.U32 R229, RZ, RZ, UR10 ;  /* 0x0000000affe57e24 */ /* 0x000fc6000f8e00ff */
[----:B------:R-:W-:Y:S02]  /*60850*/  @!P6 IADD3.X R215, R4, UR11, R30, P0, P3 ;  /* 0x0000000b04d7ec10 */ /* 0x000fe400087e641e */
[----:B0-----:R-:W-:-:S05]  /*60860*/  @!P2 IADD3 R10, P0, R22, R10, RZ ;  /* 0x0000000a160aa210 */ /* 0x001fca0007f1e0ff */
[----:B------:R-:W-:Y:S01]  /*60870*/  @!P2 IMAD.X R11, R23, 0x1, R11, P0 ;  /* 0x00000001170ba824 */ /* 0x000fe200000e060b */
[----:B------:R-:W-:-:S04]  /*60880*/  @!P4 IADD3 R229, P0, P3, R229, UR12, R24 ;  /* 0x0000000ce5e5cc10 */ /* 0x000fc8000fb1e018 */
[----:B------:R-:W-:Y:S01]  /*60890*/  @!P4 IADD3.X R105, R4, UR11, R30, P0, P3 ;  /* 0x0000000b0469cc10 */ /* 0x000fe200087e641e */
[----:B---3--:R-:W-:Y:S01]  /*608a0*/  FMUL R4, R102, UR18 ;  /* 0x0000001266047c20 */ /* 0x008fe20008400000 */
[----:B------:R-:W-:-:S04]  /*608b0*/  ISETP.LT.OR P3, PT, R28, 0xa1, !P1 ;  /* 0x000000a11c00780c */ /* 0x000fc80004f61670 */
[----:B------:R-:W-:-:S05]  /*608c0*/  F2FP.SATFINITE.E4M3.F32.PACK_AB_MERGE_C R4, RZ, R4, RZ ;  /* 0x00000004ff04723e */ /* 0x000fca00048070ff */
[----:B------:R0:W-:Y:S02]  /*608d0*/  @!P2 STG.E.U8 desc[UR30][R10.64+0xd9], R4 ;  /* 0x0000d9040a00a986 */ /* 0x0001e4000c10111e */
[----:B0-----:R-:W-:-:S05]  /*608e0*/  IMAD.U32 R4, RZ, RZ, UR10 ;  /* 0x0000000aff047e24 */ /* 0x001fca000f8e00ff */
[----:B------:R-:W-:Y:S01]  /*608f0*/  @!P3 IADD3 R102, P0, P2, R4, UR12, R24 ;  /* 0x0000000c0466bc10 */ /* 0x000fe2000fa1e018 */
[----:B--2---:R-:W-:Y:S02]  /*60900*/  FMUL R4, R2, UR18 ;  /* 0x0000001202047c20 */ /* 0x004fe40008400000 */
[----:B------:R-:W2:Y:S01]  /*60910*/  LDL.LU R2, [R1+0x820] ;  /* 0x0008200001027983 */ /* 0x000ea20000300800 */
[----:B------:R-:W-:Y:S01]  /*60920*/  LOP3.LUT R5, R5, 0xfffffffb, RZ, 0xc0, !PT ;  /* 0xfffffffb05057812 */ /* 0x000fe200078ec0ff */
[----:B------:R-:W-:Y:S01]  /*60930*/  IMAD.U32 R10, RZ, RZ, UR9 ;  /* 0x00000009ff0a7e24 */ /* 0x000fe2000f8e00ff */
[----:B------:R-:W-:Y:S01]  /*60940*/  F2FP.SATFINITE.E4M3.F32.PACK_AB_MERGE_C R4, RZ, R4, RZ ;  /* 0x00000004ff04723e */ /* 0x000fe200048070ff */
[----:B------:R-:W3:Y:S01]  /*60950*/  LDL.LU R90, [R1+0x824] ;  /* 0x00082400015a7983 */ /* 0x000ee20000300800 */
[----:B------:R-:W-:-:S04]  /*60960*/  @P6 LOP3.LUT R5, R5, 0x4, RZ, 0xfc, !PT ;  /* 0x0000000405056812 */ /* 0x000fc800078efcff */
[C---:B------:R-:W-:Y:S02]  /*60970*/  LOP3.LUT P6, RZ, R5.reuse, 0x2000, RZ, 0xc0, !PT ;  /* 0x0000200005ff7812 */ /* 0x040fe400078cc0ff */
[----:B------:R-:W-:-:S04]  /*60980*/  LOP3.LUT R5, R5, 0xffbfffff, RZ, 0xc0, !PT ;  /* 0xffbfffff05057812 */ /* 0x000fc800078ec0ff */
[----:B------:R-:W-:Y:S02]  /*60990*/  @P4 LOP3.LUT R5, R5, 0x400000, RZ, 0xfc, !PT ;  /* 0x0040000005054812 */ /* 0x000fe400078efcff */
[----:B------:R-:W-:Y:S02]  /*609a0*/  LOP3.LUT P4, RZ, R7, 0x100, RZ, 0xc0, !PT ;  /* 0x0000010007ff7812 */ /* 0x000fe4000788c0ff */
[----:B------:R-:W-:Y:S02]  /*609b0*/  LOP3.LUT R5, R5, 0xffffffef, RZ, 0xc0, !PT ;  /* 0xffffffef05057812 */ /* 0x000fe400078ec0ff */
[----:B------:R-:W-:Y:S02]  /*609c0*/  @!P3 IADD3.X R103, R10, UR11, R30, P0, P2 ;  /* 0x0000000b0a67bc10 */ /* 0x000fe400087e441e */
[----:B------:R-:W-:Y:S02]  /*609d0*/  @P3 LOP3.LUT R5, R5, 0x10, RZ, 0xfc, !PT ;  /* 0x0000001005053812 */ /* 0x000fe400078efcff */
[----:B------:R-:W-:-:S05]  /*609e0*/  ISETP.LT.OR P3, PT, R28, 0xa2, !P1 ;  /* 0x000000a21c00780c */ /* 0x000fca0004f61670 */
[----:B------:R0:W-:Y:S01]  /*609f0*/  @!P4 STG.E.U8 desc[UR30][R224.64+0xe0], R4 ;  /* 0x0000e004e000c986 */ /* 0x0001e2000c10111e */
        /* <DEDUP_REMOVED lines=8> */
[----:B------:R-:W-:-:S11]  /*60a80*/  LOP3.LUT P5, RZ, R9, 0x20000000, RZ, 0xc0, !PT ;  /* 0x2000000009ff7812 */ /* 0x000fd600078ac0ff */
[----:B------:R-:W-:Y:S01]  /*60a90*/  @!P3 IADD3 R96, P0, P2, R4, UR12, R24 ;  /* 0x0000000c0460bc10 */ /* 0x000fe2000fa1e018 */
[----:B----4-:R-:W-:-:S05]  /*60aa0*/  FMUL R4, R3, UR18 ;  /* 0x0000001203047c20 */ /* 0x010fca0008400000 */
[----:B------:R-:W-:-:S05]  /*60ab0*/  F2FP.SATFINITE.E4M3.F32.PACK_AB_MERGE_C R4, RZ, R4, RZ ;  /* 0x00000004ff04723e */ /* 0x000fca00048070ff */
[----:B------:R0:W-:Y:S01]  /*60ac0*/  @!P5 STG.E.U8 desc[UR30][R182.64+0xe1], R4 ;  /* 0x0000e104b600d986 */ /* 0x0001e2000c10111e */
[----:B------:R-:W-:Y:S01]  /*60ad0*/  ISETP.LT.OR P5, PT, R28, 0xaa, !P1 ;  /* 0x000000aa1c00780c */ /* 0x000fe20004fa1670 */
[----:B------:R-:W-:Y:S01]  /*60ae0*/  IMAD.U32 R22, RZ, RZ, UR10 ;  /* 0x0000000aff167e24 */ /* 0x000fe2000f8e00ff */
[----:B------:R-:W-:Y:S02]  /*60af0*/  LOP3.LUT R5, R5, 0xffefffff, RZ, 0xc0, !PT ;  /* 0xffefffff05057812 */ /* 0x000fe400078ec0ff */
[----:B------:R-:W-:Y:S02]  /*60b00*/  @!P3 IADD3.X R98, R10, UR11, R30, P0, P2 ;  /* 0x0000000b0a62bc10 */ /* 0x000fe400087e441e */
[----:B------:R-:W-:Y:S01]  /*60b10*/  @P3 LOP3.LUT R5, R5, 0x100000, RZ, 0xfc, !PT ;  /* 0x0010000005053812 */ /* 0x000fe200078efcff */
[----:B------:R-:W1:Y:S01]  /*60b20*/  @!P6 LDC.64 R10, c[0x0][0x5c0] ;  /* 0x00017000ff0aeb82 */ /* 0x000e620000000a00 */
[----:B0-----:R-:W-:-:S05]  /*60b30*/  IMAD.U32 R4, RZ, RZ, UR9 ;  /* 0x00000009ff047e24 */ /* 0x001fca000f8e00ff */
[----:B------:R-:W-:-:S04]  /*60b40*/  @!P5 IADD3 R99, P2, P3, R22, UR12, R24 ;  /* 0x0000000c1663dc10 */ /* 0x000fc8000fb5e018 */
[----:B------:R-:W-:Y:S01]  /*60b50*/  @!P5 IADD3.X R97, R4, UR11, R30, P2, P3 ;  /* 0x0000000b0461dc10 */ /* 0x000fe200097e641e */
[----:B--2---:R-:W-:Y:S02]  /*60b60*/  FMUL R4, R2, UR18 ;  /* 0x0000001202047c20 */ /* 0x004fe40008400000 */
[----:B------:R-:W2:Y:S01]  /*60b70*/  LDL.LU R2, [R1+0x828] ;  /* 0x0008280001027983 */ /* 0x000ea20000300800 */
[----:B------:R-:W-:Y:S02]  /*60b80*/  LOP3.LUT P4, RZ, R0, 0x2, RZ, 0xc0, !PT ;  /* 0x0000000200ff7812 */ /* 0x000fe4000788c0ff */
[----:B------:R-:W-:Y:S01]  /*60b90*/  LOP3.LUT R7, R7, 0xffffff7f, RZ, 0xc0, !PT ;  /* 0xffffff7f07077812 */ /* 0x000fe200078ec0ff */
[----:B------:R-:W4:Y:S01]  /*60ba0*/  LDL.LU R3, [R1+0x82c] ;  /* 0x00082c0001037983 */ /* 0x000f220000300800 */
[----:B-1----:R-:W-:Y:S02]  /*60bb0*/  @!P6 IADD3 R10, P0, R49, R10, RZ ;  /* 0x0000000a310ae210 */ /* 0x002fe40007f1e0ff */
[----:B------:R-:W-:-:S02]  /*60bc0*/  LOP3.LUT R5, R5, 0xfff7ffff, RZ, 0xc0, !PT ;  /* 0xfff7ffff05057812 */ /* 0x000fc400078ec0ff */
[----:B------:R-:W-:Y:S01]  /*60bd0*/  F2FP.SATFINITE.E4M3.F32.PACK_AB_MERGE_C R4, RZ, R4, RZ ;  /* 0x00000004ff04723e */ /* 0x000fe200048070ff */
[----:B------:R-:W-:Y:S01]  /*60be0*/  @!P6 IMAD.X R11, R50, 0x1, R11, P0 ;  /* 0x00000001320be824 */ /* 0x000fe200000e060b */
[----:B------:R-:W-:-:S03]  /*60bf0*/  @P5 LOP3.LUT R5, R5, 0x80000, RZ, 0xfc, !PT ;  /* 0x0008000005055812 */ /* 0x000fc600078efcff */
[----:B------:R-:W-:Y:S02]  /*60c00*/  @P4 LOP3.LUT R7, R7, 0x80, RZ, 0xfc, !PT ;  /* 0x0000008007074812 */ /* 0x000fe400078efcff */
[----:B------:R-:W-:Y:S02]  /*60c10*/  ISETP.LT.OR P4, PT, R28, 0xb1, !P1 ;  /* 0x000000b11c00780c */ /* 0x000fe40004f81670 */
[----:B------:R-:W-:Y:S01]  /*60c20*/  LOP3.LUT P3, RZ, R5, 0x4000, RZ, 0xc0, !PT ;  /* 0x0000400005ff7812 */ /* 0x000fe2000786c0ff */
[----:B------:R0:W-:Y:S02]  /*60c30*/  @!P6 STG.E.U8 desc[UR30][R10.64+0xe0], R4 ;  /* 0x0000e0040a00e986 */ /* 0x0001e4000c10111e */
[----:B0-----:R-:W-:Y:S02]  /*60c40*/  IMAD.U32 R4, RZ, RZ, UR10 ;  /* 0x0000000aff047e24 */ /* 0x001fe4000f8e00ff */
[----:B------:R-:W-:-:S06]  /*60c50*/  IMAD.U32 R10, RZ, RZ, UR9 ;  /* 0x00000009ff0a7e24 */ /* 0x000fcc000f8e00ff */
[----:B------:R-:W-:-:S04]  /*60c60*/  @!P4 IADD3 R92, P0, P2, R4, UR12, R24 ;  /* 0x0000000c045ccc10 */ /* 0x000fc8000fa1e018 */
[----:B------:R-:W-:Y:S02]  /*60c70*/  @!P4 IADD3.X R93, R10, UR11, R30, P0, P2 ;  /* 0x0000000b0a5dcc10 */ /* 0x000fe400087e441e */
[----:B------:R-:W0:Y:S01]  /*60c80*/  @!P3 LDC.64 R10, c[0x0][0x5c0] ;  /* 0x00017000ff0abb82 */ /* 0x000e220000000a00 */
[----:B------:R-:W-:-:S04]  /*60c90*/  LOP3.LUT R5, R5, 0xfffbffff, RZ, 0xc0, !PT ;  /* 0xfffbffff05057812 */ /* 0x000fc800078ec0ff */
[----:B------:R-:W-:Y:S02]  /*60ca0*/  @P4 LOP3.LUT R5, R5, 0x40000, RZ, 0xfc, !PT ;  /* 0x0004000005054812 */ /* 0x000fe400078efcff */
[----:B------:R-:W-:Y:S02]  /*60cb0*/  ISETP.LT.OR P4, PT, R28, 0xb2, !P1 ;  /* 0x000000b21c00780c */ /* 0x000fe40004f81670 */
[----:B0-----:R-:W-:-:S05]  /*60cc0*/  @!P3 IADD3 R10, P0, R51, R10, RZ ;  /* 0x0000000a330ab210 */ /* 0x001fca0007f1e0ff */
[----:B------:R-:W-:-:S06]  /*60cd0*/  @!P3 IMAD.X R11, R52, 0x1, R11, P0 ;  /* 0x00000001340bb824 */ /* 0x000fcc00000e060b */
[----:B------:R-:W-:Y:S01]  /*60ce0*/  @!P4 IADD3 R94, P0, P2, R4, UR12, R24 ;  /* 0x0000000c045ecc10 */ /* 0x000fe2000fa1e018 */
[----:B---3--:R-:W-:-:S05]  /*60cf0*/  FMUL R4, R90, UR18 ;  /* 0x000000125a047c20 */ /* 0x008fca0008400000 */
[----:B------:R-:W-:-:S05]  /*60d00*/  F2FP.SATFINITE.E4M3.F32.PACK_AB_MERGE_C R4, RZ, R4, RZ ;  /* 0x00000004ff04723e */ /* 0x000fca00048070ff */
[----:B------:R0:W-:Y:S01]  /*60d10*/  @!P3 STG.E.U8 desc[UR30][R10.64+0xe1], R4 ;  /* 0x0000e1040a00b986 */ /* 0x0001e2000c10111e */
[----:B------:R-:W-:Y:S01]  /*60d20*/  ISETP.LT.OR P3, PT, R28, 0xb9, !P1 ;  /* 0x000000b91c00780c */ /* 0x000fe20004f61670 */
[----:B------:R-:W-:-:S05]  /*60d30*/  IMAD.U32 R22, RZ, RZ, UR9 ;  /* 0x00000009ff167e24 */ /* 0x000fca000f8e00ff */
[----:B------:R-:W-:Y:S01]  /*60d40*/  @!P4 IADD3.X R95, R22, UR11, R30, P0, P2 ;  /* 0x0000000b165fcc10 */ /* 0x000fe200087e441e */
[----:B0-----:R-:W-:-:S06]  /*60d50*/  IMAD.U32 R4, RZ, RZ, UR10 ;  /* 0x0000000aff047e24 */ /* 0x001fcc000f8e00ff */
[----:B------:R-:W-:Y:S01]  /*60d60*/  @!P3 IADD3 R88, P0, P2, R4, UR12, R24 ;  /* 0x0000000c0458bc10 */ /* 0x000fe2000fa1e018 */
[----:B--2---:R-:W-:Y:S02]  /*60d70*/  FMUL R4, R2, UR18 ;  /* 0x0000001202047c20 */ /* 0x004fe40008400000 */
[----:B------:R-:W2:Y:S04]  /*60d80*/  LDL.LU R2, [R1+0x830] ;  /* 0x0008300001027983 */ /* 0x000ea80000300800 */
[----:B------:R-:W3:Y:S01]  /*60d90*/  LDL.LU R23, [R1+0x834] ;  /* 0x0008340001177983 */ /* 0x000ee20000300800 */
[----:B------:R-:W-:Y:S01]  /*60da0*/  LOP3.LUT R5, R5, 0xfffdffff, RZ, 0xc0, !PT ;  /* 0xfffdffff05057812 */ /* 0x000fe200078ec0ff */
[----:B------:R-:W-:-:S03]  /*60db0*/  IMAD.U32 R10, RZ, RZ, UR9 ;  /* 0x00000009ff0a7e24 */ /* 0x000fc6000f8e00ff */
[----:B------:R-:W-:Y:S02]  /*60dc0*/  @P4 LOP3.LUT R5, R5, 0x20000, RZ, 0xfc, !PT ;  /* 0x0002000005054812 */ /* 0x000fe400078efcff */
[----:B------:R-:W-:Y:S02]  /*60dd0*/  LOP3.LUT P4, RZ, R7, 0x80, RZ, 0xc0, !PT ;  /* 0x0000008007ff7812 */ /* 0x000fe4000788c0ff */
[----:B------:R-:W-:Y:S02]  /*60de0*/  LOP3.LUT R5, R5, 0xfffeffff, RZ, 0xc0, !PT ;  /* 0xfffeffff05057812 */ /* 0x000fe400078ec0ff */
[----:B------:R-:W-:Y:S02]  /*60df0*/  @!P3 IADD3.X R89, R10, UR11, R30, P0, P2 ;  /* 0x0000000b0a59bc10 */ /* 0x000fe400087e441e */
[----:B------:R-:W-:Y:S02]  /*60e00*/  @P3 LOP3.LUT R5, R5, 0x10000, RZ, 0xfc, !PT ;  /* 0x0001000005053812 */ /* 0x000fe400078efcff */
[----:B------:R-:W-:-:S02]  /*60e10*/  ISETP.LT.OR P3, PT, R28, 0xba, !P1 ;  /* 0x000000ba1c00780c */ /* 0x000fc40004f61670 */
[----:B------:R-:W-:-:S05]  /*60e20*/  F2FP.SATFINITE.E4M3.F32.PACK_AB_MERGE_C R4, RZ, R4, RZ ;  /* 0x00000004ff04723e */ /* 0x000fca00048070ff */
[----:B------:R0:W-:Y:S01]  /*60e30*/  @!P4 STG.E.U8 desc[UR30][R212.64+0xe8], R4 ;  /* 0x0000e804d400c986 */ /* 0x0001e2000c10111e */
[----:B------:R-:W-:Y:S01]  /*60e40*/  LOP3.LUT R5, R5, 0xffff7fff, RZ, 0xc0, !PT ;  /* 0xffff7fff05057812 */ /* 0x000fe200078ec0ff */
[----:B0-----:R-:W-:-:S04]  /*60e50*/  IMAD.U32 R4, RZ, RZ, UR10 ;  /* 0x0000000aff047e24 */ /* 0x001fc8000f8e00ff */
[----:B------:R-:W-:Y:S02]  /*60e60*/  @P3 LOP3.LUT R5, R5, 0x8000, RZ, 0xfc, !PT ;  /* 0x0000800005053812 */ /* 0x000fe400078efcff */
[----:B------:R-:W-:-:S04]  /*60e70*/  @!P3 IADD3 R90, P0, P2, R4, UR12, R24 ;  /* 0x0000000c045abc10 */ /* 0x000fc8000fa1e018 */
[----:B------:R-:W-:Y:S02]  /*60e80*/  @!P3 IADD3.X R91, R10, UR11, R30, P0, P2 ;  /* 0x0000000b0a5bbc10 */ /* 0x000fe400087e441e */
[----:B------:R-:W-:Y:S02]  /*60e90*/  ISETP.LT.OR P3, PT, R28, 0xc1, !P1 ;  /* 0x000000c11c00780c */ /* 0x000fe40004f61670 */
[----:B------:R-:W-:Y:S02]  /*60ea0*/  LOP3.LUT P6, RZ, R6, 0x100, RZ, 0xc0, !PT ;  /* 0x0000010006ff7812 */ /* 0x000fe400078cc0ff */
[----:B------:R-:W-:-:S09]  /*60eb0*/  LOP3.LUT P5, RZ, R0, 0x8, RZ, 0xc0, !PT ;  /* 0x0000000800ff7812 */ /* 0x000fd200078ac0ff */
[----:B------:R-:W-:-:S04]  /*60ec0*/  @!P3 IADD3 R84, P0, P2, R4, UR12, R24 ;  /* 0x0000000c0454bc10 */ /* 0x000fc8000fa1e018 */
[----:B------:R-:W-:Y:S02]  /*60ed0*/  @!P3 IADD3.X R86, R10, UR11, R30, P0, P2 ;  /* 0x0000000b0a56bc10 */ /* 0x000fe400087e441e */
[----:B------:R-:W0:Y:S01]  /*60ee0*/  @!P6 LDC.64 R10, c[0x0][0x5c0] ;  /* 0x00017000ff0aeb82 */ /* 0x000e220000000a00 */
[----:B------:R-:W-:Y:S01]  /*60ef0*/  ISETP.LT.OR P4, PT, R28, 0xc2, !P1 ;  /* 0x000000c21c00780c */ /* 0x000fe20004f81670 */
[----:B----4-:R-:W-:Y:S01]  /*60f00*/  FMUL R4, R3, UR18 ;  /* 0x0000001203047c20 */ /* 0x010fe20008400000 */
[----:B------:R-:W-:Y:S01]  /*60f10*/  LOP3.LUT R5, R5, 0xffffbfff, RZ, 0xc0, !PT ;  /* 0xffffbfff05057812 */ /* 0x000fe200078ec0ff */
[----:B------:R-:W-:Y:S01]  /*60f20*/  IMAD.U32 R22, RZ, RZ, UR10 ;  /* 0x0000000aff167e24 */ /* 0x000fe2000f8e00ff */
[----:B------:R-:W4:Y:S02]  /*60f30*/  LDL.LU R3, [R1+0x838] ;  /* 0x0008380001037983 */ /* 0x000f240000300800 */
[----:B------:R-:W-:Y:S02]  /*60f40*/  F2FP.SATFINITE.E4M3.F32.PACK_AB_MERGE_C R4, RZ, R4, RZ ;  /* 0x00000004ff04723e */ /* 0x000fe400048070ff */
[----:B------:R-:W-:Y:S01]  /*60f50*/  @P3 LOP3.LUT R5, R5, 0x4000, RZ, 0xfc, !PT ;  /* 0x0000400005053812 */ /* 0x000fe200078efcff */
[----:B------:R-:W4:Y:S04]  /*60f60*/  LDL.LU R49, [R1+0x83c] ;  /* 0x00083c0001317983 */ /* 0x000f280000300800 */
[----:B------:R1:W-:Y:S01]  /*60f70*/  @!P5 STG.E.U8 desc[UR30][R210.64+0xe9], R4 ;  /* 0x0000e904d200d986 */ /* 0x0003e2000c10111e */
[----:B------:R-:W-:Y:S01]  /*60f80*/  @!P4 IADD3 R87, P2, P3, R22, UR12, R24 ;  /* 0x0000000c1657cc10 */ /* 0x000fe2000fb5e018 */
[----:B-1----:R-:W-:Y:S01]  /*60f90*/  IMAD.U32 R4, RZ, RZ, UR9 ;  /* 0x00000009ff047e24 */ /* 0x002fe2000f8e00ff */
[----:B0-----:R-:W-:-:S04]  /*60fa0*/  @!P6 IADD3 R10, P0, R53, R10, RZ ;  /* 0x0000000a350ae210 */ /* 0x001fc80007f1e0ff */
[----:B------:R-:W-:Y:S02]  /*60fb0*/  @!P4 IADD3.X R85, R4, UR11, R30, P2, P3 ;  /* 0x0000000b0455cc10 */ /* 0x000fe400097e641e */
[----:B------:R-:W-:Y:S01]  /*60fc0*/  LOP3.LUT P3, RZ, R6, 0x2000, RZ, 0xc0, !PT ;  /* 0x0000200006ff7812 */ /* 0x000fe2000786c0ff */
[----:B------:R-:W-:Y:S01]  /*60fd0*/  @!P6 IMAD.X R11, R56, 0x1, R11, P0 ;  /* 0x00000001380be824 */ /* 0x000fe200000e060b */
[----:B------:R-:W-:Y:S02]  /*60fe0*/  LOP3.LUT R5, R5, 0xffffdfff, RZ, 0xc0, !PT ;  /* 0xffffdfff05057812 */ /* 0x000fe400078ec0ff */
[----:B------:R-:W-:Y:S02]  /*60ff0*/  LOP3.LUT P5, RZ, R0, 0x80, RZ, 0xc0, !PT ;  /* 0x0000008000ff7812 */ /* 0x000fe400078ac0ff */
[----:B------:R-:W-:Y:S02]  /*61000*/  @P4 LOP3.LUT R5, R5, 0x2000, RZ, 0xfc, !PT ;  /* 0x0000200005054812 */ /* 0x000fe400078efcff */
[----:B------:R-:W-:-:S02]  /*61010*/  ISETP.LT.OR P4, PT, R28, 0xc9, !P1 ;  /* 0x000000c91c00780c */ /* 0x000fc40004f81670 */
[----:B------:R-:W-:Y:S01]  /*61020*/  LOP3.LUT R7, R7, 0xffffffbf, RZ, 0xc0, !PT ;  /* 0xffffffbf07077812 */ /* 0x000fe200078ec0ff */
[----:B------:R-:W-:-:S06]  /*61030*/  IMAD.U32 R211, RZ, RZ, UR10 ;  /* 0x0000000affd37e24 */ /* 0x000fcc000f8e00ff */
[----:B------:R-:W-:Y:S02]  /*61040*/  @P5 LOP3.LUT R7, R7, 0x40, RZ, 0xfc, !PT ;  /* 0x0000004007075812 */ /* 0x000fe400078efcff */
[----:B------:R-:W-:Y:S02]  /*61050*/  ISETP.LT.OR P5, PT, R28, 0xca, !P1 ;  /* 0x000000ca1c00780c */ /* 0x000fe40004fa1670 */
[----:B------:R-:W-:Y:S01]  /*61060*/  @!P4 IADD3 R211, P0, P2, R211, UR12, R24 ;  /* 0x0000000cd3d3cc10 */ /* 0x000fe2000fa1e018 */
[----:B------:R-:W-:Y:S02]  /*61070*/  IMAD.U32 R210, RZ, RZ, UR10 ;  /* 0x0000000affd27e24 */ /* 0x000fe4000f8e00ff */
[----:B--2---:R-:W-:-:S05]  /*61080*/  FMUL R4, R2, UR18 ;  /* 0x0000001202047c20 */ /* 0x004fca0008400000 */
[----:B------:R-:W-:-:S05]  /*61090*/  F2FP.SATFINITE.E4M3.F32.PACK_AB_MERGE_C R4, RZ, R4, RZ ;  /* 0x00000004ff04723e */ /* 0x000fca00048070ff */
[----:B------:R0:W-:Y:S02]  /*610a0*/  @!P6 STG.E.U8 desc[UR30][R10.64+0xe8], R4 ;  /* 0x0000e8040a00e986 */ /* 0x0001e4000c10111e */
[----:B0-----:R-:W0:Y:S01]  /*610b0*/  @!P3 LDC.64 R10, c[0x0][0x5c0] ;  /* 0x00017000ff0abb82 */ /* 0x001e220000000a00 */
[----:B------:R-:W-:-:S05]  /*610c0*/  IMAD.U32 R4, RZ, RZ, UR9 ;  /* 0x00000009ff047e24 */ /* 0x000fca000f8e00ff */
[----:B------:R-:W-:Y:S02]  /*610d0*/  @!P4 IADD3.X R83, R4, UR11, R30, P0, P2 ;  /* 0x0000000b0453cc10 */ /* 0x000fe400087e441e */
[----:B0-----:R-:W-:-:S05]  /*610e0*/  @!P3 IADD3 R10, P0, R26, R10, RZ ;  /* 0x0000000a1a0ab210 */ /* 0x001fca0007f1e0ff */
[----:B------:R-:W-:Y:S01]  /*610f0*/  @!P3 IMAD.X R11, R57, 0x1, R11, P0 ;  /* 0x00000001390bb824 */ /* 0x000fe200000e060b */
[----:B------:R-:W-:-:S04]  /*61100*/  @!P5 IADD3 R210, P0, P2, R210, UR12, R24 ;  /* 0x0000000cd2d2dc10 */ /* 0x000fc8000fa1e018 */
[----:B------:R-:W-:Y:S01]  /*61110*/  @!P5 IADD3.X R2, R4, UR11, R30, P0, P2 ;  /* 0x0000000b0402dc10 */ /* 0x000fe200087e441e */
[----:B---3--:R-:W-:Y:S02]  /*61120*/  FMUL R4, R23, UR18 ;  /* 0x0000001217047c20 */ /* 0x008fe40008400000 */
[----:B------:R-:W2:Y:S03]  /*61130*/  LDL.LU R23, [R1+0x840] ;  /* 0x0008400001177983 */ /* 0x000ea60000300800 */
[----:B------:R-:W-:Y:S01]  /*61140*/  F2FP.SATFINITE.E4M3.F32.PACK_AB_MERGE_C R4, RZ, R4, RZ ;  /* 0x00000004ff04723e */ /* 0x000fe200048070ff */
[----:B------:R-:W-:Y:S01]  /*61150*/  IMAD.U32 R183, RZ, RZ, UR10 ;  /* 0x0000000affb77e24 */ /* 0x000fe2000f8e00ff */
[----:B------:R-:W-:Y:S01]  /*61160*/  LOP3.LUT R5, R5, 0xffffefff, RZ, 0xc0, !PT ;  /* 0xffffefff05057812 */ /* 0x000fe200078ec0ff */
[----:B------:R-:W-:Y:S01]  /*61170*/  IMAD.U32 R212, RZ, RZ, UR9 ;  /* 0x00000009ffd47e24 */ /* 0x000fe2000f8e00ff */
[----:B------:R-:W3:Y:S02]  /*61180*/  LDL.LU R52, [R1+0x844] ;  /* 0x0008440001347983 */ /* 0x000ee40000300800 */
[----:B------:R-:W-:-:S02]  /*61190*/  @P4 LOP3.LUT R5, R5, 0x1000, RZ, 0xfc, !PT ;  /* 0x0000100005054812 */ /* 0x000fc400078efcff */
[----:B------:R4:W-:Y:S01]  /*611a0*/  @!P3 STG.E.U8 desc[UR30][R10.64+0xe9], R4 ;  /* 0x0000e9040a00b986 */ /* 0x0009e2000c10111e */
[----:B------:R-:W-:Y:S02]  /*611b0*/  ISETP.LT.OR P3, PT, R28, 0xd1, !P1 ;  /* 0x000000d11c00780c */ /* 0x000fe40004f61670 */
[----:B------:R-:W-:-:S04]  /*611c0*/  LOP3.LUT R5, R5, 0xfffff7ff, RZ, 0xc0, !PT ;  /* 0xfffff7ff05057812 */ /* 0x000fc800078ec0ff */
[----:B------:R-:W-:-:S04]  /*611d0*/  @P5 LOP3.LUT R5, R5, 0x800, RZ, 0xfc, !PT ;  /* 0x0000080005055812 */ /* 0x000fc800078efcff */
[----:B------:R-:W-:-:S03]  /*611e0*/  LOP3.LUT R5, R5, 0xfffffbff, RZ, 0xc0, !PT ;  /* 0xfffffbff05057812 */ /* 0x000fc600078ec0ff */
[----:B------:R-:W-:Y:S02]  /*611f0*/  @!P3 IADD3 R183, P0, P2, R183, UR12, R24 ;  /* 0x0000000cb7b7bc10 */ /* 0x000fe4000fa1e018 */
[----:B------:R-:W-:Y:S02]  /*61200*/  LOP3.LUT P5, RZ, R7, 0x40, RZ, 0xc0, !PT ;  /* 0x0000004007ff7812 */ /* 0x000fe400078ac0ff */
[----:B------:R-:W-:Y:S02]  /*61210*/  @P3 LOP3.LUT R5, R5, 0x400, RZ, 0xfc, !PT ;  /* 0x0000040005053812 */ /* 0x000fe400078efcff */
[----:B------:R-:W-:Y:S01]  /*61220*/  @!P3 IADD3.X R212, R212, UR11, R30, P0, P2 ;  /* 0x0000000bd4d4bc10 */ /* 0x000fe200087e441e */
[----:B----4-:R-:W-:Y:S01]  /*61230*/  FMUL R4, R3, UR18 ;  /* 0x0000001203047c20 */ /* 0x010fe20008400000 */
[----:B------:R-:W-:Y:S01]  /*61240*/  ISETP.LT.OR P3, PT, R28, 0xd2, !P1 ;  /* 0x000000d21c00780c */ /* 0x000fe20004f61670 */
[----:B------:R-:W-:-:S03]  /*61250*/  IMAD.U32 R182, RZ, RZ, UR10 ;  /* 0x0000000affb67e24 */ /* 0x000fc6000f8e00ff */
[----:B------:R-:W-:Y:S02]  /*61260*/  F2FP.SATFINITE.E4M3.F32.PACK_AB_MERGE_C R4, RZ, R4, RZ ;  /* 0x00000004ff04723e */ /* 0x000fe400048070ff */
[----:B------:R-:W-:-:S03]  /*61270*/  LOP3.LUT R5, R5, 0xfffffdff, RZ, 0xc0, !PT ;  /* 0xfffffdff05057812 */ /* 0x000fc600078ec0ff */
[----:B------:R0:W-:Y:S04]  /*61280*/  @!P5 STG.E.U8 desc[UR30][R202.64+0xf0], R4 ;  /* 0x0000f004ca00d986 */ /* 0x0001e8000c10111e */
[----:B------:R-:W-:Y:S02]  /*61290*/  @!P3 IADD3 R182, P0, P2, R182, UR12, R24 ;  /* 0x0000000cb6b6bc10 */ /* 0x000fe4000fa1e018 */
[----:B------:R-:W-:Y:S01]  /*612a0*/  @P3 LOP3.LUT R5, R5, 0x200, RZ, 0xfc, !PT ;  /* 0x0000020005053812 */ /* 0x000fe200078efcff */
[----:B0-----:R-:W-:-:S05]  /*612b0*/  IMAD.U32 R202, RZ, RZ, UR9 ;  /* 0x00000009ffca7e24 */ /* 0x001fca000f8e00ff */
[----:B------:R-:W-:Y:S02]  /*612c0*/  @!P3 IADD3.X R202, R202, UR11, R30, P0, P2 ;  /* 0x0000000bcacabc10 */ /* 0x000fe400087e441e */
[----:B------:R-:W-:Y:S01]  /*612d0*/  ISETP.LT.OR P3, PT, R28, 0xd9, !P1 ;  /* 0x000000d91c00780c */ /* 0x000fe20004f61670 */
[----:B------:R-:W-:Y:S02]  /*612e0*/  IMAD.U32 R213, RZ, RZ, UR10 ;  /* 0x0000000affd57e24 */ /* 0x000fe4000f8e00ff */
[----:B------:R-:W-:Y:S01]  /*612f0*/  IMAD.U32 R4, RZ, RZ, UR9 ;  /* 0x00000009ff047e24 */ /* 0x000fe2000f8e00ff */
[----:B------:R-:W-:-:S09]  /*61300*/  LOP3.LUT P4, RZ, R0, 0x100, RZ, 0xc0, !PT ;  /* 0x0000010000ff7812 */ /* 0x000fd2000788c0ff */
[----:B------:R-:W-:-:S04]  /*61310*/  @!P3 IADD3 R213, P0, P2, R213, UR12, R24 ;  /* 0x0000000cd5d5bc10 */ /* 0x000fc8000fa1e018 */
[----:B------:R-:W-:Y:S01]  /*61320*/  @!P3 IADD3.X R3, R4, UR11, R30, P0, P2 ;  /* 0x0000000b0403bc10 */ /* 0x000fe200087e441e */
[----:B------:R-:W-:-:S05]  /*61330*/  FMUL R4, R49, UR18 ;  /* 0x0000001231047c20 */ /* 0x000fca0008400000 */
[----:B------:R-:W-:-:S05]  /*61340*/  F2FP.SATFINITE.E4M3.F32.PACK_AB_MERGE_C R4, RZ, R4, RZ ;  /* 0x00000004ff04723e */ /* 0x000fca00048070ff */
[----:B------:R2:W-:Y:S02]  /*61350*/  @!P4 STG.E.U8 desc[UR30][R168.64+0xf1], R4 ;  /* 0x0000f104a800c986 */ /* 0x0005e4000c10111e */
[----:B--2---:R-:W-:Y:S02]  /*61360*/  FMUL R4, R23, UR18 ;  /* 0x0000001217047c20 */ /* 0x004fe40008400000 */
[----:B------:R-:W2:Y:S04]  /*61370*/  LDL.LU R23, [R1+0x848] ;  /* 0x0008480001177983 */ /* 0x000ea80000300800 */
[----:B------:R-:W4:Y:S01]  /*61380*/  LDL.LU R51, [R1+0x84c] ;  /* 0x00084c0001337983 */ /* 0x000f220000300800 */
[C---:B------:R-:W-:Y:S02]  /*61390*/  LOP3.LUT P6, RZ, R6.reuse, 0x80000, RZ, 0xc0, !PT ;  /* 0x0008000006ff7812 */ /* 0x040fe400078cc0ff */
[----:B------:R-:W-:Y:S01]  /*613a0*/  LOP3.LUT P5, RZ, R6, 0x400000, RZ, 0xc0, !PT ;  /* 0x0040000006ff7812 */ /* 0x000fe200078ac0ff */
[----:B------:R-:W-:Y:S01]  /*613b0*/  IMAD.U32 R168, RZ, RZ, UR10 ;  /* 0x0000000affa87e24 */ /* 0x000fe2000f8e00ff */
[----:B------:R-:W-:Y:S01]  /*613c0*/  ISETP.LT.OR P4, PT, R28, 0xda, !P1 ;  /* 0x000000da1c00780c */ /* 0x000fe20004f81670 */
[----:B------:R-:W-:Y:S01]  /*613d0*/  IMAD.U32 R203, RZ, RZ, UR9 ;  /* 0x00000009ffcb7e24 */ /* 0x000fe2000f8e00ff */
[----:B------:R-:W-:Y:S01]  /*613e0*/  F2FP.SATFINITE.E4M3.F32.PACK_AB_MERGE_C R4, RZ, R4, RZ ;  /* 0x00000004ff04723e */ /* 0x000fe200048070ff */
[----:B------:R-:W-:Y:S01]  /*613f0*/  IMAD.U32 R50, RZ, RZ, UR10 ;  /* 0x0000000aff327e24 */ /* 0x000fe2000f8e00ff */
[----:B------:R-:W-:Y:S01]  /*61400*/  LOP3.LUT R5, R5, 0xfffffeff, RZ, 0xc0, !PT ;  /* 0xfffffeff05057812 */ /* 0x000fe200078ec0ff */
[----:B------:R-:W4:Y:S04]  /*61410*/  LDL.LU R53, [R1+0x850] ;  /* 0x0008500001357983 */ /* 0x000f280000300800 */
[----:B------:R-:W0:Y:S01]  /*61420*/  @!P6 LDC.64 R10, c[0x0][0x5c0] ;  /* 0x00017000ff0aeb82 */ /* 0x000e220000000a00 */
[----:B------:R-:W-:-:S03]  /*61430*/  @P3 LOP3.LUT R5, R5, 0x100, RZ, 0xfc, !PT ;  /* 0x0000010005053812 */ /* 0x000fc600078efcff */
[----:B------:R-:W-:-:S04]  /*61440*/  @!P4 IADD3 R168, P2, P3, R168, UR12, R24 ;  /* 0x0000000ca8a8cc10 */ /* 0x000fc8000fb5e018 */
[----:B------:R-:W-:Y:S02]  /*61450*/  @!P4 IADD3.X R203, R203, UR11, R30, P2, P3 ;  /* 0x0000000bcbcbcc10 */ /* 0x000fe400097e641e */
[----:B0-----:R-:W-:-:S05]  /*61460*/  @!P6 IADD3 R10, P0, R27, R10, RZ ;  /* 0x0000000a1b0ae210 */ /* 0x001fca0007f1e0ff */
[----:B------:R-:W-:-:S05]  /*61470*/  @!P6 IMAD.X R11, R60, 0x1, R11, P0 ;  /* 0x000000013c0be824 */ /* 0x000fca00000e060b */
[----:B------:R0:W-:Y:S01]  /*61480*/  @!P6 STG.E.U8 desc[UR30][R10.64+0xf0], R4 ;  /* 0x0000f0040a00e986 */ /* 0x0001e2000c10111e */
[----:B------:R-:W-:Y:S01]  /*61490*/  ISETP.LT.OR P3, PT, R28, 0xe1, !P1 ;  /* 0x000000e11c00780c */ /* 0x000fe20004f61670 */
[----:B0-----:R-:W0:Y:S01]  /*614a0*/  @!P5 LDC.64 R10, c[0x0][0x5c0] ;  /* 0x00017000ff0adb82 */ /* 0x001e220000000a00 */
[----:B------:R-:W-:-:S11]  /*614b0*/  IMAD.U32 R60, RZ, RZ, UR9 ;  /* 0x00000009ff3c7e24 */ /* 0x000fd6000f8e00ff */
[----:B------:R-:W-:Y:S01]  /*614c0*/  @!P3 IADD3 R50, P0, P2, R50, UR12, R24 ;  /* 0x0000000c3232bc10 */ /* 0x000fe2000fa1e018 */
[----:B---3--:R-:W-:-:S03]  /*614d0*/  FMUL R4, R52, UR18 ;  /* 0x0000001234047c20 */ /* 0x008fc60008400000 */
[----:B------:R-:W-:Y:S02]  /*614e0*/  @!P3 IADD3.X R60, R60, UR11, R30, P0, P2 ;  /* 0x0000000b3c3cbc10 */ /* 0x000fe400087e441e */
[----:B------:R-:W-:Y:S02]  /*614f0*/  LOP3.LUT R5, R5, 0xffffff7f, RZ, 0xc0, !PT ;  /* 0xffffff7f05057812 */ /* 0x000fe400078ec0ff */
[----:B------:R-:W-:Y:S02]  /*61500*/  F2FP.SATFINITE.E4M3.F32.PACK_AB_MERGE_C R4, RZ, R4, RZ ;  /* 0x00000004ff04723e */ /* 0x000fe400048070ff */
[----:B------:R-:W-:Y:S02]  /*61510*/  @P4 LOP3.LUT R5, R5, 0x80, RZ, 0xfc, !PT ;  /* 0x0000008005054812 */ /* 0x000fe400078efcff */
[----:B------:R-:W-:Y:S02]  /*61520*/  LOP3.LUT P4, RZ, R0, 0x2000, RZ, 0xc0, !PT ;  /* 0x0000200000ff7812 */ /* 0x000fe4000788c0ff */
[----:B0-----:R-:W-:-:S05]  /*61530*/  @!P5 IADD3 R10, P0, R16, R10, RZ ;  /* 0x0000000a100ad210 */ /* 0x001fca0007f1e0ff */
[----:B------:R-:W-:-:S05]  /*61540*/  @!P5 IMAD.X R11, R31, 0x1, R11, P0 ;  /* 0x000000011f0bd824 */ /* 0x000fca00000e060b */
[----:B------:R2:W-:Y:S01]  /*61550*/  @!P5 STG.E.U8 desc[UR30][R10.64+0xf1], R4 ;  /* 0x0000f1040a00d986 */ /* 0x0005e2000c10111e */
[----:B------:R-:W-:Y:S01]  /*61560*/  LOP3.LUT P6, RZ, R0, 0x4000, RZ, 0xc0, !PT ;  /* 0x0000400000ff7812 */ /* 0x000fe200078cc0ff */
[----:B--2---:R-:W-:-:S05]  /*61570*/  FMUL R4, R23, UR18 ;  /* 0x0000001217047c20 */ /* 0x004fca0008400000 */
[----:B------:R-:W-:-:S05]  /*61580*/  F2FP.SATFINITE.E4M3.F32.PACK_AB_MERGE_C R4, RZ, R4, RZ ;  /* 0x00000004ff04723e */ /* 0x000fca00048070ff */
[----:B------:R4:W-:Y:S02]  /*61590*/  @!P4 STG.E.U8 desc[UR30][R196.64+0xf8], R4 ;  /* 0x0000f804c400c986 */ /* 0x0009e4000c10111e */
[----:B----4-:R-:W-:-:S05]  /*615a0*/  FMUL R4, R51, UR18 ;  /* 0x0000001233047c20 */ /* 0x010fca0008400000 */
[----:B------:R-:W-:-:S05]  /*615b0*/  F2FP.SATFINITE.E4M3.F32.PACK_AB_MERGE_C R4, RZ, R4, RZ ;  /* 0x00000004ff04723e */ /* 0x000fca00048070ff */
[----:B------:R0:W-:Y:S04]  /*615c0*/  @!P6 STG.E.U8 desc[UR30][R194.64+0xf9], R4 ;  /* 0x0000f904c200e986 */ /* 0x0001e8000c10111e */
[----:B0-----:R-:W2:Y:S04]  /*615d0*/  LDL.LU R194, [R1+0x854] ;  /* 0x0008540001c27983 */ /* 0x001ea80000300800 */
[----:B------:R-:W3:Y:S04]  /*615e0*/  LDL.LU R195, [R1+0x858] ;  /* 0x0008580001c37983 */ /* 0x000ee80000300800 */
[----:B------:R-:W4:Y:S04]  /*615f0*/  LDL.LU R196, [R1+0x85c] ;  /* 0x00085c0001c47983 */ /* 0x000f280000300800 */
[----:B------:R-:W4:Y:S01]  /*61600*/  LDL.LU R197, [R1+0x860] ;  /* 0x0008600001c57983 */ /* 0x000f220000300800 */
[----:B------:R-:W-:-:S04]  /*61610*/  LOP3.LUT R5, R5, 0xffffffbf, RZ, 0xc0, !PT ;  /* 0xffffffbf05057812 */ /* 0x000fc800078ec0ff */
[----:B------:R-:W-:Y:S02]  /*61620*/  @P3 LOP3.LUT R5, R5, 0x40, RZ, 0xfc, !PT ;  /* 0x0000004005053812 */ /* 0x000fe400078efcff */
[C---:B------:R-:W-:Y:S02]  /*61630*/  ISETP.LT.OR P3, PT, R28.reuse, 0xe2, !P1 ;  /* 0x000000e21c00780c */ /* 0x040fe40004f61670 */
[C---:B------:R-:W-:Y:S01]  /*61640*/  ISETP.LT.OR P5, PT, R28.reuse, 0xe9, !P1 ;  /* 0x000000e91c00780c */ /* 0x040fe20004fa1670 */
[----:B------:R-:W-:Y:S01]  /*61650*/  IMAD.U32 R49, RZ, RZ, UR10 ;  /* 0x0000000aff317e24 */ /* 0x000fe2000f8e00ff */
[----:B------:R-:W-:Y:S01]  /*61660*/  ISETP.LT.OR P4, PT, R28, 0xea, !P1 ;  /* 0x000000ea1c00780c */ /* 0x000fe20004f81670 */
[----:B------:R-:W-:Y:S02]  /*61670*/  IMAD.U32 R57, RZ, RZ, UR9 ;  /* 0x00000009ff397e24 */ /* 0x000fe4000f8e00ff */
[----:B------:R-:W-:Y:S01]  /*61680*/  IMAD.U32 R26, RZ, RZ, UR10 ;  /* 0x0000000aff1a7e24 */ /* 0x000fe2000f8e00ff */
[----:B------:R-:W-:Y:S01]  /*61690*/  LOP3.LUT R0, R0, 0xffefffff, RZ, 0xc0, !PT ;  /* 0xffefffff00007812 */ /* 0x000fe200078ec0ff */
[----:B------:R-:W-:-:S04]  /*616a0*/  IMAD.U32 R52, RZ, RZ, UR9 ;  /* 0x00000009ff347e24 */ /* 0x000fc8000f8e00ff */
[----:B------:R-:W-:Y:S01]  /*616b0*/  @!P3 IADD3 R49, P0, P2, R49, UR12, R24 ;  /* 0x0000000c3131bc10 */ /* 0x000fe2000fa1e018 */
[----:B------:R-:W-:Y:S01]  /*616c0*/  IMAD.U32 R23, RZ, RZ, UR10 ;  /* 0x0000000aff177e24 */ /* 0x000fe2000f8e00ff */
[----:B------:R-:W-:Y:S02]  /*616d0*/  @P5 LOP3.LUT R0, R0, 0x100000, RZ, 0xfc, !PT ;  /* 0x0010000000005812 */ /* 0x000fe400078efcff */
[----:B------:R-:W-:Y:S02]  /*616e0*/  @!P3 IADD3.X R57, R57, UR11, R30, P0, P2 ;  /* 0x0000000b3939bc10 */ /* 0x000fe400087e441e */
[----:B------:R-:W-:Y:S01]  /*616f0*/  @!P5 IADD3 R26, P0, P2, R26, UR12, R24 ;  /* 0x0000000c1a1adc10 */ /* 0x000fe2000fa1e018 */
[----:B------:R-:W-:Y:S01]  /*61700*/  IMAD.U32 R31, RZ, RZ, UR9 ;  /* 0x00000009ff1f7e24 */ /* 0x000fe2000f8e00ff */
[----:B------:R-:W-:Y:S02]  /*61710*/  LOP3.LUT R0, R0, 0xffdfffff, RZ, 0xc0, !PT ;  /* 0xffdfffff00007812 */ /* 0x000fe400078ec0ff */
[----:B------:R-:W-:-:S02]  /*61720*/  @!P5 IADD3.X R52, R52, UR11, R30, P0, P2 ;  /* 0x0000000b3434dc10 */ /* 0x000fc400087e441e */
[----:B------:R-:W-:Y:S02]  /*61730*/  @!P4 IADD3 R23, P0, P2, R23, UR12, R24 ;  /* 0x0000000c1717cc10 */ /* 0x000fe4000fa1e018 */
[----:B------:R-:W-:Y:S02]  /*61740*/  @P4 LOP3.LUT R0, R0, 0x200000, RZ, 0xfc, !PT ;  /* 0x0020000000004812 */ /* 0x000fe400078efcff */
[----:B------:R-:W-:Y:S02]  /*61750*/  @!P4 IADD3.X R31, R31, UR11, R30, P0, P2 ;  /* 0x0000000b1f1fcc10 */ /* 0x000fe400087e441e */
[----:B------:R-:W-:Y:S02]  /*61760*/  LOP3.LUT P4, RZ, R6, 0x20000000, RZ, 0xc0, !PT ;  /* 0x2000000006ff7812 */ /* 0x000fe4000788c0ff */
[----:B------:R-:W-:-:S04]  /*61770*/  LOP3.LUT R5, R5, 0xffffffdf, RZ, 0xc0, !PT ;  /* 0xffffffdf05057812 */ /* 0x000fc800078ec0ff */
[----:B------:R-:W-:-:S07]  /*61780*/  @P3 LOP3.LUT R5, R5, 0x20, RZ, 0xfc, !PT ;  /* 0x0000002005053812 */ /* 0x000fce00078efcff */
[----:B------:R-:W0:Y:S01]  /*61790*/  @!P4 LDC.64 R10, c[0x0][0x5c0] ;  /* 0x00017000ff0acb82 */ /* 0x000e220000000a00 */
[----:B------:R-:W-:Y:S01]  /*617a0*/  ISETP.LT.OR P3, PT, R28, 0xf1, !P1 ;  /* 0x000000f11c00780c */ /* 0x000fe20004f61670 */
[----:B------:R-:W-:Y:S01]  /*617b0*/  IMAD.U32 R56, RZ, RZ, UR10 ;  /* 0x0000000aff387e24 */ /* 0x000fe2000f8e00ff */
[----:B------:R-:W-:Y:S01]  /*617c0*/  LOP3.LUT R0, R0, 0xfff7ffff, RZ, 0xc0, !PT ;  /* 0xfff7ffff00007812 */ /* 0x000fe200078ec0ff */
[----:B------:R-:W-:Y:S02]  /*617d0*/  IMAD.U32 R169, RZ, RZ, UR9 ;  /* 0x00000009ffa97e24 */ /* 0x000fe4000f8e00ff */
[----:B------:R-:W-:-:S08]  /*617e0*/  FMUL R4, R53, UR18 ;  /* 0x0000001235047c20 */ /* 0x000fd00008400000 */
[----:B------:R-:W-:Y:S02]  /*617f0*/  @!P3 IADD3 R56, P0, P2, R56, UR12, R24 ;  /* 0x0000000c3838bc10 */ /* 0x000fe4000fa1e018 */
[----:B------:R-:W-:Y:S02]  /*61800*/  @P3 LOP3.LUT R0, R0, 0x80000, RZ, 0xfc, !PT ;  /* 0x0008000000003812 */ /* 0x000fe400078efcff */
[----:B------:R-:W-:Y:S02]  /*61810*/  @!P3 IADD3.X R169, R169, UR11, R30, P0, P2 ;  /* 0x0000000ba9a9bc10 */ /* 0x000fe400087e441e */
[----:B0-----:R-:W-:Y:S02]  /*61820*/  @!P4 IADD3 R10, P3, R61, R10, RZ ;  /* 0x0000000a3d0ac210 */ /* 0x001fe40007f7e0ff */
[----:B------:R-:W-:-:S03]  /*61830*/  F2FP.SATFINITE.E4M3.F32.PACK_AB_MERGE_C R4, RZ, R4, RZ ;  /* 0x00000004ff04723e */ /* 0x000fc600048070ff */
[----:B------:R-:W-:-:S05]  /*61840*/  @!P4 IMAD.X R11, R69, 0x1, R11, P3 ;  /* 0x00000001450bc824 */ /* 0x000fca00018e060b */
[----:B------:R0:W-:Y:S01]  /*61850*/  @!P4 STG.E.U8 desc[UR30][R10.64+0xf8], R4 ;  /* 0x0000f8040a00c986 */ /* 0x0001e2000c10111e */
[----:B------:R-:W-:Y:S02]  /*61860*/  LOP3.LUT P5, RZ, R8, 0x1, RZ, 0xc0, !PT ;  /* 0x0000000108ff7812 */ /* 0x000fe400078ac0ff */
[----:B------:R-:W-:Y:S01]  /*61870*/  ISETP.LT.OR P0, PT, R28, 0xf2, !P1 ;  /* 0x000000f21c00780c */ /* 0x000fe20004f01670 */
[----:B------:R-:W-:Y:S02]  /*61880*/  IMAD.U32 R51, RZ, RZ, UR10 ;  /* 0x0000000aff337e24 */ /* 0x000fe4000f8e00ff */
[----:B------:R-:W-:-:S08]  /*61890*/  IMAD.U32 R61, RZ, RZ, UR9 ;  /* 0x00000009ff3d7e24 */ /* 0x000fd0000f8e00ff */
[----:B0-----:R-:W0:Y:S02]  /*618a0*/  @!P5 LDC.64 R10, c[0x0][0x5c0] ;  /* 0x00017000ff0adb82 */ /* 0x001e240000000a00 */
[----:B------:R-:W-:-:S04]  /*618b0*/  @!P0 IADD3 R51, P2, P6, R51, UR12, R24 ;  /* 0x0000000c33338c10 */ /* 0x000fc8000fe5e018 */
[----:B------:R-:W-:Y:S02]  /*618c0*/  @!P0 IADD3.X R61, R61, UR11, R30, P2, P6 ;  /* 0x0000000b3d3d8c10 */ /* 0x000fe400097ec41e */
[----:B------:R-:W-:Y:S01]  /*618d0*/  ISETP.LT.OR P2, PT, R28, 0xf9, !P1 ;  /* 0x000000f91c00780c */ /* 0x000fe20004f41670 */
[----:B------:R-:W-:Y:S01]  /*618e0*/  IMAD.U32 R27, RZ, RZ, UR9 ;  /* 0x00000009ff1b7e24 */ /* 0x000fe2000f8e00ff */
[----:B------:R-:W-:-:S04]  /*618f0*/  LOP3.LUT R0, R0, 0xffbfffff, RZ, 0xc0, !PT ;  /* 0xffbfffff00007812 */ /* 0x000fc800078ec0ff */
[----:B------:R-:W-:-:S07]  /*61900*/  @P0 LOP3.LUT R0, R0, 0x400000, RZ, 0xfc, !PT ;  /* 0x0040000000000812 */ /* 0x000fce00078efcff */
[----:B------:R-:W-:-:S04]  /*61910*/  @!P2 IADD3 R22, P4, P6, R22, UR12, R24 ;  /* 0x0000000c1616ac10 */ /* 0x000fc8000fe9e018 */
[----:B------:R-:W-:Y:S02]  /*61920*/  @!P2 IADD3.X R27, R27, UR11, R30, P4, P6 ;  /* 0x0000000b1b1bac10 */ /* 0x000fe4000a7ec41e */
[----:B0-----:R-:W-:Y:S02]  /*61930*/  @!P5 IADD3 R10, P6, R68, R10, RZ ;  /* 0x0000000a440ad210 */ /* 0x001fe40007fde0ff */
[C---:B------:R-:W-:Y:S02]  /*61940*/  LOP3.LUT P0, RZ, R0.reuse, 0x10000, RZ, 0xc0, !PT ;  /* 0x0001000000ff7812 */ /* 0x040fe4000780c0ff */
[----:B------:R-:W-:Y:S01]  /*61950*/  LOP3.LUT R0, R0, 0xff7fffff, RZ, 0xc0, !PT ;  /* 0xff7fffff00007812 */ /* 0x000fe200078ec0ff */
[----:B------:R-:W-:-:S03]  /*61960*/  @!P5 IMAD.X R11, R106, 0x1, R11, P6 ;  /* 0x000000016a0bd824 */ /* 0x000fc600030e060b */
[----:B------:R-:W-:-:S04]  /*61970*/  @P2 LOP3.LUT R0, R0, 0x800000, RZ, 0xfc, !PT ;  /* 0x0080000000002812 */ /* 0x000fc800078efcff */
[----:B------:R-:W-:Y:S01]  /*61980*/  LOP3.LUT P2, RZ, R0, 0x20000, RZ, 0xc0, !PT ;  /* 0x0002000000ff7812 */ /* 0x000fe2000784c0ff */
[----:B--2---:R-:W-:Y:S02]  /*61990*/  FMUL R4, R194, UR18 ;  /* 0x00000012c2047c20 */ /* 0x004fe40008400000 */
[----:B------:R-:W2:Y:S04]  /*619a0*/  LDL.LU R194, [R1+0x864] ;  /* 0x0008640001c27983 */ /* 0x000ea80000300800 */
[----:B------:R-:W2:Y:S01]  /*619b0*/  LDL.LU R68, [R1+0x868] ;  /* 0x0008680001447983 */ /* 0x000ea20000300800 */
[----:B------:R-:W-:-:S05]  /*619c0*/  F2FP.SATFINITE.E4M3.F32.PACK_AB_MERGE_C R4, RZ, R4, RZ ;  /* 0x00000004ff04723e */ /* 0x000fca00048070ff */
[----:B------:R3:W-:Y:S02]  /*619d0*/  @!P5 STG.E.U8 desc[UR30][R10.64+0xf9], R4 ;  /* 0x0000f9040a00d986 */ /* 0x0007e4000c10111e */
[----:B---3--:R-:W-:Y:S02]  /*619e0*/  FMUL R4, R195, UR18 ;  /* 0x00000012c3047c20 */ /* 0x008fe40008400000 */
[----:B------:R-:W3:Y:S03]  /*619f0*/  LDL.LU R195, [R1+0x86c] ;  /* 0x00086c0001c37983 */ /* 0x000ee60000300800 */
[----:B------:R-:W-:-:S05]  /*61a00*/  F2FP.SATFINITE.E4M3.F32.PACK_AB_MERGE_C R4, RZ, R4, RZ ;  /* 0x00000004ff04723e */ /* 0x000fca00048070ff */
[----:B------:R4:W-:Y:S02]  /*61a10*/  @!P2 STG.E.U8 desc[UR30][R222.64], R4 ;  /* 0x00000004de00a986 */ /* 0x0009e4000c10111e */
[----:B----4-:R-:W-:Y:S02]  /*61a20*/  FMUL R4, R196, UR18 ;  /* 0x00000012c4047c20 */ /* 0x010fe40008400000 */
[----:B------:R-:W4:Y:S03]  /*61a30*/  LDL.LU R196, [R1+0x870] ;  /* 0x0008700001c47983 */ /* 0x000f260000300800 */
[----:B------:R-:W-:-:S05]  /*61a40*/  F2FP.SATFINITE.E4M3.F32.PACK_AB_MERGE_C R4, RZ, R4, RZ ;  /* 0x00000004ff04723e */ /* 0x000fca00048070ff */
[----:B------:R0:W-:Y:S02]  /*61a50*/  @!P0 STG.E.U8 desc[UR30][R192.64+0x1], R4 ;  /* 0x00000104c0008986 */ /* 0x0001e4000c10111e */
[----:B0-----:R-:W-:Y:S02]  /*61a60*/  FMUL R4, R197, UR18 ;  /* 0x00000012c5047c20 */ /* 0x001fe40008400000 */
[----:B------:R-:W4:Y:S01]  /*61a70*/  LDL.LU R197, [R1+0x874] ;  /* 0x0008740001c57983 */ /* 0x000f220000300800 */
[----:B------:R-:W-:Y:S02]  /*61a80*/  LOP3.LUT P3, RZ, R6, 0x80000000, RZ, 0xc0, !PT ;  /* 0x8000000006ff7812 */ /* 0x000fe4000786c0ff */
[----:B------:R-:W-:Y:S01]  /*61a90*/  ISETP.LT.OR P1, PT, R28, 0xfa, !P1 ;  /* 0x000000fa1c00780c */ /* 0x000fe20004f21670 */
[----:B------:R-:W-:Y:S01]  /*61aa0*/  IMAD.U32 R16, RZ, RZ, UR10 ;  /* 0x0000000aff107e24 */ /* 0x000fe2000f8e00ff */
[----:B------:R-:W-:Y:S01]  /*61ab0*/  LOP3.LUT R7, R7, 0xffffffdf, RZ, 0xc0, !PT ;  /* 0xffffffdf07077812 */ /* 0x000fe200078ec0ff */
[----:B------:R-:W-:Y:S01]  /*61ac0*/  IMAD.U32 R53, RZ, RZ, UR9 ;  /* 0x00000009ff357e24 */ /* 0x000fe2000f8e00ff */
[----:B------:R-:W4:Y:S07]  /*61ad0*/  LDL.LU R69, [R1+0x878] ;  /* 0x0008780001457983 */ /* 0x000f2e0000300800 */
[----:B------:R-:W0:Y:S02]  /*61ae0*/  @!P3 LDC.64 R10, c[0x0][0x5c0] ;  /* 0x00017000ff0abb82 */ /* 0x000e240000000a00 */
[----:B------:R-:W-:-:S04]  /*61af0*/  @!P1 IADD3 R16, P4, P6, R16, UR12, R24 ;  /* 0x0000000c10109c10 */ /* 0x000fc8000fe9e018 */
[----:B------:R-:W-:Y:S02]  /*61b00*/  @!P1 IADD3.X R53, R53, UR11, R30, P4, P6 ;  /* 0x0000000b35359c10 */ /* 0x000fe4000a7ec41e */
[----:B------:R-:W-:Y:S02]  /*61b10*/  LOP3.LUT P4, RZ, R0, 0x8000, RZ, 0xc0, !PT ;  /* 0x0000800000ff7812 */ /* 0x000fe4000788c0ff */
[----:B------:R-:W-:-:S11]  /*61b20*/  F2FP.SATFINITE.E4M3.F32.PACK_AB_MERGE_C R4, RZ, R4, RZ ;  /* 0x00000004ff04723e */ /* 0x000fd600048070ff */
[----:B------:R-:W-:Y:S02]  /*61b30*/  @P4 LOP3.LUT R7, R7, 0x20, RZ, 0xfc, !PT ;  /* 0x0000002007074812 */ /* 0x000fe400078efcff */
[----:B------:R-:W-:Y:S02]  /*61b40*/  LOP3.LUT P4, RZ, R6, 0x40000000, RZ, 0xc0, !PT ;  /* 0x4000000006ff7812 */ /* 0x000fe4000788c0ff */
[----:B0-----:R-:W-:-:S05]  /*61b50*/  @!P3 IADD3 R10, P6, R107, R10, RZ ;  /* 0x0000000a6b0ab210 */ /* 0x001fca0007fde0ff */
[----:B------:R-:W-:-:S05]  /*61b60*/  @!P3 IMAD.X R11, R110, 0x1, R11, P6 ;  /* 0x000000016e0bb824 */ /* 0x000fca00030e060b */
[----:B------:R0:W-:Y:S02]  /*61b70*/  @!P3 STG.E.U8 desc[UR30][R10.64], R4 ;  /* 0x000000040a00b986 */ /* 0x0001e4000c10111e */
[----:B0-----:R-:W0:Y:S01]  /*61b80*/  @!P4 LDC.64 R10, c[0x0][0x5c0] ;  /* 0x00017000ff0acb82 */ /* 0x001e220000000a00 */
[----:B------:R-:W-:-:S04]  /*61b90*/  LOP3.LUT R0, R0, 0xfeffffff, RZ, 0xc0, !PT ;  /* 0xfeffffff00007812 */ /* 0x000fc800078ec0ff */
[----:B------:R-:W-:-:S04]  /*61ba0*/  @P1 LOP3.LUT R0, R0, 0x1000000, RZ, 0xfc, !PT ;  /* 0x0100000000001812 */ /* 0x000fc800078efcff */
[----:B------:R-:W-:Y:S02]  /*61bb0*/  LOP3.LUT P2, RZ, R0, 0x800, RZ, 0xc0, !PT ;  /* 0x0000080000ff7812 */ /* 0x000fe4000784c0ff */
[----:B------:R-:W-:Y:S02]  /*61bc0*/  LOP3.LUT R7, R7, 0xffffffef, RZ, 0xc0, !PT ;  /* 0xffffffef07077812 */ /* 0x000fe400078ec0ff */
[----:B0-----:R-:W-:-:S05]  /*61bd0*/  @!P4 IADD3 R10, P6, R17, R10, RZ ;  /* 0x0000000a110ac210 */ /* 0x001fca0007fde0ff */
[----:B------:R-:W-:Y:S01]  /*61be0*/  @!P4 IMAD.X R11, R108, 0x1, R11, P6 ;  /* 0x000000016c0bc824 */ /* 0x000fe200030e060b */
[----:B------:R-:W-:-:S03]  /*61bf0*/  LOP3.LUT P6, RZ, R6, 0x40000000, RZ, 0xc0, !PT ;  /* 0x4000000006ff7812 */ /* 0x000fc600078cc0ff */
[----:B------:R-:W-:-:S04]  /*61c00*/  @P2 LOP3.LUT R7, R7, 0x10, RZ, 0xfc, !PT ;  /* 0x0000001007072812 */ /* 0x000fc800078efcff */
[----:B------:R-:W-:Y:S02]  /*61c10*/  LOP3.LUT P4, RZ, R7, 0x20, RZ, 0xc0, !PT ;  /* 0x0000002007ff7812 */ /* 0x000fe4000788c0ff */
[----:B------:R-:W-:Y:S02]  /*61c20*/  LOP3.LUT P1, RZ, R0, 0x1000, RZ, 0xc0, !PT ;  /* 0x0000100000ff7812 */ /* 0x000fe4000782c0ff */
[----:B------:R-:W-:Y:S01]  /*61c30*/  LOP3.LUT P5, RZ, R6, 0x10000000, RZ, 0xc0, !PT ;  /* 0x1000000006ff7812 */ /* 0x000fe200078ac0ff */
[----:B--2---:R-:W-:Y:S02]  /*61c40*/  FMUL R4, R194, UR18 ;  /* 0x00000012c2047c20 */ /* 0x004fe40008400000 */
[----:B------:R-:W2:Y:S03]  /*61c50*/  LDL.LU R194, [R1+0x87c] ;  /* 0x00087c0001c27983 */ /* 0x000ea60000300800 */
[----:B------:R-:W-:-:S05]  /*61c60*/  F2FP.SATFINITE.E4M3.F32.PACK_AB_MERGE_C R4, RZ, R4, RZ ;  /* 0x00000004ff04723e */ /* 0x000fca00048070ff */
[----:B------:R0:W-:Y:S02]  /*61c70*/  @!P6 STG.E.U8 desc[UR30][R10.64+0x1], R4 ;  /* 0x000001040a00e986 */ /* 0x0001e4000c10111e */
[----:B0-----:R-:W-:Y:S01]  /*61c80*/  FMUL R4, R68, UR18 ;  /* 0x0000001244047c20 */ /* 0x001fe20008400000 */
[----:B------:R-:W0:Y:S04]  /*61c90*/  @!P5 LDC.64 R10, c[0x0][0x5c0] ;  /* 0x00017000ff0adb82 */ /* 0x000e280000000a00 */
[----:B------:R-:W-:-:S05]  /*61ca0*/  F2FP.SATFINITE.E4M3.F32.PACK_AB_MERGE_C R4, RZ, R4, RZ ;  /* 0x00000004ff04723e */ /* 0x000fca00048070ff */
[----:B------:R3:W-:Y:S02]  /*61cb0*/  @!P4 STG.E.U8 desc[UR30][R208.64+0x8], R4 ;  /* 0x00000804d000c986 */ /* 0x0007e4000c10111e */
[----:B---3--:R-:W-:Y:S02]  /*61cc0*/  FMUL R4, R195, UR18 ;  /* 0x00000012c3047c20 */ /* 0x008fe40008400000 */
[----:B------:R-:W3:Y:S03]  /*61cd0*/  LDL.LU R195, [R1+0x880] ;  /* 0x0008800001c37983 */ /* 0x000ee60000300800 */
[----:B------:R-:W-:-:S05]  /*61ce0*/  F2FP.SATFINITE.E4M3.F32.PACK_AB_MERGE_C R4, RZ, R4, RZ ;  /* 0x00000004ff04723e */ /* 0x000fca00048070ff */
[----:B------:R4:W-:Y:S02]  /*61cf0*/  @!P1 STG.E.U8 desc[UR30][R152.64+0x9], R4 ;  /* 0x0000090498009986 */ /* 0x0009e4000c10111e */
[----:B----4-:R-:W-:Y:S02]  /*61d00*/  FMUL R4, R196, UR18 ;  /* 0x00000012c4047c20 */ /* 0x010fe40008400000 */
[----:B------:R-:W4:Y:S01]  /*61d10*/  LDL.LU R196, [R1+0x884] ;  /* 0x0008840001c47983 */ /* 0x000f220000300800 */
[----:B0-----:R-:W-:-:S03]  /*61d20*/  @!P5 IADD3 R10, P6, R32, R10, RZ ;  /* 0x0000000a200ad210 */ /* 0x001fc60007fde0ff */
[----:B------:R-:W4:Y:S01]  /*61d30*/  LDL.LU R68, [R1+0x888] ;  /* 0x0008880001447983 */ /* 0x000f220000300800 */
[----:B------:R-:W-:Y:S01]  /*61d40*/  F2FP.SATFINITE.E4M3.F32.PACK_AB_MERGE_C R4, RZ, R4, RZ ;  /* 0x00000004ff04723e */ /* 0x000fe200048070ff */
[----:B------:R-:W-:-:S05]  /*61d50*/  @!P5 IMAD.X R11, R109, 0x1, R11, P6 ;  /* 0x000000016d0bd824 */ /* 0x000fca00030e060b */
[----:B------:R0:W-:Y:S02]  /*61d60*/  @!P5 STG.E.U8 desc[UR30][R10.64+0x8], R4 ;  /* 0x000008040a00d986 */ /* 0x0001e4000c10111e */
[----:B0-----:R-:W-:Y:S02]  /*61d70*/  FMUL R4, R197, UR18 ;  /* 0x00000012c5047c20 */ /* 0x001fe40008400000 */
[----:B------:R-:W4:Y:S01]  /*61d80*/  LDL.LU R197, [R1+0x88c] ;  /* 0x00088c0001c57983 */ /* 0x000f220000300800 */
[----:B------:R-:W-:-:S13]  /*61d90*/  LOP3.LUT P2, RZ, R6, 0x8000000, RZ, 0xc0, !PT ;  /* 0x0800000006ff7812 */ /* 0x000fda000784c0ff */
[----:B------:R-:W0:Y:S01]  /*61da0*/  @!P2 LDC.64 R10, c[0x0][0x5c0] ;  /* 0x00017000ff0aab82 */ /* 0x000e220000000a00 */
[----:B------:R-:W-:Y:S02]  /*61db0*/  F2FP.SATFINITE.E4M3.F32.PACK_AB_MERGE_C R4, RZ, R4, RZ ;  /* 0x00000004ff04723e */ /* 0x000fe400048070ff */
[----:B0-----:R-:W-:-:S05]  /*61dc0*/  @!P2 IADD3 R10, P6, R12, R10, RZ ;  /* 0x0000000a0c0aa210 */ /* 0x001fca0007fde0ff */
[----:B------:R-:W-:Y:S01]  /*61dd0*/  @!P2 IMAD.X R11, R18, 0x1, R11, P6 ;  /* 0x00000001120ba824 */ /* 0x000fe200030e060b */
[----:B------:R-:W-:Y:S02]  /*61de0*/  LOP3.LUT P6, RZ, R6, 0x8000000, RZ, 0xc0, !PT ;  /* 0x0800000006ff7812 */ /* 0x000fe400078cc0ff */
[----:B------:R-:W-:-:S11]  /*61df0*/  LOP3.LUT P2, RZ, R7, 0x10, RZ, 0xc0, !PT ;  /* 0x0000001007ff7812 */ /* 0x000fd6000784c0ff */
[----:B------:R0:W-:Y:S02]  /*61e00*/  @!P6 STG.E.U8 desc[UR30][R10.64+0x9], R4 ;  /* 0x000009040a00e986 */ /* 0x0001e4000c10111e */
[----:B0-----:R-:W-:Y:S02]  /*61e10*/  FMUL R4, R69, UR18 ;  /* 0x0000001245047c20 */ /* 0x001fe40008400000 */
[----:B------:R-:W4:Y:S03]  /*61e20*/  LDL.LU R69, [R1+0x890] ;  /* 0x0008900001457983 */ /* 0x000f260000300800 */
[----:B------:R-:W-:-:S05]  /*61e30*/  F2FP.SATFINITE.E4M3.F32.PACK_AB_MERGE_C R4, RZ, R4, RZ ;  /* 0x00000004ff04723e */ /* 0x000fca00048070ff */
[----:B------:R2:W-:Y:S01]  /*61e40*/  @!P2 STG.E.U8 desc[UR30][R166.64+0x10], R4 ;  /* 0x00001004a600a986 */ /* 0x0005e2000c10111e */
[----:B------:R-:W-:Y:S02]  /*61e50*/  LOP3.LUT P0, RZ, R6, 0x4000000, RZ, 0xc0, !PT ;  /* 0x0400000006ff7812 */ /* 0x000fe4000780c0ff */
[----:B------:R-:W-:-:S11]  /*61e60*/  LOP3.LUT P3, RZ, R0, 0x400, RZ, 0xc0, !PT ;  /* 0x0000040000ff7812 */ /* 0x000fd6000786c0ff */
[----:B------:R-:W0:Y:S01]  /*61e70*/  @!P0 LDC.64 R10, c[0x0][0x5c0] ;  /* 0x00017000ff0a8b82 */ /* 0x000e220000000a00 */
[----:B------:R-:W-:Y:S02]  /*61e80*/  LOP3.LUT P4, RZ, R6, 0x2000000, RZ, 0xc0, !PT ;  /* 0x0200000006ff7812 */ /* 0x000fe4000788c0ff */
[----:B0-----:R-:W-:-:S05]  /*61e90*/  @!P0 IADD3 R10, P6, R111, R10, RZ ;  /* 0x0000000a6f0a8210 */ /* 0x001fca0007fde0ff */
[----:B------:R-:W-:Y:S02]  /*61ea0*/  @!P0 IMAD.X R11, R113, 0x1, R11, P6 ;  /* 0x00000001710b8824 */ /* 0x000fe400030e060b */
[----:B--2---:R-:W-:Y:S02]  /*61eb0*/  FMUL R4, R194, UR18 ;  /* 0x00000012c2047c20 */ /* 0x004fe40008400000 */
[----:B------:R-:W2:Y:S03]  /*61ec0*/  LDL.LU R194, [R1+0x894] ;  /* 0x0008940001c27983 */ /* 0x000ea60000300800 */
[----:B------:R-:W-:-:S05]  /*61ed0*/  F2FP.SATFINITE.E4M3.F32.PACK_AB_MERGE_C R4, RZ, R4, RZ ;  /* 0x00000004ff04723e */ /* 0x000fca00048070ff */
[----:B------:R3:W-:Y:S02]  /*61ee0*/  @!P3 STG.E.U8 desc[UR30][R150.64+0x11], R4 ;  /* 0x000011049600b986 */ /* 0x0007e4000c10111e */
[----:B---3--:R-:W-:Y:S02]  /*61ef0*/  FMUL R4, R195, UR18 ;  /* 0x00000012c3047c20 */ /* 0x008fe40008400000 */
[----:B------:R-:W3:Y:S03]  /*61f00*/  LDL.LU R195, [R1+0x898] ;  /* 0x0008980001c37983 */ /* 0x000ee60000300800 */
[----:B------:R-:W-:-:S05]  /*61f10*/  F2FP.SATFINITE.E4M3.F32.PACK_AB_MERGE_C R4, RZ, R4, RZ ;  /* 0x00000004ff04723e */ /* 0x000fca00048070ff */
[----:B------:R0:W-:Y:S02]  /*61f20*/  @!P0 STG.E.U8 desc[UR30][R10.64+0x10], R4 ;  /* 0x000010040a008986 */ /* 0x0001e4000c10111e */
[----:B0-----:R-:W0:Y:S01]  /*61f30*/  @!P4 LDC.64 R10, c[0x0][0x5c0] ;  /* 0x00017000ff0acb82 */ /* 0x001e220000000a00 */
[----:B----4-:R-:W-:Y:S02]  /*61f40*/  FMUL R4, R196, UR18 ;  /* 0x00000012c4047c20 */ /* 0x010fe40008400000 */
[----:B------:R-:W4:Y:S03]  /*61f50*/  LDL.LU R196, [R1+0x89c] ;  /* 0x00089c0001c47983 */ /* 0x000f260000300800 */
[----:B------:R-:W-:Y:S02]  /*61f60*/  F2FP.SATFINITE.E4M3.F32.PACK_AB_MERGE_C R4, RZ, R4, RZ ;  /* 0x00000004ff04723e */ /* 0x000fe400048070ff */
[----:B0-----:R-:W-:-:S05]  /*61f70*/  @!P4 IADD3 R10, P6, R112, R10, RZ ;  /* 0x0000000a700ac210 */ /* 0x001fca0007fde0ff */
[----:B------:R-:W-:Y:S01]  /*61f80*/  @!P4 IMAD.X R11, R114, 0x1, R11, P6 ;  /* 0x00000001720bc824 */ /* 0x000fe200030e060b */
[----:B------:R-:W-:-:S04]  /*61f90*/  LOP3.LUT P6, RZ, R0, 0x200, RZ, 0xc0, !PT ;  /* 0x0000020000ff7812 */ /* 0x000fc800078cc0ff */
[----:B------:R0:W-:Y:S02]  /*61fa0*/  @!P4 STG.E.U8 desc[UR30][R10.64+0x11], R4 ;  /* 0x000011040a00c986 */ /* 0x0001e4000c10111e */
[----:B0-----:R-:W-:-:S05]  /*61fb0*/  FMUL R4, R68, UR18 ;  /* 0x0000001244047c20 */ /* 0x001fca0008400000 */
[----:B------:R-:W-:-:S05]  /*61fc0*/  F2FP.SATFINITE.E4M3.F32.PACK_AB_MERGE_C R4, RZ, R4, RZ ;  /* 0x00000004ff04723e */ /* 0x000fca00048070ff */
[----:B------:R0:W-:Y:S02]  /*61fd0*/  @!P6 STG.E.U8 desc[UR30][R162.64+0x18], R4 ;  /* 0x00001804a200e986 */ /* 0x0001e4000c10111e */
[----:B0-----:R-:W-:Y:S02]  /*61fe0*/  FMUL R4, R197, UR18 ;  /* 0x00000012c5047c20 */ /* 0x001fe40008400000 */
[----:B------:R-:W4:Y:S01]  /*61ff0*/  LDL.LU R197, [R1+0x8a0] ;  /* 0x0008a00001c57983 */ /* 0x000f220000300800 */
[----:B------:R-:W-:Y:S02]  /*62000*/  LOP3.LUT P5, RZ, R6, 0x1000000, RZ, 0xc0, !PT ;  /* 0x0100000006ff7812 */ /* 0x000fe400078ac0ff */
[----:B------:R-:W-:-:S11]  /*62010*/  LOP3.LUT P1, RZ, R0, 0x40, RZ, 0xc0, !PT ;  /* 0x0000004000ff7812 */ /* 0x000fd6000782c0ff */
[----:B------:R-:W0:Y:S01]  /*62020*/  @!P5 LDC.64 R10, c[0x0][0x5c0] ;  /* 0x00017000ff0adb82 */ /* 0x000e220000000a00 */
[----:B------:R-:W-:-:S05]  /*62030*/  F2FP.SATFINITE.E4M3.F32.PACK_AB_MERGE_C R4, RZ, R4, RZ ;  /* 0x00000004ff04723e */ /* 0x000fca00048070ff */
[----:B------:R1:W-:Y:S02]  /*62040*/  @!P1 STG.E.U8 desc[UR30][R128.64+0x19], R4 ;  /* 0x0000190480009986 */ /* 0x0003e4000c10111e */
[----:B-1----:R-:W-:Y:S01]  /*62050*/  FMUL R4, R69, UR18 ;  /* 0x0000001245047c20 */ /* 0x002fe20008400000 */
[----:B0-----:R-:W-:-:S04]  /*62060*/  @!P5 IADD3 R10, P6, R115, R10, RZ ;  /* 0x0000000a730ad210 */ /* 0x001fc80007fde0ff */
[----:B------:R-:W-:Y:S01]  /*62070*/  F2FP.SATFINITE.E4M3.F32.PACK_AB_MERGE_C R4, RZ, R4, RZ ;  /* 0x00000004ff04723e */ /* 0x000fe200048070ff */
[----:B------:R-:W-:-:S05]  /*62080*/  @!P5 IMAD.X R11, R117, 0x1, R11, P6 ;  /* 0x00000001750bd824 */ /* 0x000fca00030e060b */
[----:B------:R0:W-:Y:S01]  /*62090*/  @!P5 STG.E.U8 desc[UR30][R10.64+0x18], R4 ;  /* 0x000018040a00d986 */ /* 0x0001e2000c10111e */
[----:B------:R-:W-:-:S13]  /*620a0*/  LOP3.LUT P3, RZ, R6, 0x800000, RZ, 0xc0, !PT ;  /* 0x0080000006ff7812 */ /* 0x000fda000786c0ff */
[----:B0-----:R-:W0:Y:S01]  /*620b0*/  @!P3 LDC.64 R10, c[0x0][0x5c0] ;  /* 0x00017000ff0abb82 */ /* 0x001e220000000a00 */
[----:B------:R-:W-:Y:S02]  /*620c0*/  LOP3.LUT P2, RZ, R0, 0x20, RZ, 0xc0, !PT ;  /* 0x0000002000ff7812 */ /* 0x000fe4000784c0ff */
[----:B0-----:R-:W-:-:S05]  /*620d0*/  @!P3 IADD3 R10, P6, R33, R10, RZ ;  /* 0x0000000a210ab210 */ /* 0x001fca0007fde0ff */
[----:B------:R-:W-:Y:S02]  /*620e0*/  @!P3 IMAD.X R11, R116, 0x1, R11, P6 ;  /* 0x00000001740bb824 */ /* 0x000fe400030e060b */
        /* <DEDUP_REMOVED lines=11> */
[----:B------:R-:W-:Y:S02]  /*621a0*/  LOP3.LUT P0, RZ, R0, 0x10, RZ, 0xc0, !PT ;  /* 0x0000001000ff7812 */ /* 0x000fe4000780c0ff */
[----:B------:R-:W-:-:S11]  /*621b0*/  F2FP.SATFINITE.E4M3.F32.PACK_AB_MERGE_C R4, RZ, R4, RZ ;  /* 0x00000004ff04723e */ /* 0x000fd600048070ff */
[----:B------:R0:W-:Y:S02]  /*621c0*/  @!P0 STG.E.U8 desc[UR30][R134.64+0x21], R4 ;  /* 0x0000210486008986 */ /* 0x0001e4000c10111e */
[----:B0-----:R-:W-:Y:S02]  /*621d0*/  FMUL R4, R197, UR18 ;  /* 0x00000012c5047c20 */ /* 0x001fe40008400000 */
[----:B------:R-:W4:Y:S01]  /*621e0*/  LDL.LU R197, [R1+0x8b4] ;  /* 0x0008b40001c57983 */ /* 0x000f220000300800 */
[----:B------:R-:W-:Y:S02]  /*621f0*/  LOP3.LUT P4, RZ, R6, 0x200000, RZ, 0xc0, !PT ;  /* 0x0020000006ff7812 */ /* 0x000fe4000788c0ff */
[----:B------:R-:W-:Y:S01]  /*62200*/  LOP3.LUT P5, RZ, R0, 0x4, RZ, 0xc0, !PT ;  /* 0x0000000400ff7812 */ /* 0x000fe200078ac0ff */
[----:B------:R-:W4:Y:S10]  /*62210*/  LDL.LU R69, [R1+0x8b8] ;  /* 0x0008b80001457983 */ /* 0x000f340000300800 */
[----:B------:R-:W0:Y:S01]  /*62220*/  @!P4 LDC.64 R10, c[0x0][0x5c0] ;  /* 0x00017000ff0acb82 */ /* 0x000e220000000a00 */
[----:B------:R-:W-:-:S04]  /*62230*/  LOP3.LUT R7, R7, 0xfffffff7, RZ, 0xc0, !PT ;  /* 0xfffffff707077812 */ /* 0x000fc800078ec0ff */
[----:B------:R-:W-:Y:S02]  /*62240*/  @P5 LOP3.LUT R7, R7, 0x8, RZ, 0xfc, !PT ;  /* 0x0000000807075812 */ /* 0x000fe400078efcff */
[----:B------:R-:W-:Y:S02]  /*62250*/  LOP3.LUT P5, RZ, R6, 0x100000, RZ, 0xc0, !PT ;  /* 0x0010000006ff7812 */ /* 0x000fe400078ac0ff */
[----:B------:R-:W-:Y:S02]  /*62260*/  F2FP.SATFINITE.E4M3.F32.PACK_AB_MERGE_C R4, RZ, R4, RZ ;  /* 0x00000004ff04723e */ /* 0x000fe400048070ff */
[----:B0-----:R-:W-:-:S05]  /*62270*/  @!P4 IADD3 R10, P6, R34, R10, RZ ;  /* 0x0000000a220ac210 */ /* 0x001fca0007fde0ff */
[----:B------:R-:W-:-:S05]  /*62280*/  @!P4 IMAD.X R11, R118, 0x1, R11, P6 ;  /* 0x00000001760bc824 */ /* 0x000fca00030e060b */
[----:B------:R0:W-:Y:S02]  /*62290*/  @!P4 STG.E.U8 desc[UR30][R10.64+0x20], R4 ;  /* 0x000020040a00c986 */ /* 0x0001e4000c10111e */
[----:B0-----:R-:W0:Y:S01]  /*622a0*/  @!P5 LDC.64 R10, c[0x0][0x5c0] ;  /* 0x00017000ff0adb82 */ /* 0x001e220000000a00 */
        /* <DEDUP_REMOVED lines=45> */
[----:B------:R-:W-:Y:S01]  /*62580*/  LOP3.LUT P5, RZ, R6, 0x8000, RZ, 0xc0, !PT ;  /* 0x0000800006ff7812 */ /* 0x000fe200078ac0ff */
[----:B--2---:R-:W-:Y:S02]  /*62590*/  FMUL R4, R194, UR18 ;  /* 0x00000012c2047c20 */ /* 0x004fe40008400000 */
[----:B------:R-:W2:Y:S03]  /*625a0*/  LDL.LU R194, [R1+0x8d4] ;  /* 0x0008d40001c27983 */ /* 0x000ea60000300800 */
[----:B------:R-:W-:Y:S02]  /*625b0*/  F2FP.SATFINITE.E4M3.F32.PACK_AB_MERGE_C R4, RZ, R4, RZ ;  /* 0x00000004ff04723e */ /* 0x000fe400048070ff */
[----:B0-----:R-:W-:-:S03]  /*625c0*/  @!P0 IADD3 R10, P6, R123, R10, RZ ;  /* 0x0000000a7b0a8210 */ /* 0x001fc60007fde0ff */
[----:B------:R3:W-:Y:S02]  /*625d0*/  @!P4 STG.E.U8 desc[UR30][R138.64+0x31], R4 ;  /* 0x000031048a00c986 */ /* 0x0007e4000c10111e */
[----:B------:R-:W-:Y:S02]  /*625e0*/  @!P0 IMAD.X R11, R125, 0x1, R11, P6 ;  /* 0x000000017d0b8824 */ /* 0x000fe400030e060b */
        /* <DEDUP_REMOVED lines=21> */
[----:B------:R1:W-:Y:S01]  /*62740*/  @!P1 STG.E.U8 desc[UR30][R132.64+0x39], R4 ;  /* 0x0000390484009986 */ /* 0x0003e2000c10111e */
[----:B------:R-:W-:Y:S02]  /*62750*/  LOP3.LUT P4, RZ, R6, 0x1000, RZ, 0xc0, !PT ;  /* 0x0000100006ff7812 */ /* 0x000fe4000788c0ff */
[----:B0-----:R-:W-:-:S05]  /*62760*/  @!P3 IADD3 R10, P6, R38, R10, RZ ;  /* 0x0000000a260ab210 */ /* 0x001fca0007fde0ff */
[----:B------:R-:W-:Y:S02]  /*62770*/  @!P3 IMAD.X R11, R130, 0x1, R11, P6 ;  /* 0x00000001820bb824 */ /* 0x000fe400030e060b */
[----:B-1----:R-:W-:-:S05]  /*62780*/  FMUL R4, R69, UR18 ;  /* 0x0000001245047c20 */ /* 0x002fca0008400000 */
[----:B------:R-:W-:-:S05]  /*62790*/  F2FP.SATFINITE.E4M3.F32.PACK_AB_MERGE_C R4, RZ, R4, RZ ;  /* 0x00000004ff04723e */ /* 0x000fca00048070ff */
[----:B------:R0:W-:Y:S02]  /*627a0*/  @!P3 STG.E.U8 desc[UR30][R10.64+0x38], R4 ;  /* 0x000038040a00b986 */ /* 0x0001e4000c10111e */
        /* <DEDUP_REMOVED lines=19> */
[----:B------:R-:W4:Y:S04]  /*628e0*/  LDL.LU R197, [R1+0x8f4] ;  /* 0x0008f40001c57983 */ /* 0x000f280000300800 */
[----:B------:R-:W4:Y:S01]  /*628f0*/  LDL.LU R69, [R1+0x8f8] ;  /* 0x0008f80001457983 */ /* 0x000f220000300800 */
[----:B------:R-:W-:Y:S02]  /*62900*/  LOP3.LUT P5, RZ, R6, 0x800, RZ, 0xc0, !PT ;  /* 0x0000080006ff7812 */ /* 0x000fe400078ac0ff */
[----:B------:R-:W-:-:S11]  /*62910*/  LOP3.LUT P3, RZ, R9, 0x200000, RZ, 0xc0, !PT ;  /* 0x0020000009ff7812 */ /* 0x000fd6000786c0ff */
        /* <DEDUP_REMOVED lines=10> */
[----:B------:R-:W-:Y:S02]  /*629c0*/  LOP3.LUT P4, RZ, R6, 0x200, RZ, 0xc0, !PT ;  /* 0x0000020006ff7812 */ /* 0x000fe4000788c0ff */
[----:B------:R-:W-:Y:S02]  /*629d0*/  LOP3.LUT R7, R7, 0xfffffffe, RZ, 0xc0, !PT ;  /* 0xfffffffe07077812 */ /* 0x000fe400078ec0ff */
[----:B0-----:R-:W-:-:S05]  /*629e0*/  @!P3 IADD3 R10, P6, R142, R10, RZ ;  /* 0x0000000a8e0ab210 */ /* 0x001fca0007fde0ff */
[----:B------:R-:W-:Y:S01]  /*629f0*/  @!P3 IMAD.X R11, R184, 0x1, R11, P6 ;  /* 0x00000001b80bb824 */ /* 0x000fe200030e060b */
[----:B------:R-:W-:Y:S02]  /*62a00*/  LOP3.LUT P6, RZ, R6, 0x400, RZ, 0xc0, !PT ;  /* 0x0000040006ff7812 */ /* 0x000fe400078cc0ff */
[----:B------:R-:W-:-:S04]  /*62a10*/  @P2 LOP3.LUT R7, R7, 0x1, RZ, 0xfc, !PT ;  /* 0x0000000107072812 */ /* 0x000fc800078efcff */
        /* <DEDUP_REMOVED lines=12> */
[----:B------:R-:W-:Y:S02]  /*62ae0*/  F2FP.SATFINITE.E4M3.F32.PACK_AB_MERGE_C R4, RZ, R4, RZ ;  /* 0x00000004ff04723e */ /* 0x000fe400048070ff */
[----:B------:R-:W-:Y:S02]  /*62af0*/  LOP3.LUT P2, RZ, R6, 0x80, RZ, 0xc0, !PT ;  /* 0x0000008006ff7812 */ /* 0x000fe4000784c0ff */
[----:B0-----:R-:W-:Y:S01]  /*62b00*/  @!P4 IADD3 R10, P6, R185, R10, RZ ;  /* 0x0000000ab90ac210 */ /* 0x001fe20007fde0ff */
[----:B------:R4:W-:Y:S04]  /*62b10*/  @!P1 STG.E.U8 desc[UR30][R136.64+0x49], R4 ;  /* 0x0000490488009986 */ /* 0x0009e8000c10111e */
[----:B------:R-:W-:-:S02]  /*62b20*/  @!P4 IMAD.X R11, R187, 0x1, R11, P6 ;  /* 0x00000001bb0bc824 */ /* 0x000fc400030e060b */
[----:B----4-:R-:W-:Y:S02]  /*62b30*/  FMUL R4, R196, UR18 ;  /* 0x00000012c4047c20 */ /* 0x010fe40008400000 */
[----:B------:R-:W4:Y:S03]  /*62b40*/  LDL.LU R196, [R1+0x904] ;  /* 0x0009040001c47983 */ /* 0x000f260000300800 */
[----:B------:R-:W-:Y:S01]  /*62b50*/  F2FP.SATFINITE.E4M3.F32.PACK_AB_MERGE_C R4, RZ, R4, RZ ;  /* 0x00000004ff04723e */ /* 0x000fe200048070ff */
[----:B------:R-:W4:Y:S04]  /*62b60*/  LDL.LU R68, [R1+0x908] ;  /* 0x0009080001447983 */ /* 0x000f280000300800 */
[----:B------:R0:W-:Y:S02]  /*62b70*/  @!P4 STG.E.U8 desc[UR30][R10.64+0x48], R4 ;  /* 0x000048040a00c986 */ /* 0x0001e4000c10111e */
[----:B0-----:R-:W0:Y:S02]  /*62b80*/  @!P2 LDC.64 R10, c[0x0][0x5c0] ;  /* 0x00017000ff0aab82 */ /* 0x001e240000000a00 */
[----:B0-----:R-:W-:-:S05]  /*62b90*/  @!P2 IADD3 R10, P6, R19, R10, RZ ;  /* 0x0000000a130aa210 */ /* 0x001fca0007fde0ff */
[----:B------:R-:W-:Y:S01]  /*62ba0*/  @!P2 IMAD.X R11, R186, 0x1, R11, P6 ;  /* 0x00000001ba0ba824 */ /* 0x000fe200030e060b */
[----:B------:R-:W-:Y:S01]  /*62bb0*/  LOP3.LUT P6, RZ, R6, 0x80, RZ, 0xc0, !PT ;  /* 0x0000008006ff7812 */ /* 0x000fe200078cc0ff */
[----:B------:R-:W-:Y:S02]  /*62bc0*/  FMUL R4, R197, UR18 ;  /* 0x00000012c5047c20 */ /* 0x000fe40008400000 */
[----:B------:R-:W4:Y:S03]  /*62bd0*/  LDL.LU R197, [R1+0x90c] ;  /* 0x00090c0001c57983 */ /* 0x000f260000300800 */
[----:B------:R-:W-:-:S07]  /*62be0*/  F2FP.SATFINITE.E4M3.F32.PACK_AB_MERGE_C R4, RZ, R4, RZ ;  /* 0x00000004ff04723e */ /* 0x000fce00048070ff */
[----:B------:R0:W-:Y:S02]  /*62bf0*/  @!P6 STG.E.U8 desc[UR30][R10.64+0x49], R4 ;  /* 0x000049040a00e986 */ /* 0x0001e4000c10111e */
[----:B0-----:R-:W-:Y:S02]  /*62c00*/  FMUL R4, R69, UR18 ;  /* 0x0000001245047c20 */ /* 0x001fe40008400000 */
[----:B------:R-:W4:Y:S01]  /*62c10*/  LDL.LU R69, [R1+0x910] ;  /* 0x0009100001457983 */ /* 0x000f220000300800 */
[----:B------:R-:W-:Y:S02]  /*62c20*/  LOP3.LUT P2, RZ, R7, 0x1, RZ, 0xc0, !PT ;  /* 0x0000000107ff7812 */ /* 0x000fe4000784c0ff */
[----:B------:R-:W-:-:S11]  /*62c30*/  F2FP.SATFINITE.E4M3.F32.PACK_AB_MERGE_C R4, RZ, R4, RZ ;  /* 0x00000004ff04723e */ /* 0x000fd600048070ff */
[----:B------:R2:W-:Y:S01]  /*62c40*/  @!P2 STG.E.U8 desc[UR30][R174.64+0x50], R4 ;  /* 0x00005004ae00a986 */ /* 0x0005e2000c10111e */
[----:B------:R-:W-:Y:S02]  /*62c50*/  LOP3.LUT P0, RZ, R6, 0x40, RZ, 0xc0, !PT ;  /* 0x0000004006ff7812 */ /* 0x000fe4000780c0ff */
[----:B------:R-:W-:-:S11]  /*62c60*/  LOP3.LUT P5, RZ, R9, 0x20000, RZ, 0xc0, !PT ;  /* 0x0002000009ff7812 */ /* 0x000fd600078ac0ff */
[----:B------:R-:W0:Y:S01]  /*62c70*/  @!P0 LDC.64 R10, c[0x0][0x5c0] ;  /* 0x00017000ff0a8b82 */ /* 0x000e220000000a00 */
[----:B------:R-:W-:Y:S02]  /*62c80*/  LOP3.LUT P3, RZ, R6, 0x20, RZ, 0xc0, !PT ;  /* 0x0000002006ff7812 */ /* 0x000fe4000786c0ff */
[----:B0-----:R-:W-:-:S05]  /*62c90*/  @!P0 IADD3 R10, P6, R40, R10, RZ ;  /* 0x0000000a280a8210 */ /* 0x001fca0007fde0ff */
[----:B------:R-:W-:Y:S01]  /*62ca0*/  @!P0 IMAD.X R11, R226, 0x1, R11, P6 ;  /* 0x00000001e20b8824 */ /* 0x000fe200030e060b */
[----:B------:R-:W-:Y:S01]  /*62cb0*/  LOP3.LUT P4, RZ, R6, 0x10, RZ, 0xc0, !PT ;  /* 0x0000001006ff7812 */ /* 0x000fe2000788c0ff */
[----:B--2---:R-:W-:Y:S02]  /*62cc0*/  FMUL R4, R194, UR18 ;  /* 0x00000012c2047c20 */ /* 0x004fe40008400000 */
[----:B------:R-:W2:Y:S03]  /*62cd0*/  LDL.LU R194, [R1+0x914] ;  /* 0x0009140001c27983 */ /* 0x000ea60000300800 */
[----:B------:R-:W-:-:S05]  /*62ce0*/  F2FP.SATFINITE.E4M3.F32.PACK_AB_MERGE_C R4, RZ, R4, RZ ;  /* 0x00000004ff04723e */ /* 0x000fca00048070ff */
[----:B------:R3:W-:Y:S02]  /*62cf0*/  @!P5 STG.E.U8 desc[UR30][R158.64+0x51], R4 ;  /* 0x000051049e00d986 */ /* 0x0007e4000c10111e */
[----:B---3--:R-:W-:Y:S01]  /*62d00*/  FMUL R4, R195, UR18 ;  /* 0x00000012c3047c20 */ /* 0x008fe20008400000 */
[----:B------:R-:W-:Y:S01]  /*62d10*/  LOP3.LUT P1, RZ, R9, 0x4000, RZ, 0xc0, !PT ;  /* 0x0000400009ff7812 */ /* 0x000fe2000782c0ff */
[----:B------:R-:W3:Y:S03]  /*62d20*/  LDL.LU R195, [R1+0x918] ;  /* 0x0009180001c37983 */ /* 0x000ee60000300800 */
[----:B------:R-:W-:-:S05]  /*62d30*/  F2FP.SATFINITE.E4M3.F32.PACK_AB_MERGE_C R4, RZ, R4, RZ ;  /* 0x00000004ff04723e */ /* 0x000fca00048070ff */
[----:B------:R0:W-:Y:S02]  /*62d40*/  @!P0 STG.E.U8 desc[UR30][R10.64+0x50], R4 ;  /* 0x000050040a008986 */ /* 0x0001e4000c10111e */
[----:B0-----:R-:W0:Y:S01]  /*62d50*/  @!P3 LDC.64 R10, c[0x0][0x5c0] ;  /* 0x00017000ff0abb82 */ /* 0x001e220000000a00 */
[----:B----4-:R-:W-:Y:S01]  /*62d60*/  FMUL R4, R196, UR18 ;  /* 0x00000012c4047c20 */ /* 0x010fe20008400000 */
[----:B------:R-:W-:Y:S01]  /*62d70*/  LOP3.LUT P5, RZ, R6, 0x8, RZ, 0xc0, !PT ;  /* 0x0000000806ff7812 */ /* 0x000fe200078ac0ff */
[----:B------:R-:W4:Y:S03]  /*62d80*/  LDL.LU R196, [R1+0x91c] ;  /* 0x00091c0001c47983 */ /* 0x000f260000300800 */
[----:B------:R-:W-:Y:S02]  /*62d90*/  F2FP.SATFINITE.E4M3.F32.PACK_AB_MERGE_C R4, RZ, R4, RZ ;  /* 0x00000004ff04723e */ /* 0x000fe400048070ff */
[----:B0-----:R-:W-:-:S05]  /*62da0*/  @!P3 IADD3 R10, P6, R14, R10, RZ ;  /* 0x0000000a0e0ab210 */ /* 0x001fca0007fde0ff */
[----:B------:R-:W-:Y:S01]  /*62db0*/  @!P3 IMAD.X R11, R15, 0x1, R11, P6 ;  /* 0x000000010f0bb824 */ /* 0x000fe200030e060b */
[----:B------:R-:W-:-:S04]  /*62dc0*/  LOP3.LUT P6, RZ, R9, 0x8000, RZ, 0xc0, !PT ;  /* 0x0000800009ff7812 */ /* 0x000fc800078cc0ff */
[----:B------:R0:W-:Y:S02]  /*62dd0*/  @!P3 STG.E.U8 desc[UR30][R10.64+0x51], R4 ;  /* 0x000051040a00b986 */ /* 0x0001e4000c10111e */
[----:B0-----:R-:W0:Y:S01]  /*62de0*/  @!P4 LDC.64 R10, c[0x0][0x5c0] ;  /* 0x00017000ff0acb82 */ /* 0x001e220000000a00 */
[----:B------:R-:W-:-:S05]  /*62df0*/  FMUL R4, R68, UR18 ;  /* 0x0000001244047c20 */ /* 0x000fca0008400000 */
[----:B------:R-:W-:-:S05]  /*62e00*/  F2FP.SATFINITE.E4M3.F32.PACK_AB_MERGE_C R4, RZ, R4, RZ ;  /* 0x00000004ff04723e */ /* 0x000fca00048070ff */
[----:B------:R1:W-:Y:S02]  /*62e10*/  @!P6 STG.E.U8 desc[UR30][R200.64+0x58], R4 ;  /* 0x00005804c800e986 */ /* 0x0003e4000c10111e */
[----:B-1----:R-:W-:Y:S01]  /*62e20*/  FMUL R4, R197, UR18 ;  /* 0x00000012c5047c20 */ /* 0x002fe20008400000 */
[----:B0-----:R-:W-:Y:S01]  /*62e30*/  @!P4 IADD3 R10, P6, R227, R10, RZ ;  /* 0x0000000ae30ac210 */ /* 0x001fe20007fde0ff */
[----:B------:R-:W4:Y:S03]  /*62e40*/  LDL.LU R197, [R1+0x920] ;  /* 0x0009200001c57983 */ /* 0x000f260000300800 */
[----:B------:R-:W-:-:S05]  /*62e50*/  F2FP.SATFINITE.E4M3.F32.PACK_AB_MERGE_C R4, RZ, R4, RZ ;  /* 0x00000004ff04723e */ /* 0x000fca00048070ff */
[----:B------:R0:W-:Y:S01]  /*62e60*/  @!P1 STG.E.U8 desc[UR30][R144.64+0x59], R4 ;  /* 0x0000590490009986 */ /* 0x0001e2000c10111e */
[----:B------:R-:W-:-:S03]  /*62e70*/  @!P4 IMAD.X R11, R190, 0x1, R11, P6 ;  /* 0x00000001be0bc824 */ /* 0x000fc600030e060b */
[----:B------:R-:W4:Y:S01]  /*62e80*/  LDL.LU R190, [R1+0xd0c] ;  /* 0x000d0c0001be7983 */ /* 0x000f220000300800 */
[----:B0-----:R-:W-:-:S05]  /*62e90*/  FMUL R4, R69, UR18 ;  /* 0x0000001245047c20 */ /* 0x001fca0008400000 */
[----:B------:R-:W-:-:S05]  /*62ea0*/  F2FP.SATFINITE.E4M3.F32.PACK_AB_MERGE_C R4, RZ, R4, RZ ;  /* 0x00000004ff04723e */ /* 0x000fca00048070ff */
[----:B------:R0:W-:Y:S02]  /*62eb0*/  @!P4 STG.E.U8 desc[UR30][R10.64+0x58], R4 ;  /* 0x000058040a00c986 */ /* 0x0001e4000c10111e */
[----:B0-----:R-:W0:Y:S02]  /*62ec0*/  @!P5 LDC.64 R10, c[0x0][0x5c0] ;  /* 0x00017000ff0adb82 */ /* 0x001e240000000a00 */
[----:B0-----:R-:W-:Y:S02]  /*62ed0*/  @!P5 IADD3 R10, P6, R191, R10, RZ ;  /* 0x0000000abf0ad210 */ /* 0x001fe40007fde0ff */
[----:B------:R-:W4:Y:S03]  /*62ee0*/  LDL.LU R191, [R1+0xd08] ;  /* 0x000d080001bf7983 */ /* 0x000f260000300800 */
[----:B------:R-:W-:Y:S02]  /*62ef0*/  @!P5 IMAD.X R11, R173, 0x1, R11, P6 ;  /* 0x00000001ad0bd824 */ /* 0x000fe400030e060b */
[----:B------:R-:W4:Y:S04]  /*62f00*/  LDL.LU R173, [R1+0xd04] ;  /* 0x000d040001ad7983 */ /* 0x000f280000300800 */
[----:B------:R-:W4:Y:S01]  /*62f10*/  LDL.LU R69, [R1+0x924] ;  /* 0x0009240001457983 */ /* 0x000f220000300800 */
[----:B--2---:R-:W-:-:S03]  /*62f20*/  FMUL R4, R194, UR18 ;  /* 0x00000012c2047c20 */ /* 0x004fc60008400000 */
[----:B------:R-:W2:Y:S01]  /*62f30*/  LDL.LU R194, [R1+0x928] ;  /* 0x0009280001c27983 */ /* 0x000ea20000300800 */
[----:B------:R-:W-:Y:S02]  /*62f40*/  LOP3.LUT P3, RZ, R6, 0x4, RZ, 0xc0, !PT ;  /* 0x0000000406ff7812 */ /* 0x000fe4000786c0ff */
[----:B------:R-:W-:Y:S02]  /*62f50*/  F2FP.SATFINITE.E4M3.F32.PACK_AB_MERGE_C R4, RZ, R4, RZ ;  /* 0x00000004ff04723e */ /* 0x000fe400048070ff */
[----:B------:R-:W-:-:S03]  /*62f60*/  LOP3.LUT P2, RZ, R9, 0x1000, RZ, 0xc0, !PT ;  /* 0x0000100009ff7812 */ /* 0x000fc6000784c0ff */
[----:B------:R0:W-:Y:S01]  /*62f70*/  @!P5 STG.E.U8 desc[UR30][R10.64+0x59], R4 ;  /* 0x000059040a00d986 */ /* 0x0001e2000c10111e */
[----:B------:R-:W-:-:S05]  /*62f80*/  LOP3.LUT P4, RZ, R9, 0x400, RZ, 0xc0, !PT ;  /* 0x0000040009ff7812 */ /* 0x000fca000788c0ff */
[----:B0-----:R-:W0:Y:S01]  /*62f90*/  @!P3 LDC.64 R10, c[0x0][0x5c0] ;  /* 0x00017000ff0abb82 */ /* 0x001e220000000a00 */
[----:B------:R-:W-:Y:S02]  /*62fa0*/  LOP3.LUT P0, RZ, R9, 0x800, RZ, 0xc0, !PT ;  /* 0x0000080009ff7812 */ /* 0x000fe4000780c0ff */
[----:B------:R-:W-:Y:S01]  /*62fb0*/  LOP3.LUT R0, R0, 0x7fffffff, RZ, 0xc0, !PT ;  /* 0x7fffffff00007812 */ /* 0x000fe200078ec0ff */
[----:B---3--:R-:W-:-:S04]  /*62fc0*/  FMUL R4, R195, UR18 ;  /* 0x00000012c3047c20 */ /* 0x008fc80008400000 */
[----:B------:R-:W-:Y:S01]  /*62fd0*/  @P4 LOP3.LUT R0, R0, 0x80000000, RZ, 0xfc, !PT ;  /* 0x8000000000004812 */ /* 0x000fe200078efcff */
[----:B------:R-:W3:Y:S01]  /*62fe0*/  LDL.LU R195, [R1+0x92c] ;  /* 0x00092c0001c37983 */ /* 0x000ee20000300800 */
[----:B------:R-:W-:Y:S02]  /*62ff0*/  F2FP.SATFINITE.E4M3.F32.PACK_AB_MERGE_C R4, RZ, R4, RZ ;  /* 0x00000004ff04723e */ /* 0x000fe400048070ff */
[----:B------:R-:W-:Y:S02]  /*63000*/  LOP3.LUT P4, RZ, R6, 0x2, RZ, 0xc0, !PT ;  /* 0x0000000206ff7812 */ /* 0x000fe4000788c0ff */
[----:B0-----:R-:W-:Y:S02]  /*63010*/  @!P3 IADD3 R10, P6, R157, R10, RZ ;  /* 0x0000000a9d0ab210 */ /* 0x001fe40007fde0ff */
[----:B------:R-:W3:Y:S03]  /*63020*/  LDL.LU R157, [R1+0xd00] ;  /* 0x000d0000019d7983 */ /* 0x000ee60000300800 */
[----:B------:R-:W-:-:S02]  /*63030*/  @!P3 IMAD.X R11, R220, 0x1, R11, P6 ;  /* 0x00000001dc0bb824 */ /* 0x000fc400030e060b */
[----:B------:R-:W3:Y:S01]  /*63040*/  LDL.LU R220, [R1+0xcfc] ;  /* 0x000cfc0001dc7983 */ /* 0x000ee20000300800 */
[----:B------:R-:W-:-:S03]  /*63050*/  LOP3.LUT P5, RZ, R6, 0x1, RZ, 0xc0, !PT ;  /* 0x0000000106ff7812 */ /* 0x000fc600078ac0ff */
[----:B----4-:R0:W-:Y:S02]  /*63060*/  @!P2 STG.E.U8 desc[UR30][R190.64+0x60], R4 ;  /* 0x00006004be00a986 */ /* 0x0101e4000c10111e */
[----:B0-----:R-:W-:Y:S02]  /*63070*/  FMUL R4, R196, UR18 ;  /* 0x00000012c4047c20 */ /* 0x001fe40008400000 */
[----:B------:R-:W4:Y:S03]  /*63080*/  LDL.LU R196, [R1+0x930] ;  /* 0x0009300001c47983 */ /* 0x000f260000300800 */
[----:B------:R-:W-:-:S05]  /*63090*/  F2FP.SATFINITE.E4M3.F32.PACK_AB_MERGE_C R4, RZ, R4, RZ ;  /* 0x00000004ff04723e */ /* 0x000fca00048070ff */
[----:B------:R0:W-:Y:S02]  /*630a0*/  @!P0 STG.E.U8 desc[UR30][R172.64+0x61], R4 ;  /* 0x00006104ac008986 */ /* 0x0001e4000c10111e */
[----:B0-----:R-:W-:-:S05]  /*630b0*/  FMUL R4, R197, UR18 ;  /* 0x00000012c5047c20 */ /* 0x001fca0008400000 */
[----:B------:R-:W-:-:S05]  /*630c0*/  F2FP.SATFINITE.E4M3.F32.PACK_AB_MERGE_C R4, RZ, R4, RZ ;  /* 0x00000004ff04723e */ /* 0x000fca00048070ff */
[----:B------:R0:W-:Y:S02]  /*630d0*/  @!P3 STG.E.U8 desc[UR30][R10.64+0x60], R4 ;  /* 0x000060040a00b986 */ /* 0x0001e4000c10111e */
[----:B0-----:R-:W0:Y:S02]  /*630e0*/  @!P4 LDC.64 R10, c[0x0][0x5c0] ;  /* 0x00017000ff0acb82 */ /* 0x001e240000000a00 */
[----:B0-----:R-:W-:-:S05]  /*630f0*/  @!P4 IADD3 R10, P6, R41, R10, RZ ;  /* 0x0000000a290ac210 */ /* 0x001fca0007fde0ff */
[----:B------:R-:W-:Y:S02]  /*63100*/  @!P4 IMAD.X R11, R221, 0x1, R11, P6 ;  /* 0x00000001dd0bc824 */ /* 0x000fe400030e060b */
[----:B------:R-:W3:Y:S04]  /*63110*/  LDL.LU R221, [R1+0xcf8] ;  /* 0x000cf80001dd7983 */ /* 0x000ee80000300800 */
[----:B------:R-:W4:Y:S01]  /*63120*/  LDL.LU R197, [R1+0x934] ;  /* 0x0009340001c57983 */ /* 0x000f220000300800 */
[----:B------:R-:W-:Y:S02]  /*63130*/  LOP3.LUT P6, RZ, R6, 0x2, RZ, 0xc0, !PT ;  /* 0x0000000206ff7812 */ /* 0x000fe400078cc0ff */
[----:B------:R-:W0:Y:S01]  /*63140*/  @!P5 LDC.64 R6, c[0x0][0x5c0] ;  /* 0x00017000ff06db82 */ /* 0x000e220000000a00 */
[----:B------:R-:W-:Y:S01]  /*63150*/  FMUL R4, R69, UR18 ;  /* 0x0000001245047c20 */ /* 0x000fe20008400000 */
[----:B------:R-:W4:Y:S04]  /*63160*/  LDL.LU R68, [R1+0x938] ;  /* 0x0009380001447983 */ /* 0x000f280000300800 */
[----:B------:R-:W-:Y:S01]  /*63170*/  F2FP.SATFINITE.E4M3.F32.PACK_AB_MERGE_C R4, RZ, R4, RZ ;  /* 0x00000004ff04723e */ /* 0x000fe200048070ff */
[----:B------:R-:W4:Y:S04]  /*63180*/  LDL.LU R69, [R1+0x93c] ;  /* 0x00093c0001457983 */ /* 0x000f280000300800 */
[----:B------:R2:W-:Y:S01]  /*63190*/  @!P6 STG.E.U8 desc[UR30][R10.64+0x61], R4 ;  /* 0x000061040a00e986 */ /* 0x0005e2000c10111e */
[----:B0-----:R-:W-:Y:S01]  /*631a0*/  @!P5 IADD3 R6, P6, R42, R6, RZ ;  /* 0x000000062a06d210 */ /* 0x001fe20007fde0ff */
[----:B--2---:R-:W-:-:S02]  /*631b0*/  FMUL R4, R194, UR18 ;  /* 0x00000012c2047c20 */ /* 0x004fc40008400000 */
[----:B------:R-:W2:Y:S02]  /*631c0*/  LDL.LU R194, [R1+0x940] ;  /* 0x0009400001c27983 */ /* 0x000ea40000300800 */
[----:B------:R-:W-:Y:S02]  /*631d0*/  @!P5 IMAD.X R7, R207, 0x1, R7, P6 ;  /* 0x00000001cf07d824 */ /* 0x000fe400030e0607 */
[----:B------:R-:W2:Y:S01]  /*631e0*/  LDL.LU R207, [R1+0xcf4] ;  /* 0x000cf40001cf7983 */ /* 0x000ea20000300800 */
[----:B------:R-:W-:Y:S02]  /*631f0*/  LOP3.LUT P2, RZ, R9, 0x100, RZ, 0xc0, !PT ;  /* 0x0000010009ff7812 */ /* 0x000fe4000784c0ff */
[----:B------:R-:W-:-:S11]  /*63200*/  LOP3.LUT R0, R0, 0xbfffffff, RZ, 0xc0, !PT ;  /* 0xbfffffff00007812 */ /* 0x000fd600078ec0ff */
[----:B------:R-:W-:-:S04]  /*63210*/  @P2 LOP3.LUT R0, R0, 0x40000000, RZ, 0xfc, !PT ;  /* 0x4000000000002812 */ /* 0x000fc800078efcff */
[----:B------:R-:W-:Y:S02]  /*63220*/  LOP3.LUT P4, RZ, R0, 0x80000000, RZ, 0xc0, !PT ;  /* 0x8000000000ff7812 */ /* 0x000fe4000788c0ff */
[----:B------:R-:W-:Y:S02]  /*63230*/  F2FP.SATFINITE.E4M3.F32.PACK_AB_MERGE_C R4, RZ, R4, RZ ;  /* 0x00000004ff04723e */ /* 0x000fe400048070ff */
[----:B------:R-:W-:Y:S02]  /*63240*/  LOP3.LUT P1, RZ, R9, 0x200, RZ, 0xc0, !PT ;  /* 0x0000020009ff7812 */ /* 0x000fe4000782c0ff */
[C---:B------:R-:W-:Y:S02]  /*63250*/  LOP3.LUT P2, RZ, R5.reuse, 0x80000000, RZ, 0xc0, !PT ;  /* 0x8000000005ff7812 */ /* 0x040fe4000784c0ff */
[----:B------:R-:W-:-:S05]  /*63260*/  LOP3.LUT P0, RZ, R5, 0x40000000, RZ, 0xc0, !PT ;  /* 0x4000000005ff7812 */ /* 0x000fca000780c0ff */
[----:B---3--:R0:W-:Y:S02]  /*63270*/  @!P4 STG.E.U8 desc[UR30][R220.64+0x68], R4 ;  /* 0x00006804dc00c986 */ /* 0x0081e4000c10111e */
[----:B0-----:R-:W-:Y:S02]  /*63280*/  FMUL R4, R195, UR18 ;  /* 0x00000012c3047c20 */ /* 0x001fe40008400000 */
[----:B------:R-:W3:Y:S03]  /*63290*/  LDL.LU R195, [R1+0x944] ;  /* 0x0009440001c37983 */ /* 0x000ee60000300800 */
[----:B------:R-:W-:-:S05]  /*632a0*/  F2FP.SATFINITE.E4M3.F32.PACK_AB_MERGE_C R4, RZ, R4, RZ ;  /* 0x00000004ff04723e */ /* 0x000fca00048070ff */
[----:B------:R4:W-:Y:S02]  /*632b0*/  @!P1 STG.E.U8 desc[UR30][R156.64+0x69], R4 ;  /* 0x000069049c009986 */ /* 0x0009e4000c10111e */
[----:B----4-:R-:W-:Y:S02]  /*632c0*/  FMUL R4, R196, UR18 ;  /* 0x00000012c4047c20 */ /* 0x010fe40008400000 */
[----:B------:R-:W4:Y:S03]  /*632d0*/  LDL.LU R196, [R1+0x948] ;  /* 0x0009480001c47983 */ /* 0x000f260000300800 */
[----:B------:R-:W-:-:S05]  /*632e0*/  F2FP.SATFINITE.E4M3.F32.PACK_AB_MERGE_C R4, RZ, R4, RZ ;  /* 0x00000004ff04723e */ /* 0x000fca00048070ff */
[----:B------:R0:W-:Y:S02]  /*632f0*/  @!P5 STG.E.U8 desc[UR30][R6.64+0x68], R4 ;  /* 0x000068040600d986 */ /* 0x0001e4000c10111e */
[----:B0-----:R-:W0:Y:S01]  /*63300*/  @!P2 LDC.64 R6, c[0x0][0x5c0] ;  /* 0x00017000ff06ab82 */ /* 0x001e220000000a00 */
[----:B------:R-:W-:Y:S02]  /*63310*/  FMUL R4, R197, UR18 ;  /* 0x00000012c5047c20 */ /* 0x000fe40008400000 */
[----:B------:R-:W4:Y:S03]  /*63320*/  LDL.LU R197, [R1+0x94c] ;  /* 0x00094c0001c57983 */ /* 0x000f260000300800 */
[----:B------:R-:W-:Y:S02]  /*63330*/  F2FP.SATFINITE.E4M3.F32.PACK_AB_MERGE_C R4, RZ, R4, RZ ;  /* 0x00000004ff04723e */ /* 0x000fe400048070ff */
[----:B0-----:R-:W-:-:S05]  /*63340*/  @!P2 IADD3 R6, P6, R43, R6, RZ ;  /* 0x000000062b06a210 */ /* 0x001fca0007fde0ff */
[----:B------:R-:W-:Y:S01]  /*63350*/  @!P2 IMAD.X R7, R44, 0x1, R7, P6 ;  /* 0x000000012c07a824 */ /* 0x000fe200030e0607 */
[----:B------:R-:W-:-:S13]  /*63360*/  LOP3.LUT P6, RZ, R5, 0x80000000, RZ, 0xc0, !PT ;  /* 0x8000000005ff7812 */ /* 0x000fda00078cc0ff */
[----:B------:R0:W-:Y:S02]  /*63370*/  @!P6 STG.E.U8 desc[UR30][R6.64+0x69], R4 ;  /* 0x000069040600e986 */ /* 0x0001e4000c10111e */
[----:B0-----:R-:W0:Y:S01]  /*63380*/  @!P0 LDC.64 R6, c[0x0][0x5c0] ;  /* 0x00017000ff068b82 */ /* 0x001e220000000a00 */
[----:B------:R-:W-:Y:S01]  /*63390*/  LOP3.LUT P2, RZ, R0, 0x40000000, RZ, 0xc0, !PT ;  /* 0x4000000000ff7812 */ /* 0x000fe2000784c0ff */
[----:B------:R-:W-:-:S05]  /*633a0*/  FMUL R4, R68, UR18 ;  /* 0x0000001244047c20 */ /* 0x000fca0008400000 */
[----:B------:R-:W-:-:S07]  /*633b0*/  F2FP.SATFINITE.E4M3.F32.PACK_AB_MERGE_C R4, RZ, R4, RZ ;  /* 0x00000004ff04723e */ /* 0x000fce00048070ff */
[----:B--2---:R1:W-:Y:S01]  /*633c0*/  @!P2 STG.E.U8 desc[UR30][R206.64+0x70], R4 ;  /* 0x00007004ce00a986 */ /* 0x0043e2000c10111e */
[----:B0-----:R-:W-:Y:S01]  /*633d0*/  @!P0 IADD3 R6, P6, R234, R6, RZ ;  /* 0x00000006ea068210 */ /* 0x001fe20007fde0ff */
[----:B-1----:R-:W-:Y:S02]  /*633e0*/  FMUL R4, R69, UR18 ;  /* 0x0000001245047c20 */ /* 0x002fe40008400000 */
[----:B------:R-:W2:Y:S02]  /*633f0*/  LDL.LU R69, [R1+0x950] ;  /* 0x0009500001457983 */ /* 0x000ea40000300800 */
[----:B------:R-:W-:Y:S02]  /*63400*/  @!P0 IMAD.X R7, R235, 0x1, R7, P6 ;  /* 0x00000001eb078824 */ /* 0x000fe400030e0607 */
[----:B------:R-:W2:Y:S04]  /*63410*/  LDL.LU R234, [R1+0xcf0] ;  /* 0x000cf00001ea7983 */ /* 0x000ea80000300800 */
[----:B------:R-:W2:Y:S01]  /*63420*/  LDL.LU R235, [R1+0xcec] ;  /* 0x000cec0001eb7983 */ /* 0x000ea20000300800 */
[----:B------:R-:W-:-:S02]  /*63430*/  LOP3.LUT P3, RZ, R9, 0x40, RZ, 0xc0, !PT ;  /* 0x0000004009ff7812 */ /* 0x000fc4000786c0ff */
[----:B------:R-:W-:Y:S02]  /*63440*/  F2FP.SATFINITE.E4M3.F32.PACK_AB_MERGE_C R4, RZ, R4, RZ ;  /* 0x00000004ff04723e */ /* 0x000fe400048070ff */
[----:B------:R-:W-:-:S09]  /*63450*/  LOP3.LUT P4, RZ, R5, 0x20000000, RZ, 0xc0, !PT ;  /* 0x2000000005ff7812 */ /* 0x000fd2000788c0ff */
[----:B------:R0:W-:Y:S02]  /*63460*/  @!P3 STG.E.U8 desc[UR30][R188.64+0x71], R4 ;  /* 0x00007104bc00b986 */ /* 0x0001e4000c10111e */
[----:B0-----:R-:W-:Y:S01]  /*63470*/  FMUL R4, R194, UR18 ;  /* 0x00000012c2047c20 */ /* 0x001fe20008400000 */
[----:B------:R-:W-:Y:S01]  /*63480*/  LOP3.LUT P5, RZ, R5, 0x10000000, RZ, 0xc0, !PT ;  /* 0x1000000005ff7812 */ /* 0x000fe200078ac0ff */
[----:B------:R-:W2:Y:S03]  /*63490*/  LDL.LU R194, [R1+0x954] ;  /* 0x0009540001c27983 */ /* 0x000ea60000300800 */
[----:B------:R-:W-:-:S05]  /*634a0*/  F2FP.SATFINITE.E4M3.F32.PACK_AB_MERGE_C R4, RZ, R4, RZ ;  /* 0x00000004ff04723e */ /* 0x000fca00048070ff */
[----:B------:R0:W-:Y:S02]  /*634b0*/  @!P0 STG.E.U8 desc[UR30][R6.64+0x70], R4 ;  /* 0x0000700406008986 */ /* 0x0001e4000c10111e */
[----:B0-----:R-:W0:Y:S02]  /*634c0*/  @!P4 LDC.64 R6, c[0x0][0x5c0] ;  /* 0x00017000ff06cb82 */ /* 0x001e240000000a00 */
[----:B0-----:R-:W-:-:S05]  /*634d0*/  @!P4 IADD3 R6, P6, R236, R6, RZ ;  /* 0x00000006ec06c210 */ /* 0x001fca0007fde0ff */
[----:B------:R-:W-:Y:S01]  /*634e0*/  @!P4 IMAD.X R7, R237, 0x1, R7, P6 ;  /* 0x00000001ed07c824 */ /* 0x000fe200030e0607 */
[----:B------:R-:W-:Y:S01]  /*634f0*/  LOP3.LUT P6, RZ, R9, 0x20, RZ, 0xc0, !PT ;  /* 0x0000002009ff7812 */ /* 0x000fe200078cc0ff */
        /* <DEDUP_REMOVED lines=8> */
[----:B------:R-:W-:-:S03]  /*63580*/  LOP3.LUT P1, RZ, R9, 0x8, RZ, 0xc0, !PT ;  /* 0x0000000809ff7812 */ /* 0x000fc6000782c0ff */
[----:B--2---:R1:W-:Y:S01]  /*63590*/  @!P6 STG.E.U8 desc[UR30][R234.64+0x78], R4 ;  /* 0x00007804ea00e986 */ /* 0x0043e2000c10111e */
[----:B0-----:R-:W-:-:S05]  /*635a0*/  @!P5 IADD3 R6, P6, R218, R6, RZ ;  /* 0x00000006da06d210 */ /* 0x001fca0007fde0ff */
[----:B------:R-:W-:Y:S02]  /*635b0*/  @!P5 IMAD.X R7, R219, 0x1, R7, P6 ;  /* 0x00000001db07d824 */ /* 0x000fe400030e0607 */
[----:B-1----:R-:W-:Y:S02]  /*635c0*/  FMUL R4, R197, UR18 ;  /* 0x00000012c5047c20 */ /* 0x002fe40008400000 */
[----:B------:R-:W2:Y:S04]  /*635d0*/  LDL.LU R197, [R1+0x960] ;  /* 0x0009600001c57983 */ /* 0x000ea80000300800 */
[----:B------:R-:W4:Y:S04]  /*635e0*/  LDL.LU R218, [R1+0xce8] ;  /* 0x000ce80001da7983 */ /* 0x000f280000300800 */
[----:B------:R-:W4:Y:S01]  /*635f0*/  LDL.LU R219, [R1+0xce4] ;  /* 0x000ce40001db7983 */ /* 0x000f220000300800 */
[----:B------:R-:W-:-:S05]  /*63600*/  F2FP.SATFINITE.E4M3.F32.PACK_AB_MERGE_C R4, RZ, R4, RZ ;  /* 0x00000004ff04723e */ /* 0x000fca00048070ff */
[----:B------:R0:W-:Y:S02]  /*63610*/  @!P1 STG.E.U8 desc[UR30][R170.64+0x79], R4 ;  /* 0x00007904aa009986 */ /* 0x0001e4000c10111e */
[----:B0-----:R-:W-:Y:S02]  /*63620*/  FMUL R4, R69, UR18 ;  /* 0x0000001245047c20 */ /* 0x001fe40008400000 */
[----:B------:R-:W2:Y:S01]  /*63630*/  LDL.LU R69, [R1+0x964] ;  /* 0x0009640001457983 */ /* 0x000ea20000300800 */
[----:B------:R-:W-:Y:S02]  /*63640*/  LOP3.LUT P3, RZ, R5, 0x8000000, RZ, 0xc0, !PT ;  /* 0x0800000005ff7812 */ /* 0x000fe4000786c0ff */
[----:B------:R-:W-:-:S05]  /*63650*/  F2FP.SATFINITE.E4M3.F32.PACK_AB_MERGE_C R4, RZ, R4, RZ ;  /* 0x00000004ff04723e */ /* 0x000fca00048070ff */
[----:B------:R0:W-:Y:S06]  /*63660*/  @!P5 STG.E.U8 desc[UR30][R6.64+0x78], R4 ;  /* 0x000078040600d986 */ /* 0x0001ec000c10111e */
[----:B0-----:R-:W0:Y:S01]  /*63670*/  @!P3 LDC.64 R6, c[0x0][0x5c0] ;  /* 0x00017000ff06bb82 */ /* 0x001e220000000a00 */
[----:B------:R-:W-:Y:S01]  /*63680*/  FMUL R4, R194, UR18 ;  /* 0x00000012c2047c20 */ /* 0x000fe20008400000 */
[----:B------:R-:W-:Y:S01]  /*63690*/  LOP3.LUT P2, RZ, R9, 0x4, RZ, 0xc0, !PT ;  /* 0x0000000409ff7812 */ /* 0x000fe2000784c0ff */
[----:B------:R-:W2:Y:S03]  /*636a0*/  LDL.LU R194, [R1+0x968] ;  /* 0x0009680001c27983 */ /* 0x000ea60000300800 */
[----:B------:R-:W-:Y:S01]  /*636b0*/  F2FP.SATFINITE.E4M3.F32.PACK_AB_MERGE_C R4, RZ, R4, RZ ;  /* 0x00000004ff04723e */ /* 0x000fe200048070ff */
[----:B------:R-:W2:Y:S01]  /*636c0*/  LDL.LU.64 R222, [R1+0x8] ;  /* 0x0000080001de7983 */ /* 0x000ea20000300a00 */
[----:B0-----:R-:W-:-:S05]  /*636d0*/  @!P3 IADD3 R6, P6, R45, R6, RZ ;  /* 0x000000062d06b210 */ /* 0x001fca0007fde0ff */
[----:B------:R-:W-:-:S05]  /*636e0*/  @!P3 IMAD.X R7, R204, 0x1, R7, P6 ;  /* 0x00000001cc07b824 */ /* 0x000fca00030e0607 */
[----:B------:R0:W-:Y:S01]  /*636f0*/  @!P3 STG.E.U8 desc[UR30][R6.64+0x79], R4 ;  /* 0x000079040600b986 */ /* 0x0001e2000c10111e */
[----:B------:R-:W-:Y:S02]  /*63700*/  LOP3.LUT P0, RZ, R9, 0x1, RZ, 0xc0, !PT ;  /* 0x0000000109ff7812 */ /* 0x000fe4000780c0ff */
[----:B------:R-:W-:-:S13]  /*63710*/  LOP3.LUT P4, RZ, R5, 0x2, RZ, 0xc0, !PT ;  /* 0x0000000205ff7812 */ /* 0x000fda000788c0ff */
[----:B0-----:R-:W0:Y:S01]  /*63720*/  @!P4 LDC.64 R6, c[0x0][0x5c0] ;  /* 0x00017000ff06cb82 */ /* 0x001e220000000a00 */
[----:B---3--:R-:W-:Y:S02]  /*63730*/  FMUL R4, R195, UR18 ;  /* 0x00000012c3047c20 */ /* 0x008fe40008400000 */
[----:B------:R-:W3:Y:S03]  /*63740*/  LDL.LU R195, [R1+0x96c] ;  /* 0x00096c0001c37983 */ /* 0x000ee60000300800 */
[----:B------:R-:W-:Y:S02]  /*63750*/  F2FP.SATFINITE.E4M3.F32.PACK_AB_MERGE_C R4, RZ, R4, RZ ;  /* 0x00000004ff04723e */ /* 0x000fe400048070ff */
[----:B0-----:R-:W-:-:S05]  /*63760*/  @!P4 IADD3 R6, P6, R46, R6, RZ ;  /* 0x000000062e06c210 */ /* 0x001fca0007fde0ff */
[----:B------:R-:W-:Y:S01]  /*63770*/  @!P4 IMAD.X R7, R205, 0x1, R7, P6 ;  /* 0x00000001cd07c824 */ /* 0x000fe200030e0607 */
[----:B----4-:R0:W-:Y:S02]  /*63780*/  @!P2 STG.E.U8 desc[UR30][R218.64+0x80], R4 ;  /* 0x00008004da00a986 */ /* 0x0101e4000c10111e */
[----:B0-----:R-:W-:-:S05]  /*63790*/  FMUL R4, R196, UR18 ;  /* 0x00000012c4047c20 */ /* 0x001fca0008400000 */
[----:B------:R-:W-:-:S05]  /*637a0*/  F2FP.SATFINITE.E4M3.F32.PACK_AB_MERGE_C R4, RZ, R4, RZ ;  /* 0x00000004ff04723e */ /* 0x000fca00048070ff */
[----:B------:R2:W-:Y:S02]  /*637b0*/  @!P0 STG.E.U8 desc[UR30][R198.64+0x81], R4 ;  /* 0x00008104c6008986 */ /* 0x0005e4000c10111e */
[----:B--2---:R-:W-:Y:S02]  /*637c0*/  FMUL R4, R197, UR18 ;  /* 0x00000012c5047c20 */ /* 0x004fe40008400000 */
[----:B------:R-:W2:Y:S04]  /*637d0*/  LDL.LU R197, [R1+0x970] ;  /* 0x0009700001c57983 */ /* 0x000ea80000300800 */
[----:B------:R-:W4:Y:S01]  /*637e0*/  LDL.LU R196, [R1+0x974] ;  /* 0x0009740001c47983 */ /* 0x000f220000300800 */
[----:B------:R-:W-:-:S05]  /*637f0*/  F2FP.SATFINITE.E4M3.F32.PACK_AB_MERGE_C R4, RZ, R4, RZ ;  /* 0x00000004ff04723e */ /* 0x000fca00048070ff */
[----:B------:R0:W-:Y:S02]  /*63800*/  @!P4 STG.E.U8 desc[UR30][R6.64+0x80], R4 ;  /* 0x000080040600c986 */ /* 0x0001e4000c10111e */
[----:B0-----:R-:W-:Y:S02]  /*63810*/  FMUL R4, R69, UR18 ;  /* 0x0000001245047c20 */ /* 0x001fe40008400000 */
[----:B------:R-:W4:Y:S01]  /*63820*/  LDL.LU R69, [R1+0x978] ;  /* 0x0009780001457983 */ /* 0x000f220000300800 */
[----:B------:R-:W-:Y:S02]  /*63830*/  LOP3.LUT P5, RZ, R8, 0x80000000, RZ, 0xc0, !PT ;  /* 0x8000000008ff7812 */ /* 0x000fe400078ac0ff */
[----:B------:R-:W-:-:S11]  /*63840*/  LOP3.LUT R0, R0, 0xdfffffff, RZ, 0xc0, !PT ;  /* 0xdfffffff00007812 */ /* 0x000fd600078ec0ff */
[----:B------:R-:W-:Y:S02]  /*63850*/  @P5 LOP3.LUT R0, R0, 0x20000000, RZ, 0xfc, !PT ;  /* 0x2000000000005812 */ /* 0x000fe400078efcff */
[----:B------:R-:W-:-:S13]  /*63860*/  LOP3.LUT P5, RZ, R5, 0x4000000, RZ, 0xc0, !PT ;  /* 0x0400000005ff7812 */ /* 0x000fda00078ac0ff */
[----:B------:R-:W0:Y:S01]  /*63870*/  @!P5 LDC.64 R6, c[0x0][0x5c0] ;  /* 0x00017000ff06db82 */ /* 0x000e220000000a00 */
[----:B------:R-:W-:Y:S02]  /*63880*/  LOP3.LUT P2, RZ, R8, 0x10000000, RZ, 0xc0, !PT ;  /* 0x1000000008ff7812 */ /* 0x000fe4000784c0ff */
[----:B------:R-:W-:Y:S02]  /*63890*/  LOP3.LUT P3, RZ, R5, 0x8, RZ, 0xc0, !PT ;  /* 0x0000000805ff7812 */ /* 0x000fe4000786c0ff */
[----:B------:R-:W-:Y:S02]  /*638a0*/  LOP3.LUT R0, R0, 0xefffffff, RZ, 0xc0, !PT ;  /* 0xefffffff00007812 */ /* 0x000fe400078ec0ff */
[----:B------:R-:W-:Y:S02]  /*638b0*/  F2FP.SATFINITE.E4M3.F32.PACK_AB_MERGE_C R4, RZ, R4, RZ ;  /* 0x00000004ff04723e */ /* 0x000fe400048070ff */
[----:B0-----:R-:W-:-:S05]  /*638c0*/  @!P5 IADD3 R6, P6, R20, R6, RZ ;  /* 0x000000061406d210 */ /* 0x001fca0007fde0ff */
[----:B------:R-:W-:Y:S01]  /*638d0*/  @!P5 IMAD.X R7, R47, 0x1, R7, P6 ;  /* 0x000000012f07d824 */ /* 0x000fe200030e0607 */
[----:B------:R-:W-:Y:S02]  /*638e0*/  LOP3.LUT P6, RZ, R5, 0x4000000, RZ, 0xc0, !PT ;  /* 0x0400000005ff7812 */ /* 0x000fe400078cc0ff */
[----:B------:R-:W-:-:S04]  /*638f0*/  @P2 LOP3.LUT R0, R0, 0x10000000, RZ, 0xfc, !PT ;  /* 0x1000000000002812 */ /* 0x000fc800078efcff */
[----:B------:R-:W-:-:S07]  /*63900*/  LOP3.LUT P5, RZ, R0, 0x20000000, RZ, 0xc0, !PT ;  /* 0x2000000000ff7812 */ /* 0x000fce00078ac0ff */
[----:B------:R0:W-:Y:S02]  /*63910*/  @!P6 STG.E.U8 desc[UR30][R6.64+0x81], R4 ;  /* 0x000081040600e986 */ /* 0x0001e4000c10111e */
[----:B0-----:R-:W0:Y:S01]  /*63920*/  @!P3 LDC.64 R6, c[0x0][0x5c0] ;  /* 0x00017000ff06bb82 */ /* 0x001e220000000a00 */
[----:B------:R-:W-:Y:S01]  /*63930*/  FMUL R4, R194, UR18 ;  /* 0x00000012c2047c20 */ /* 0x000fe20008400000 */
[----:B------:R-:W-:Y:S01]  /*63940*/  LOP3.LUT P1, RZ, R8, 0x20000000, RZ, 0xc0, !PT ;  /* 0x2000000008ff7812 */ /* 0x000fe2000782c0ff */
[----:B------:R-:W4:Y:S03]  /*63950*/  LDL.LU R194, [R1+0x97c] ;  /* 0x00097c0001c27983 */ /* 0x000f260000300800 */
[----:B------:R-:W-:-:S05]  /*63960*/  F2FP.SATFINITE.E4M3.F32.PACK_AB_MERGE_C R4, RZ, R4, RZ ;  /* 0x00000004ff04723e */ /* 0x000fca00048070ff */
[----:B------:R3:W-:Y:S01]  /*63970*/  @!P5 STG.E.U8 desc[UR30][R222.64+0x88], R4 ;  /* 0x00008804de00d986 */ /* 0x0007e2000c10111e */
[----:B------:R-:W-:Y:S01]  /*63980*/  LOP3.LUT P2, RZ, R5, 0x2000000, RZ, 0xc0, !PT ;  /* 0x0200000005ff7812 */ /* 0x000fe2000784c0ff */
[----:B---3--:R-:W-:Y:S01]  /*63990*/  FMUL R4, R195, UR18 ;  /* 0x00000012c3047c20 */ /* 0x008fe20008400000 */
[----:B0-----:R-:W-:Y:S01]  /*639a0*/  @!P3 IADD3 R6, P6, R232, R6, RZ ;  /* 0x00000006e806b210 */ /* 0x001fe20007fde0ff */
[----:B------:R-:W3:Y:S03]  /*639b0*/  LDL.LU R195, [R1+0x980] ;  /* 0x0009800001c37983 */ /* 0x000ee60000300800 */
[----:B------:R-:W-:Y:S01]  /*639c0*/  F2FP.SATFINITE.E4M3.F32.PACK_AB_MERGE_C R4, RZ, R4, RZ ;  /* 0x00000004ff04723e */ /* 0x000fe200048070ff */
[----:B------:R-:W3:Y:S04]  /*639d0*/  LDL.LU R232, [R1+0xce0] ;  /* 0x000ce00001e87983 */ /* 0x000ee80000300800 */
[----:B------:R2:W-:Y:S01]  /*639e0*/  @!P1 STG.E.U8 desc[UR30][R178.64+0x89], R4 ;  /* 0x00008904b2009986 */ /* 0x0005e2000c10111e */
[----:B------:R-:W-:-:S03]  /*639f0*/  @!P3 IMAD.X R7, R233, 0x1, R7, P6 ;  /* 0x00000001e907b824 */ /* 0x000fc600030e0607 */
[----:B------:R-:W3:Y:S01]  /*63a00*/  LDL.LU R233, [R1+0xcdc] ;  /* 0x000cdc0001e97983 */ /* 0x000ee20000300800 */
[----:B------:R-:W-:Y:S01]  /*63a10*/  LOP3.LUT P0, RZ, R5, 0x1000000, RZ, 0xc0, !PT ;  /* 0x0100000005ff7812 */ /* 0x000fe2000780c0ff */
[----:B--2---:R-:W-:Y:S02]  /*63a20*/  FMUL R4, R197, UR18 ;  /* 0x00000012c5047c20 */ /* 0x004fe40008400000 */
[----:B------:R-:W2:Y:S03]  /*63a30*/  LDL.LU R197, [R1+0x984] ;  /* 0x0009840001c57983 */ /* 0x000ea60000300800 */
[----:B------:R-:W-:Y:S01]  /*63a40*/  F2FP.SATFINITE.E4M3.F32.PACK_AB_MERGE_C R4, RZ, R4, RZ ;  /* 0x00000004ff04723e */ /* 0x000fe200048070ff */
[----:B------:R-:W2:Y:S04]  /*63a50*/  LDL.LU R68, [R1+0x988] ;  /* 0x0009880001447983 */ /* 0x000ea80000300800 */
[----:B------:R0:W-:Y:S04]  /*63a60*/  @!P3 STG.E.U8 desc[UR30][R6.64+0x88], R4 ;  /* 0x000088040600b986 */ /* 0x0001e8000c10111e */
[----:B------:R-:W2:Y:S01]  /*63a70*/  LDL.LU.64 R222, [R1+0x48] ;  /* 0x0000480001de7983 */ /* 0x000ea20000300a00 */
[----:B0-----:R-:W0:Y:S01]  /*63a80*/  @!P2 LDC.64 R6, c[0x0][0x5c0] ;  /* 0x00017000ff06ab82 */ /* 0x001e220000000a00 */
[----:B----4-:R-:W-:-:S02]  /*63a90*/  FMUL R4, R196, UR18 ;  /* 0x00000012c4047c20 */ /* 0x010fc40008400000 */
[----:B------:R-:W4:Y:S03]  /*63aa0*/  LDL.LU R196, [R1+0x98c] ;  /* 0x00098c0001c47983 */ /* 0x000f260000300800 */
[----:B------:R-:W-:Y:S02]  /*63ab0*/  F2FP.SATFINITE.E4M3.F32.PACK_AB_MERGE_C R4, RZ, R4, RZ ;  /* 0x00000004ff04723e */ /* 0x000fe400048070ff */
[----:B0-----:R-:W-:-:S05]  /*63ac0*/  @!P2 IADD3 R6, P6, R230, R6, RZ ;  /* 0x00000006e606a210 */ /* 0x001fca0007fde0ff */
[----:B------:R-:W-:Y:S01]  /*63ad0*/  @!P2 IMAD.X R7, R231, 0x1, R7, P6 ;  /* 0x00000001e707a824 */ /* 0x000fe200030e0607 */
[----:B------:R-:W-:-:S13]  /*63ae0*/  LOP3.LUT P6, RZ, R5, 0x2000000, RZ, 0xc0, !PT ;  /* 0x0200000005ff7812 */ /* 0x000fda00078cc0ff */
[----:B------:R0:W-:Y:S02]  /*63af0*/  @!P6 STG.E.U8 desc[UR30][R6.64+0x89], R4 ;  /* 0x000089040600e986 */ /* 0x0001e4000c10111e */
[----:B0-----:R-:W0:Y:S01]  /*63b00*/  @!P0 LDC.64 R6, c[0x0][0x5c0] ;  /* 0x00017000ff068b82 */ /* 0x001e220000000a00 */
[----:B------:R-:W-:Y:S02]  /*63b10*/  FMUL R4, R69, UR18 ;  /* 0x0000001245047c20 */ /* 0x000fe40008400000 */
[----:B------:R-:W4:Y:S01]  /*63b20*/  LDL.LU R69, [R1+0x990] ;  /* 0x0009900001457983 */ /* 0x000f220000300800 */
[----:B0-----:R-:W-:-:S03]  /*63b30*/  @!P0 IADD3 R6, P6, R176, R6, RZ ;  /* 0x00000006b0068210 */ /* 0x001fc60007fde0ff */
[----:B------:R-:W4:Y:S02]  /*63b40*/  LDL.LU R176, [R1+0xcd8] ;  /* 0x000cd80001b07983 */ /* 0x000f240000300800 */
[----:B------:R-:W-:Y:S02]  /*63b50*/  @!P0 IMAD.X R7, R177, 0x1, R7, P6 ;  /* 0x00000001b1078824 */ /* 0x000fe400030e0607 */
[----:B------:R-:W4:Y:S01]  /*63b60*/  LDL.LU R177, [R1+0xcd4] ;  /* 0x000cd40001b17983 */ /* 0x000f220000300800 */
[----:B------:R-:W-:Y:S02]  /*63b70*/  LOP3.LUT P2, RZ, R0, 0x10000000, RZ, 0xc0, !PT ;  /* 0x1000000000ff7812 */ /* 0x000fe4000784c0ff */
[----:B------:R-:W-:Y:S02]  /*63b80*/  F2FP.SATFINITE.E4M3.F32.PACK_AB_MERGE_C R4, RZ, R4, RZ ;  /* 0x00000004ff04723e */ /* 0x000fe400048070ff */
[----:B------:R-:W-:Y:S02]  /*63b90*/  LOP3.LUT P4, RZ, R8, 0x8000000, RZ, 0xc0, !PT ;  /* 0x0800000008ff7812 */ /* 0x000fe4000788c0ff */
[----:B------:R-:W-:-:S07]  /*63ba0*/  LOP3.LUT P5, RZ, R5, 0x800000, RZ, 0xc0, !PT ;  /* 0x0080000005ff7812 */ /* 0x000fce00078ac0ff */
[----:B---3--:R0:W-:Y:S02]  /*63bb0*/  @!P2 STG.E.U8 desc[UR30][R232.64+0x90], R4 ;  /* 0x00009004e800a986 */ /* 0x0081e4000c10111e */
[----:B0-----:R-:W-:Y:S01]  /*63bc0*/  FMUL R4, R194, UR18 ;  /* 0x00000012c2047c20 */ /* 0x001fe20008400000 */
[----:B------:R-:W-:Y:S01]  /*63bd0*/  LOP3.LUT P3, RZ, R5, 0x4, RZ, 0xc0, !PT ;  /* 0x0000000405ff7812 */ /* 0x000fe2000786c0ff */
[----:B------:R-:W3:Y:S03]  /*63be0*/  LDL.LU R194, [R1+0x994] ;  /* 0x0009940001c27983 */ /* 0x000ee60000300800 */
[----:B------:R-:W-:-:S05]  /*63bf0*/  F2FP.SATFINITE.E4M3.F32.PACK_AB_MERGE_C R4, RZ, R4, RZ ;  /* 0x00000004ff04723e */ /* 0x000fca00048070ff */
[----:B------:R0:W-:Y:S02]  /*63c00*/  @!P4 STG.E.U8 desc[UR30][R216.64+0x91], R4 ;  /* 0x00009104d800c986 */ /* 0x0001e4000c10111e */
[----:B0-----:R-:W-:Y:S01]  /*63c10*/  FMUL R4, R195, UR18 ;  /* 0x00000012c3047c20 */ /* 0x001fe20008400000 */
[----:B------:R-:W-:Y:S01]  /*63c20*/  LOP3.LUT P1, RZ, R8, 0x2000000, RZ, 0xc0, !PT ;  /* 0x0200000008ff7812 */ /* 0x000fe2000782c0ff */
[----:B------:R-:W3:Y:S03]  /*63c30*/  LDL.LU R195, [R1+0x998] ;  /* 0x0009980001c37983 */ /* 0x000ee60000300800 */
[----:B------:R-:W-:-:S05]  /*63c40*/  F2FP.SATFINITE.E4M3.F32.PACK_AB_MERGE_C R4, RZ, R4, RZ ;  /* 0x00000004ff04723e */ /* 0x000fca00048070ff */
[----:B------:R0:W-:Y:S02]  /*63c50*/  @!P0 STG.E.U8 desc[UR30][R6.64+0x90], R4 ;  /* 0x0000900406008986 */ /* 0x0001e4000c10111e */
[----:B0-----:R-:W0:Y:S02]  /*63c60*/  @!P5 LDC.64 R6, c[0x0][0x5c0] ;  /* 0x00017000ff06db82 */ /* 0x001e240000000a00 */
[----:B0-----:R-:W-:-:S05]  /*63c70*/  @!P5 IADD3 R6, P6, R21, R6, RZ ;  /* 0x000000061506d210 */ /* 0x001fca0007fde0ff */
[----:B------:R-:W-:Y:S01]  /*63c80*/  @!P5 IMAD.X R7, R228, 0x1, R7, P6 ;  /* 0x00000001e407d824 */ /* 0x000fe200030e0607 */
[----:B------:R-:W-:Y:S02]  /*63c90*/  LOP3.LUT P6, RZ, R8, 0x4000000, RZ, 0xc0, !PT ;  /* 0x0400000008ff7812 */ /* 0x000fe400078cc0ff */
[----:B------:R-:W-:Y:S01]  /*63ca0*/  LOP3.LUT P4, RZ, R5, 0x400000, RZ, 0xc0, !PT ;  /* 0x0040000005ff7812 */ /* 0x000fe2000788c0ff */
[----:B--2---:R-:W-:Y:S02]  /*63cb0*/  FMUL R4, R197, UR18 ;  /* 0x00000012c5047c20 */ /* 0x004fe40008400000 */
[----:B------:R-:W2:Y:S03]  /*63cc0*/  LDL.LU R197, [R1+0x99c] ;  /* 0x00099c0001c57983 */ /* 0x000ea60000300800 */
[----:B------:R-:W-:-:S05]  /*63cd0*/  F2FP.SATFINITE.E4M3.F32.PACK_AB_MERGE_C R4, RZ, R4, RZ ;  /* 0x00000004ff04723e */ /* 0x000fca00048070ff */
[----:B------:R0:W-:Y:S02]  /*63ce0*/  @!P5 STG.E.U8 desc[UR30][R6.64+0x91], R4 ;  /* 0x000091040600d986 */ /* 0x0001e4000c10111e */
[----:B0-----:R-:W0:Y:S01]  /*63cf0*/  @!P3 LDC.64 R6, c[0x0][0x5c0] ;  /* 0x00017000ff06bb82 */ /* 0x001e220000000a00 */
[----:B------:R-:W-:-:S05]  /*63d00*/  FMUL R4, R68, UR18 ;  /* 0x0000001244047c20 */ /* 0x000fca0008400000 */
[----:B------:R-:W-:-:S05]  /*63d10*/  F2FP.SATFINITE.E4M3.F32.PACK_AB_MERGE_C R4, RZ, R4, RZ ;  /* 0x00000004ff04723e */ /* 0x000fca00048070ff */
[----:B------:R4:W-:Y:S02]  /*63d20*/  @!P6 STG.E.U8 desc[UR30][R222.64+0x98], R4 ;  /* 0x00009804de00e986 */ /* 0x0009e4000c10111e */
[----:B----4-:R-:W-:Y:S01]  /*63d30*/  FMUL R4, R196, UR18 ;  /* 0x00000012c4047c20 */ /* 0x010fe20008400000 */
[----:B0-----:R-:W-:Y:S01]  /*63d40*/  @!P3 IADD3 R6, P6, R48, R6, RZ ;  /* 0x000000063006b210 */ /* 0x001fe20007fde0ff */
[----:B------:R-:W4:Y:S03]  /*63d50*/  LDL.LU R196, [R1+0x9a0] ;  /* 0x0009a00001c47983 */ /* 0x000f260000300800 */
[----:B------:R-:W-:Y:S01]  /*63d60*/  F2FP.SATFINITE.E4M3.F32.PACK_AB_MERGE_C R4, RZ, R4, RZ ;  /* 0x00000004ff04723e */ /* 0x000fe200048070ff */
[----:B------:R-:W-:Y:S02]  /*63d70*/  @!P3 IMAD.X R7, R215, 0x1, R7, P6 ;  /* 0x00000001d707b824 */ /* 0x000fe400030e0607 */
[----:B------:R-:W2:Y:S04]  /*63d80*/  LDL.LU R215, [R1+0xcd0] ;  /* 0x000cd00001d77983 */ /* 0x000ea80000300800 */
[----:B------:R0:W-:Y:S02]  /*63d90*/  @!P1 STG.E.U8 desc[UR30][R176.64+0x99], R4 ;  /* 0x00009904b0009986 */ /* 0x0001e4000c10111e */
[----:B0-----:R-:W-:-:S05]  /*63da0*/  FMUL R4, R69, UR18 ;  /* 0x0000001245047c20 */ /* 0x001fca0008400000 */
[----:B------:R-:W-:-:S05]  /*63db0*/  F2FP.SATFINITE.E4M3.F32.PACK_AB_MERGE_C R4, RZ, R4, RZ ;  /* 0x00000004ff04723e */ /* 0x000fca00048070ff */
[----:B------:R0:W-:Y:S02]  /*63dc0*/  @!P3 STG.E.U8 desc[UR30][R6.64+0x98], R4 ;  /* 0x000098040600b986 */ /* 0x0001e4000c10111e */
[----:B0-----:R-:W0:Y:S02]  /*63dd0*/  @!P4 LDC.64 R6, c[0x0][0x5c0] ;  /* 0x00017000ff06cb82 */ /* 0x001e240000000a00 */
[----:B0-----:R-:W-:-:S05]  /*63de0*/  @!P4 IADD3 R6, P6, R229, R6, RZ ;  /* 0x00000006e506c210 */ /* 0x001fca0007fde0ff */
[----:B------:R-:W-:Y:S02]  /*63df0*/  @!P4 IMAD.X R7, R105, 0x1, R7, P6 ;  /* 0x000000016907c824 */ /* 0x000fe400030e0607 */
[----:B------:R-:W4:Y:S01]  /*63e00*/  LDL.LU R105, [R1+0xccc] ;  /* 0x000ccc0001697983 */ /* 0x000f220000300800 */
[----:B------:R-:W-:Y:S01]  /*63e10*/  LOP3.LUT P5, RZ, R5, 0x10, RZ, 0xc0, !PT ;  /* 0x0000001005ff7812 */ /* 0x000fe200078ac0ff */
[----:B---3--:R-:W-:Y:S02]  /*63e20*/  FMUL R4, R194, UR18 ;  /* 0x00000012c2047c20 */ /* 0x008fe40008400000 */
[----:B------:R-:W3:Y:S03]  /*63e30*/  LDL.LU R69, [R1+0x9a4] ;  /* 0x0009a40001457983 */ /* 0x000ee60000300800 */
[----:B------:R-:W-:-:S05]  /*63e40*/  F2FP.SATFINITE.E4M3.F32.PACK_AB_MERGE_C R4, RZ, R4, RZ ;  /* 0x00000004ff04723e */ /* 0x000fca00048070ff */
[----:B------:R0:W-:Y:S02]  /*63e50*/  @!P4 STG.E.U8 desc[UR30][R6.64+0x99], R4 ;  /* 0x000099040600c986 */ /* 0x0001e4000c10111e */
[----:B0-----:R-:W0:Y:S01]  /*63e60*/  @!P5 LDC.64 R6, c[0x0][0x5c0] ;  /* 0x00017000ff06db82 */ /* 0x001e220000000a00 */
[C---:B------:R-:W-:Y:S01]  /*63e70*/  LOP3.LUT P2, RZ, R8.reuse, 0x1000000, RZ, 0xc0, !PT ;  /* 0x0100000008ff7812 */ /* 0x040fe2000784c0ff */
[----:B------:R-:W-:Y:S02]  /*63e80*/  FMUL R4, R195, UR18 ;  /* 0x00000012c3047c20 */ /* 0x000fe40008400000 */
[----:B------:R-:W3:Y:S03]  /*63e90*/  LDL.LU R195, [R1+0x9a8] ;  /* 0x0009a80001c37983 */ /* 0x000ee60000300800 */
[----:B------:R-:W-:Y:S02]  /*63ea0*/  F2FP.SATFINITE.E4M3.F32.PACK_AB_MERGE_C R4, RZ, R4, RZ ;  /* 0x00000004ff04723e */ /* 0x000fe400048070ff */
[----:B------:R-:W-:-:S02]  /*63eb0*/  LOP3.LUT P0, RZ, R8, 0x800000, RZ, 0xc0, !PT ;  /* 0x0080000008ff7812 */ /* 0x000fc4000780c0ff */
[----:B0-----:R-:W-:-:S05]  /*63ec0*/  @!P5 IADD3 R6, P6, R102, R6, RZ ;  /* 0x000000066606d210 */ /* 0x001fca0007fde0ff */
[----:B------:R-:W-:Y:S01]  /*63ed0*/  @!P5 IMAD.X R7, R103, 0x1, R7, P6 ;  /* 0x000000016707d824 */ /* 0x000fe200030e0607 */
[----:B--2---:R0:W-:Y:S02]  /*63ee0*/  @!P2 STG.E.U8 desc[UR30][R214.64+0xa0], R4 ;  /* 0x0000a004d600a986 */ /* 0x0041e4000c10111e */
[----:B0-----:R-:W-:Y:S02]  /*63ef0*/  FMUL R4, R197, UR18 ;  /* 0x00000012c5047c20 */ /* 0x001fe40008400000 */
[----:B------:R-:W2:Y:S04]  /*63f00*/  LDL.LU R197, [R1+0x9ac] ;  /* 0x0009ac0001c57983 */ /* 0x000ea80000300800 */
[----:B------:R-:W2:Y:S04]  /*63f10*/  LDL.LU R102, [R1+0xcc8] ;  /* 0x000cc80001667983 */ /* 0x000ea80000300800 */
[----:B------:R-:W2:Y:S01]  /*63f20*/  LDL.LU R103, [R1+0xcc4] ;  /* 0x000cc40001677983 */ /* 0x000ea20000300800 */
[----:B------:R-:W-:-:S05]  /*63f30*/  F2FP.SATFINITE.E4M3.F32.PACK_AB_MERGE_C R4, RZ, R4, RZ ;  /* 0x00000004ff04723e */ /* 0x000fca00048070ff */
[----:B----4-:R0:W-:Y:S02]  /*63f40*/  @!P0 STG.E.U8 desc[UR30][R104.64+0xa1], R4 ;  /* 0x0000a10468008986 */ /* 0x0101e4000c10111e */
[----:B0-----:R-:W-:Y:S02]  /*63f50*/  FMUL R4, R196, UR18 ;  /* 0x00000012c4047c20 */ /* 0x001fe40008400000 */
[----:B------:R-:W4:Y:S01]  /*63f60*/  LDL.LU R196, [R1+0x9b0] ;  /* 0x0009b00001c47983 */ /* 0x000f220000300800 */
[----:B------:R-:W-:Y:S02]  /*63f70*/  LOP3.LUT P3, RZ, R8, 0x400000, RZ, 0xc0, !PT ;  /* 0x0040000008ff7812 */ /* 0x000fe4000786c0ff */
[----:B------:R-:W-:Y:S01]  /*63f80*/  LOP3.LUT R0, R0, 0xf7ffffff, RZ, 0xc0, !PT ;  /* 0xf7ffffff00007812 */ /* 0x000fe200078ec0ff */
[----:B------:R-:W4:Y:S01]  /*63f90*/  LDL.LU R194, [R1+0x9b4] ;  /* 0x0009b40001c27983 */ /* 0x000f220000300800 */
[----:B------:R-:W-:Y:S02]  /*63fa0*/  F2FP.SATFINITE.E4M3.F32.PACK_AB_MERGE_C R4, RZ, R4, RZ ;  /* 0x00000004ff04723e */ /* 0x000fe400048070ff */
[----:B------:R-:W-:Y:S01]  /*63fb0*/  LOP3.LUT P2, RZ, R8, 0x100000, RZ, 0xc0, !PT ;  /* 0x0010000008ff7812 */ /* 0x000fe2000784c0ff */
[----:B------:R-:W4:Y:S06]  /*63fc0*/  LDL.LU R68, [R1+0x9b8] ;  /* 0x0009b80001447983 */ /* 0x000f2c0000300800 */
[----:B------:R-:W-:-:S02]  /*63fd0*/  @P3 LOP3.LUT R0, R0, 0x8000000, RZ, 0xfc, !PT ;  /* 0x0800000000003812 */ /* 0x000fc400078efcff */
[----:B------:R-:W-:Y:S01]  /*63fe0*/  LOP3.LUT P3, RZ, R5, 0x200000, RZ, 0xc0, !PT ;  /* 0x0020000005ff7812 */ /* 0x000fe2000786c0ff */
[----:B------:R0:W-:-:S12]  /*63ff0*/  @!P5 STG.E.U8 desc[UR30][R6.64+0xa0], R4 ;  /* 0x0000a0040600d986 */ /* 0x0001d8000c10111e */
[----:B0-----:R-:W0:Y:S01]  /*64000*/  @!P3 LDC.64 R6, c[0x0][0x5c0] ;  /* 0x00017000ff06bb82 */ /* 0x001e220000000a00 */
[----:B------:R-:W-:Y:S01]  /*64010*/  LOP3.LUT P4, RZ, R5, 0x100000, RZ, 0xc0, !PT ;  /* 0x0010000005ff7812 */ /* 0x000fe2000788c0ff */
[----:B---3--:R-:W-:Y:S01]  /*64020*/  FMUL R4, R69, UR18 ;  /* 0x0000001245047c20 */ /* 0x008fe20008400000 */
[----:B------:R-:W-:Y:S01]  /*64030*/  LOP3.LUT R0, R0, 0xfbffffff, RZ, 0xc0, !PT ;  /* 0xfbffffff00007812 */ /* 0x000fe200078ec0ff */
[----:B------:R-:W3:Y:S03]  /*64040*/  LDL.LU R69, [R1+0x9bc] ;  /* 0x0009bc0001457983 */ /* 0x000ee60000300800 */
[----:B------:R-:W-:Y:S02]  /*64050*/  F2FP.SATFINITE.E4M3.F32.PACK_AB_MERGE_C R4, RZ, R4, RZ ;  /* 0x00000004ff04723e */ /* 0x000fe400048070ff */
[----:B------:R-:W-:Y:S02]  /*64060*/  @P2 LOP3.LUT R0, R0, 0x4000000, RZ, 0xfc, !PT ;  /* 0x0400000000002812 */ /* 0x000fe400078efcff */
[----:B0-----:R-:W-:-:S05]  /*64070*/  @!P3 IADD3 R6, P6, R224, R6, RZ ;  /* 0x00000006e006b210 */ /* 0x001fca0007fde0ff */
[----:B------:R-:W-:Y:S01]  /*64080*/  @!P3 IMAD.X R7, R225, 0x1, R7, P6 ;  /* 0x00000001e107b824 */ /* 0x000fe200030e0607 */
[----:B------:R-:W-:Y:S02]  /*64090*/  LOP3.LUT P6, RZ, R5, 0x200000, RZ, 0xc0, !PT ;  /* 0x0020000005ff7812 */ /* 0x000fe400078cc0ff */
[----:B------:R-:W-:-:S11]  /*640a0*/  LOP3.LUT P3, RZ, R0, 0x8000000, RZ, 0xc0, !PT ;  /* 0x0800000000ff7812 */ /* 0x000fd6000786c0ff */
[----:B------:R0:W-:Y:S01]  /*640b0*/  @!P6 STG.E.U8 desc[UR30][R6.64+0xa1], R4 ;  /* 0x0000a1040600e986 */ /* 0x0001e2000c10111e */
[----:B------:R-:W-:Y:S01]  /*640c0*/  LOP3.LUT P1, RZ, R8, 0x200000, RZ, 0xc0, !PT ;  /* 0x0020000008ff7812 */ /* 0x000fe2000782c0ff */
[----:B0-----:R-:W0:Y:S01]  /*640d0*/  @!P4 LDC.64 R6, c[0x0][0x5c0] ;  /* 0x00017000ff06cb82 */ /* 0x001e220000000a00 */
[----:B------:R-:W-:-:S05]  /*640e0*/  FMUL R4, R195, UR18 ;  /* 0x00000012c3047c20 */ /* 0x000fca0008400000 */
[----:B------:R-:W-:Y:S02]  /*640f0*/  F2FP.SATFINITE.E4M3.F32.PACK_AB_MERGE_C R4, RZ, R4, RZ ;  /* 0x00000004ff04723e */ /* 0x000fe400048070ff */
[----:B------:R-:W-:Y:S02]  /*64100*/  LOP3.LUT P2, RZ, R5, 0x80000, RZ, 0xc0, !PT ;  /* 0x0008000005ff7812 */ /* 0x000fe4000784c0ff */
[----:B0-----:R-:W-:-:S05]  /*64110*/  @!P4 IADD3 R6, P6, R96, R6, RZ ;  /* 0x000000066006c210 */ /* 0x001fca0007fde0ff */
[----:B------:R-:W-:Y:S01]  /*64120*/  @!P4 IMAD.X R7, R98, 0x1, R7, P6 ;  /* 0x000000016207c824 */ /* 0x000fe200030e0607 */
[----:B--2---:R0:W-:Y:S02]  /*64130*/  @!P3 STG.E.U8 desc[UR30][R102.64+0xa8], R4 ;  /* 0x0000a8046600b986 */ /* 0x0041e4000c10111e */
[----:B0-----:R-:W-:Y:S02]  /*64140*/  FMUL R4, R197, UR18 ;  /* 0x00000012c5047c20 */ /* 0x001fe40008400000 */
[----:B------:R-:W2:Y:S03]  /*64150*/  LDL.LU R197, [R1+0x9c0] ;  /* 0x0009c00001c57983 */ /* 0x000ea60000300800 */
[----:B------:R-:W-:Y:S01]  /*64160*/  F2FP.SATFINITE.E4M3.F32.PACK_AB_MERGE_C R4, RZ, R4, RZ ;  /* 0x00000004ff04723e */ /* 0x000fe200048070ff */
[----:B------:R-:W2:Y:S04]  /*64170*/  LDL.LU R96, [R1+0xcc0] ;  /* 0x000cc00001607983 */ /* 0x000ea80000300800 */
[----:B------:R4:W-:Y:S04]  /*64180*/  @!P1 STG.E.U8 desc[UR30][R100.64+0xa9], R4 ;  /* 0x0000a90464009986 */ /* 0x0009e8000c10111e */
[----:B------:R-:W3:Y:S04]  /*64190*/  LDL.LU R98, [R1+0xcbc] ;  /* 0x000cbc0001627983 */ /* 0x000ee80000300800 */
[----:B------:R-:W2:Y:S01]  /*641a0*/  LDL.LU R195, [R1+0x9c4] ;  /* 0x0009c40001c37983 */ /* 0x000ea20000300800 */
[----:B----4-:R-:W-:-:S05]  /*641b0*/  FMUL R4, R196, UR18 ;  /* 0x00000012c4047c20 */ /* 0x010fca0008400000 */
[----:B------:R-:W-:-:S05]  /*641c0*/  F2FP.SATFINITE.E4M3.F32.PACK_AB_MERGE_C R4, RZ, R4, RZ ;  /* 0x00000004ff04723e */ /* 0x000fca00048070ff */
[----:B------:R0:W-:Y:S02]  /*641d0*/  @!P4 STG.E.U8 desc[UR30][R6.64+0xa8], R4 ;  /* 0x0000a8040600c986 */ /* 0x0001e4000c10111e */
[----:B0-----:R-:W0:Y:S02]  /*641e0*/  @!P2 LDC.64 R6, c[0x0][0x5c0] ;  /* 0x00017000ff06ab82 */ /* 0x001e240000000a00 */
[----:B0-----:R-:W-:Y:S02]  /*641f0*/  @!P2 IADD3 R6, P6, R99, R6, RZ ;  /* 0x000000066306a210 */ /* 0x001fe40007fde0ff */
[----:B------:R-:W3:Y:S03]  /*64200*/  LDL.LU R99, [R1+0xcb8] ;  /* 0x000cb80001637983 */ /* 0x000ee60000300800 */
[----:B------:R-:W-:Y:S02]  /*64210*/  @!P2 IMAD.X R7, R97, 0x1, R7, P6 ;  /* 0x000000016107a824 */ /* 0x000fe400030e0607 */
[----:B------:R-:W2:Y:S01]  /*64220*/  LDL.LU R97, [R1+0xcb4] ;  /* 0x000cb40001617983 */ /* 0x000ea20000300800 */
[----:B------:R-:W-:-:S02]  /*64230*/  LOP3.LUT P6, RZ, R5, 0x80000, RZ, 0xc0, !PT ;  /* 0x0008000005ff7812 */ /* 0x000fc400078cc0ff */
[----:B------:R-:W-:Y:S01]  /*64240*/  LOP3.LUT P0, RZ, R5, 0x40000, RZ, 0xc0, !PT ;  /* 0x0004000005ff7812 */ /* 0x000fe2000780c0ff */
[----:B------:R-:W-:Y:S01]  /*64250*/  FMUL R4, R194, UR18 ;  /* 0x00000012c2047c20 */ /* 0x000fe20008400000 */
[----:B------:R-:W-:Y:S01]  /*64260*/  LOP3.LUT P2, RZ, R0, 0x4000000, RZ, 0xc0, !PT ;  /* 0x0400000000ff7812 */ /* 0x000fe2000784c0ff */
[----:B------:R-:W4:Y:S03]  /*64270*/  LDL.LU R196, [R1+0x9c8] ;  /* 0x0009c80001c47983 */ /* 0x000f260000300800 */
[----:B------:R-:W-:Y:S01]  /*64280*/  F2FP.SATFINITE.E4M3.F32.PACK_AB_MERGE_C R4, RZ, R4, RZ ;  /* 0x00000004ff04723e */ /* 0x000fe200048070ff */
[----:B------:R-:W4:Y:S04]  /*64290*/  LDL.LU R194, [R1+0x9cc] ;  /* 0x0009cc0001c27983 */ /* 0x000f280000300800 */
        /* <DEDUP_REMOVED lines=8> */
[----:B---3--:R0:W-:Y:S02]  /*64320*/  @!P2 STG.E.U8 desc[UR30][R98.64+0xb0], R4 ;  /* 0x0000b0046200a986 */ /* 0x0081e4000c10111e */
[----:B0-----:R-:W-:Y:S02]  /*64330*/  FMUL R4, R69, UR18 ;  /* 0x0000001245047c20 */ /* 0x001fe40008400000 */
[----:B------:R-:W3:Y:S03]  /*64340*/  LDL.LU R69, [R1+0x9d0] ;  /* 0x0009d00001457983 */ /* 0x000ee60000300800 */
[----:B------:R-:W-:Y:S01]  /*64350*/  F2FP.SATFINITE.E4M3.F32.PACK_AB_MERGE_C R4, RZ, R4, RZ ;  /* 0x00000004ff04723e */ /* 0x000fe200048070ff */
[----:B------:R-:W3:Y:S04]  /*64360*/  LDL.LU R92, [R1+0xcb0] ;  /* 0x000cb000015c7983 */ /* 0x000ee80000300800 */
[----:B--2---:R0:W-:Y:S04]  /*64370*/  @!P5 STG.E.U8 desc[UR30][R96.64+0xb1], R4 ;  /* 0x0000b1046000d986 */ /* 0x0041e8000c10111e */
[----:B------:R-:W3:Y:S01]  /*64380*/  LDL.LU R93, [R1+0xcac] ;  /* 0x000cac00015d7983 */ /* 0x000ee20000300800 */
[----:B0-----:R-:W-:-:S03]  /*64390*/  FMUL R4, R197, UR18 ;  /* 0x00000012c5047c20 */ /* 0x001fc60008400000 */
[----:B------:R-:W2:Y:S02]  /*643a0*/  LDL.LU R197, [R1+0x9d4] ;  /* 0x0009d40001c57983 */ /* 0x000ea40000300800 */
[----:B------:R-:W-:-:S05]  /*643b0*/  F2FP.SATFINITE.E4M3.F32.PACK_AB_MERGE_C R4, RZ, R4, RZ ;  /* 0x00000004ff04723e */ /* 0x000fca00048070ff */
[----:B------:R0:W-:Y:S02]  /*643c0*/  @!P0 STG.E.U8 desc[UR30][R6.64+0xb0], R4 ;  /* 0x0000b00406008986 */ /* 0x0001e4000c10111e */
[----:B0-----:R-:W0:Y:S02]  /*643d0*/  @!P3 LDC.64 R6, c[0x0][0x5c0] ;  /* 0x00017000ff06bb82 */ /* 0x001e240000000a00 */
[----:B0-----:R-:W-:Y:S02]  /*643e0*/  @!P3 IADD3 R6, P6, R94, R6, RZ ;  /* 0x000000065e06b210 */ /* 0x001fe40007fde0ff */
[----:B------:R-:W3:Y:S03]  /*643f0*/  LDL.LU R94, [R1+0xca8] ;  /* 0x000ca800015e7983 */ /* 0x000ee60000300800 */
[----:B------:R-:W-:Y:S02]  /*64400*/  @!P3 IMAD.X R7, R95, 0x1, R7, P6 ;  /* 0x000000015f07b824 */ /* 0x000fe400030e0607 */
[----:B------:R-:W3:Y:S01]  /*64410*/  LDL.LU R95, [R1+0xca4] ;  /* 0x000ca400015f7983 */ /* 0x000ee20000300800 */
[----:B------:R-:W-:Y:S01]  /*64420*/  LOP3.LUT P4, RZ, R5, 0x10000, RZ, 0xc0, !PT ;  /* 0x0001000005ff7812 */ /* 0x000fe2000788c0ff */
[----:B------:R-:W-:Y:S01]  /*64430*/  FMUL R4, R195, UR18 ;  /* 0x00000012c3047c20 */ /* 0x000fe20008400000 */
[----:B------:R-:W-:Y:S01]  /*64440*/  LOP3.LUT P6, RZ, R8, 0x40000, RZ, 0xc0, !PT ;  /* 0x0004000008ff7812 */ /* 0x000fe200078cc0ff */
[----:B------:R-:W2:Y:S03]  /*64450*/  LDL.LU R195, [R1+0x9d8] ;  /* 0x0009d80001c37983 */ /* 0x000ea60000300800 */
[----:B------:R-:W-:-:S05]  /*64460*/  F2FP.SATFINITE.E4M3.F32.PACK_AB_MERGE_C R4, RZ, R4, RZ ;  /* 0x00000004ff04723e */ /* 0x000fca00048070ff */
[----:B------:R0:W-:Y:S01]  /*64470*/  @!P3 STG.E.U8 desc[UR30][R6.64+0xb1], R4 ;  /* 0x0000b1040600b986 */ /* 0x0001e2000c10111e */
[----:B------:R-:W-:Y:S01]  /*64480*/  LOP3.LUT P1, RZ, R8, 0x20000, RZ, 0xc0, !PT ;  /* 0x0002000008ff7812 */ /* 0x000fe2000782c0ff */
[----:B0-----:R-:W0:Y:S01]  /*64490*/  @!P4 LDC.64 R6, c[0x0][0x5c0] ;  /* 0x00017000ff06cb82 */ /* 0x001e220000000a00 */
[----:B----4-:R-:W-:Y:S01]  /*644a0*/  FMUL R4, R196, UR18 ;  /* 0x00000012c4047c20 */ /* 0x010fe20008400000 */
[----:B------:R-:W-:Y:S01]  /*644b0*/  LOP3.LUT P5, RZ, R5, 0x8000, RZ, 0xc0, !PT ;  /* 0x0000800005ff7812 */ /* 0x000fe200078ac0ff */
[----:B------:R-:W4:Y:S03]  /*644c0*/  LDL.LU R196, [R1+0x9dc] ;  /* 0x0009dc0001c47983 */ /* 0x000f260000300800 */
[----:B------:R-:W-:-:S05]  /*644d0*/  F2FP.SATFINITE.E4M3.F32.PACK_AB_MERGE_C R4, RZ, R4, RZ ;  /* 0x00000004ff04723e */ /* 0x000fca00048070ff */
[----:B---3--:R1:W-:Y:S01]  /*644e0*/  @!P6 STG.E.U8 desc[UR30][R94.64+0xb8], R4 ;  /* 0x0000b8045e00e986 */ /* 0x0083e2000c10111e */
[----:B0-----:R-:W-:Y:S01]  /*644f0*/  @!P4 IADD3 R6, P6, R88, R6, RZ ;  /* 0x000000065806c210 */ /* 0x001fe20007fde0ff */
[----:B-1----:R-:W-:-:S04]  /*64500*/  FMUL R4, R194, UR18 ;  /* 0x00000012c2047c20 */ /* 0x002fc80008400000 */
[----:B------:R-:W-:Y:S01]  /*64510*/  @!P4 IMAD.X R7, R89, 0x1, R7, P6 ;  /* 0x000000015907c824 */ /* 0x000fe200030e0607 */
[----:B------:R-:W3:Y:S01]  /*64520*/  LDL.LU R194, [R1+0x9e0] ;  /* 0x0009e00001c27983 */ /* 0x000ee20000300800 */
[----:B------:R-:W-:-:S03]  /*64530*/  F2FP.SATFINITE.E4M3.F32.PACK_AB_MERGE_C R4, RZ, R4, RZ ;  /* 0x00000004ff04723e */ /* 0x000fc600048070ff */
[----:B------:R-:W4:Y:S04]  /*64540*/  LDL.LU R88, [R1+0xca0] ;  /* 0x000ca00001587983 */ /* 0x000f280000300800 */
[----:B------:R0:W-:Y:S04]  /*64550*/  @!P1 STG.E.U8 desc[UR30][R92.64+0xb9], R4 ;  /* 0x0000b9045c009986 */ /* 0x0001e8000c10111e */
        /* <DEDUP_REMOVED lines=13> */
[----:B------:R-:W-:-:S05]  /*64630*/  F2FP.SATFINITE.E4M3.F32.PACK_AB_MERGE_C R4, RZ, R4, RZ ;  /* 0x00000004ff04723e */ /* 0x000fca00048070ff */
[----:B------:R0:W-:Y:S01]  /*64640*/  @!P5 STG.E.U8 desc[UR30][R6.64+0xb9], R4 ;  /* 0x0000b9040600d986 */ /* 0x0001e2000c10111e */
[C---:B------:R-:W-:Y:S02]  /*64650*/  LOP3.LUT P4, RZ, R8.reuse, 0x4000, RZ, 0xc0, !PT ;  /* 0x0000400008ff7812 */ /* 0x040fe4000788c0ff */
[----:B------:R-:W-:-:S03]  /*64660*/  LOP3.LUT P2, RZ, R8, 0x10000, RZ, 0xc0, !PT ;  /* 0x0001000008ff7812 */ /* 0x000fc6000784c0ff */
[----:B0-----:R-:W0:Y:S01]  /*64670*/  @!P3 LDC.64 R6, c[0x0][0x5c0] ;  /* 0x00017000ff06bb82 */ /* 0x001e220000000a00 */
[----:B------:R-:W-:Y:S01]  /*64680*/  FMUL R4, R195, UR18 ;  /* 0x00000012c3047c20 */ /* 0x000fe20008400000 */
[----:B------:R-:W-:Y:S01]  /*64690*/  LOP3.LUT R0, R0, 0xfdffffff, RZ, 0xc0, !PT ;  /* 0xfdffffff00007812 */ /* 0x000fe200078ec0ff */
[----:B------:R-:W2:Y:S03]  /*646a0*/  LDL.LU R195, [R1+0x9ec] ;  /* 0x0009ec0001c37983 */ /* 0x000ea60000300800 */
[----:B------:R-:W-:Y:S02]  /*646b0*/  F2FP.SATFINITE.E4M3.F32.PACK_AB_MERGE_C R4, RZ, R4, RZ ;  /* 0x00000004ff04723e */ /* 0x000fe400048070ff */
[----:B------:R-:W-:Y:S02]  /*646c0*/  LOP3.LUT P0, RZ, R8, 0x8000, RZ, 0xc0, !PT ;  /* 0x0000800008ff7812 */ /* 0x000fe4000780c0ff */
[----:B------:R-:W-:-:S02]  /*646d0*/  @P4 LOP3.LUT R0, R0, 0x2000000, RZ, 0xfc, !PT ;  /* 0x0200000000004812 */ /* 0x000fc400078efcff */
[----:B------:R-:W-:Y:S02]  /*646e0*/  LOP3.LUT P4, RZ, R5, 0x2000, RZ, 0xc0, !PT ;  /* 0x0000200005ff7812 */ /* 0x000fe4000788c0ff */
[----:B0-----:R-:W-:Y:S02]  /*646f0*/  @!P3 IADD3 R6, P6, R84, R6, RZ ;  /* 0x000000065406b210 */ /* 0x001fe40007fde0ff */
[----:B------:R-:W2:Y:S03]  /*64700*/  LDL.LU R84, [R1+0xc90] ;  /* 0x000c900001547983 */ /* 0x000ea60000300800 */
[----:B------:R-:W-:Y:S02]  /*64710*/  @!P3 IMAD.X R7, R86, 0x1, R7, P6 ;  /* 0x000000015607b824 */ /* 0x000fe400030e0607 */
[----:B------:R-:W2:Y:S01]  /*64720*/  LDL.LU R86, [R1+0xc8c] ;  /* 0x000c8c0001567983 */ /* 0x000ea20000300800 */
[----:B---3--:R-:W-:-:S05]  /*64730*/  FMUL R9, R194, UR18 ;  /* 0x00000012c2097c20 */ /* 0x008fca0008400000 */
[----:B------:R-:W-:Y:S01]  /*64740*/  F2FP.SATFINITE.E4M3.F32.PACK_AB_MERGE_C R11, RZ, R9, RZ ;  /* 0x00000009ff0b723e */ /* 0x000fe200048070ff */
[----:B----4-:R0:W-:Y:S02]  /*64750*/  @!P2 STG.E.U8 desc[UR30][R90.64+0xc0], R4 ;  /* 0x0000c0045a00a986 */ /* 0x0101e4000c10111e */
[----:B0-----:R-:W-:Y:S02]  /*64760*/  FMUL R4, R196, UR18 ;  /* 0x00000012c4047c20 */ /* 0x001fe40008400000 */
[----:B------:R-:W3:Y:S03]  /*64770*/  LDL.LU R196, [R1+0x9f0] ;  /* 0x0009f00001c47983 */ /* 0x000ee60000300800 */
[----:B------:R-:W-:-:S05]  /*64780*/  F2FP.SATFINITE.E4M3.F32.PACK_AB_MERGE_C R4, RZ, R4, RZ ;  /* 0x00000004ff04723e */ /* 0x000fca00048070ff */
[----:B------:R-:W-:Y:S04]  /*64790*/  @!P0 STG.E.U8 desc[UR30][R88.64+0xc1], R4 ;  /* 0x0000c10458008986 */ /* 0x000fe8000c10111e */
[----:B------:R0:W-:Y:S02]  /*647a0*/  @!P3 STG.E.U8 desc[UR30][R6.64+0xc0], R11 ;  /* 0x0000c00b0600b986 */ /* 0x0001e4000c10111e */
[----:B0-----:R-:W0:Y:S02]  /*647b0*/  @!P4 LDC.64 R6, c[0x0][0x5c0] ;  /* 0x00017000ff06cb82 */ /* 0x001e240000000a00 */
[----:B0-----:R-:W-:Y:S02]  /*647c0*/  @!P4 IADD3 R6, P6, R87, R6, RZ ;  /* 0x000000065706c210 */ /* 0x001fe40007fde0ff */
[----:B------:R-:W4:Y:S03]  /*647d0*/  LDL.LU R87, [R1+0xc88] ;  /* 0x000c880001577983 */ /* 0x000f260000300800 */
[----:B------:R-:W-:Y:S01]  /*647e0*/  @!P4 IMAD.X R7, R85, 0x1, R7, P6 ;  /* 0x000000015507c824 */ /* 0x000fe200030e0607 */
[----:B------:R-:W4:Y:S04]  /*647f0*/  LDL.LU R194, [R1+0x9f4] ;  /* 0x0009f40001c27983 */ /* 0x000f280000300800 */
[----:B------:R-:W4:Y:S01]  /*64800*/  LDL.LU R85, [R1+0xc84] ;  /* 0x000c840001557983 */ /* 0x000f220000300800 */
[----:B------:R-:W-:-:S03]  /*64810*/  FMUL R9, R69, UR18 ;  /* 0x0000001245097c20 */ /* 0x000fc60008400000 */
[----:B------:R-:W4:Y:S02]  /*64820*/  LDL.LU R69, [R1+0x9f8] ;  /* 0x0009f80001457983 */ /* 0x000f240000300800 */
[----:B------:R-:W-:Y:S01]  /*64830*/  F2FP.SATFINITE.E4M3.F32.PACK_AB_MERGE_C R13, RZ, R9, RZ ;  /* 0x00000009ff0d723e */ /* 0x000fe200048070ff */
[----:B--2---:R-:W-:Y:S02]  /*64840*/  FMUL R9, R197, UR18 ;  /* 0x00000012c5097c20 */ /* 0x004fe40008400000 */
[----:B------:R-:W2:Y:S01]  /*64850*/  LDL.LU R197, [R1+0x9fc] ;  /* 0x0009fc0001c57983 */ /* 0x000ea20000300800 */
[C---:B------:R-:W-:Y:S02]  /*64860*/  LOP3.LUT P6, RZ, R5.reuse, 0x2000, RZ, 0xc0, !PT ;  /* 0x0000200005ff7812 */ /* 0x040fe400078cc0ff */
[----:B------:R-:W-:-:S11]  /*64870*/  LOP3.LUT P5, RZ, R5, 0x1000, RZ, 0xc0, !PT ;  /* 0x0000100005ff7812 */ /* 0x000fd600078ac0ff */
[----:B------:R0:W-:Y:S02]  /*64880*/  @!P6 STG.E.U8 desc[UR30][R6.64+0xc1], R13 ;  /* 0x0000c10d0600e986 */ /* 0x0001e4000c10111e */
[----:B0-----:R-:W0:Y:S01]  /*64890*/  @!P5 LDC.64 R6, c[0x0][0x5c0] ;  /* 0x00017000ff06db82 */ /* 0x001e220000000a00 */
[----:B------:R-:W-:Y:S01]  /*648a0*/  F2FP.SATFINITE.E4M3.F32.PACK_AB_MERGE_C R15, RZ, R9, RZ ;  /* 0x00000009ff0f723e */ /* 0x000fe200048070ff */
[----:B------:R-:W-:Y:S02]  /*648b0*/  FMUL R9, R195, UR18 ;  /* 0x00000012c3097c20 */ /* 0x000fe40008400000 */
[----:B------:R-:W2:Y:S01]  /*648c0*/  LDL.LU R195, [R1+0xa00] ;  /* 0x000a000001c37983 */ /* 0x000ea20000300800 */
[----:B------:R-:W-:Y:S02]  /*648d0*/  LOP3.LUT P2, RZ, R8, 0x1000, RZ, 0xc0, !PT ;  /* 0x0000100008ff7812 */ /* 0x000fe4000784c0ff */
[----:B------:R-:W-:Y:S02]  /*648e0*/  LOP3.LUT P4, RZ, R0, 0x2000000, RZ, 0xc0, !PT ;  /* 0x0200000000ff7812 */ /* 0x000fe4000788c0ff */
[----:B------:R-:W-:-:S02]  /*648f0*/  LOP3.LUT P1, RZ, R8, 0x2000, RZ, 0xc0, !PT ;  /* 0x0000200008ff7812 */ /* 0x000fc4000782c0ff */
[----:B------:R-:W-:Y:S02]  /*64900*/  P2R R4, PR, RZ, 0x4 ;  /* 0x00000004ff047803 */ /* 0x000fe40000000000 */
[----:B0-----:R-:W-:-:S05]  /*64910*/  @!P5 IADD3 R6, P6, R211, R6, RZ ;  /* 0x00000006d306d210 */ /* 0x001fca0007fde0ff */
[----:B------:R-:W-:Y:S02]  /*64920*/  @!P5 IMAD.X R7, R83, 0x1, R7, P6 ;  /* 0x000000015307d824 */ /* 0x000fe400030e0607 */
[----:B------:R-:W2:Y:S01]  /*64930*/  LDL.LU R83, [R1+0xc80] ;  /* 0x000c800001537983 */ /* 0x000ea20000300800 */
[----:B------:R-:W-:Y:S02]  /*64940*/  LOP3.LUT P2, RZ, R5, 0x800, RZ, 0xc0, !PT ;  /* 0x0000080005ff7812 */ /* 0x000fe4000784c0ff */
[----:B------:R-:W-:Y:S01]  /*64950*/  F2FP.SATFINITE.E4M3.F32.PACK_AB_MERGE_C R11, RZ, R9, RZ ;  /* 0x00000009ff0b723e */ /* 0x000fe200048070ff */
[----:B---3--:R-:W-:Y:S02]  /*64960*/  FMUL R9, R196, UR18 ;  /* 0x00000012c4097c20 */ /* 0x008fe40008400000 */
[----:B------:R-:W3:Y:S03]  /*64970*/  LDL.LU R196, [R1+0xa04] ;  /* 0x000a040001c47983 */ /* 0x000ee60000300800 */
[----:B------:R-:W-:Y:S01]  /*64980*/  F2FP.SATFINITE.E4M3.F32.PACK_AB_MERGE_C R9, RZ, R9, RZ ;  /* 0x00000009ff09723e */ /* 0x000fe200048070ff */
[----:B----4-:R-:W-:Y:S04]  /*64990*/  @!P4 STG.E.U8 desc[UR30][R86.64+0xc8], R15 ;  /* 0x0000c80f5600c986 */ /* 0x010fe8000c10111e */
[----:B------:R-:W-:Y:S04]  /*649a0*/  @!P1 STG.E.U8 desc[UR30][R84.64+0xc9], R11 ;  /* 0x0000c90b54009986 */ /* 0x000fe8000c10111e */
[----:B------:R0:W-:Y:S02]  /*649b0*/  @!P5 STG.E.U8 desc[UR30][R6.64+0xc8], R9 ;  /* 0x0000c8090600d986 */ /* 0x0001e4000c10111e */
[----:B0-----:R-:W0:Y:S02]  /*649c0*/  @!P2 LDC.64 R6, c[0x0][0x5c0] ;  /* 0x00017000ff06ab82 */ /* 0x001e240000000a00 */
[----:B0-----:R-:W-:-:S05]  /*649d0*/  @!P2 IADD3 R6, P6, R210, R6, RZ ;  /* 0x00000006d206a210 */ /* 0x001fca0007fde0ff */
[----:B------:R-:W-:Y:S02]  /*649e0*/  @!P2 IMAD.X R7, R2, 0x1, R7, P6 ;  /* 0x000000010207a824 */ /* 0x000fe400030e0607 */
[----:B------:R-:W4:Y:S01]  /*649f0*/  LDL.LU R2, [R1+0xc7c] ;  /* 0x000c7c0001027983 */ /* 0x000f220000300800 */
[----:B------:R-:W-:-:S03]  /*64a00*/  ISETP.NE.AND P2, PT, R4, RZ, PT ;  /* 0x000000ff0400720c */ /* 0x000fc60003f45270 */
[----:B------:R-:W4:Y:S01]  /*64a10*/  LDL.LU R68, [R1+0xa08] ;  /* 0x000a080001447983 */ /* 0x000f220000300800 */
[----:B------:R-:W-:-:S03]  /*64a20*/  FMUL R4, R194, UR18 ;  /* 0x00000012c2047c20 */ /* 0x000fc60008400000 */
[----:B------:R-:W4:Y:S02]  /*64a30*/  LDL.LU R194, [R1+0xa0c] ;  /* 0x000a0c0001c27983 */ /* 0x000f240000300800 */
[----:B------:R-:W-:Y:S01]  /*64a40*/  F2FP.SATFINITE.E4M3.F32.PACK_AB_MERGE_C R11, RZ, R4, RZ ;  /* 0x00000004ff0b723e */ /* 0x000fe200048070ff */
[----:B------:R-:W-:-:S05]  /*64a50*/  FMUL R4, R69, UR18 ;  /* 0x0000001245047c20 */ /* 0x000fca0008400000 */
[----:B------:R-:W-:Y:S01]  /*64a60*/  F2FP.SATFINITE.E4M3.F32.PACK_AB_MERGE_C R13, RZ, R4, RZ ;  /* 0x00000004ff0d723e */ /* 0x000fe200048070ff */
[----:B--2---:R-:W-:Y:S02]  /*64a70*/  FMUL R4, R197, UR18 ;  /* 0x00000012c5047c20 */ /* 0x004fe40008400000 */
[----:B------:R-:W2:Y:S01]  /*64a80*/  LDL.LU R197, [R1+0xa10] ;  /* 0x000a100001c57983 */ /* 0x000ea20000300800 */
[C---:B------:R-:W-:Y:S02]  /*64a90*/  LOP3.LUT P6, RZ, R5.reuse, 0x800, RZ, 0xc0, !PT ;  /* 0x0000080005ff7812 */ /* 0x040fe400078cc0ff */
[----:B------:R-:W-:-:S11]  /*64aa0*/  LOP3.LUT P3, RZ, R5, 0x400, RZ, 0xc0, !PT ;  /* 0x0000040005ff7812 */ /* 0x000fd6000786c0ff */
[----:B------:R0:W-:Y:S02]  /*64ab0*/  @!P6 STG.E.U8 desc[UR30][R6.64+0xc9], R11 ;  /* 0x0000c90b0600e986 */ /* 0x0001e4000c10111e */
[----:B0-----:R-:W0:Y:S01]  /*64ac0*/  @!P3 LDC.64 R6, c[0x0][0x5c0] ;  /* 0x00017000ff06bb82 */ /* 0x001e220000000a00 */
[----:B------:R-:W-:Y:S02]  /*64ad0*/  LOP3.LUT P0, RZ, R8, 0x800, RZ, 0xc0, !PT ;  /* 0x0000080008ff7812 */ /* 0x000fe4000780c0ff */
[----:B------:R-:W-:Y:S02]  /*64ae0*/  LOP3.LUT P4, RZ, R5, 0x200, RZ, 0xc0, !PT ;  /* 0x0000020005ff7812 */ /* 0x000fe4000788c0ff */
[----:B------:R-:W-:Y:S01]  /*64af0*/  F2FP.SATFINITE.E4M3.F32.PACK_AB_MERGE_C R9, RZ, R4, RZ ;  /* 0x00000004ff09723e */ /* 0x000fe200048070ff */
[----:B------:R-:W-:Y:S01]  /*64b00*/  FMUL R4, R195, UR18 ;  /* 0x00000012c3047c20 */ /* 0x000fe20008400000 */
[----:B------:R-:W-:Y:S04]  /*64b10*/  @!P2 STG.E.U8 desc[UR30][R82.64+0xd0], R13 ;  /* 0x0000d00d5200a986 */ /* 0x000fe8000c10111e */
[----:B------:R-:W-:Y:S01]  /*64b20*/  F2FP.SATFINITE.E4M3.F32.PACK_AB_MERGE_C R11, RZ, R4, RZ ;  /* 0x00000004ff0b723e */ /* 0x000fe200048070ff */
[----:B------:R-:W2:Y:S01]  /*64b30*/  LDL.LU R195, [R1+0xa14] ;  /* 0x000a140001c37983 */ /* 0x000ea20000300800 */
[----:B0-----:R-:W-:-:S03]  /*64b40*/  @!P3 IADD3 R6, P6, R183, R6, RZ ;  /* 0x00000006b706b210 */ /* 0x001fc60007fde0ff */
[----:B------:R-:W-:Y:S02]  /*64b50*/  @!P0 STG.E.U8 desc[UR30][R80.64+0xd1], R9 ;  /* 0x0000d10950008986 */ /* 0x000fe4000c10111e */
[----:B------:R-:W-:Y:S01]  /*64b60*/  @!P3 IMAD.X R7, R212, 0x1, R7, P6 ;  /* 0x00000001d407b824 */ /* 0x000fe200030e0607 */
[----:B------:R-:W-:Y:S01]  /*64b70*/  LOP3.LUT P1, RZ, R5, 0x100, RZ, 0xc0, !PT ;  /* 0x0000010005ff7812 */ /* 0x000fe2000782c0ff */
[----:B------:R-:W2:Y:S04]  /*64b80*/  LDL.LU R69, [R1+0xa18] ;  /* 0x000a180001457983 */ /* 0x000ea80000300800 */
        /* <DEDUP_REMOVED lines=10> */
[----:B----4-:R-:W-:-:S05]  /*64c30*/  FMUL R4, R68, UR18 ;  /* 0x0000001244047c20 */ /* 0x010fca0008400000 */
[----:B------:R-:W-:Y:S01]  /*64c40*/  F2FP.SATFINITE.E4M3.F32.PACK_AB_MERGE_C R13, RZ, R4, RZ ;  /* 0x00000004ff0d723e */ /* 0x000fe200048070ff */
[----:B------:R-:W-:Y:S02]  /*64c50*/  FMUL R4, R194, UR18 ;  /* 0x00000012c2047c20 */ /* 0x000fe40008400000 */
[----:B------:R-:W4:Y:S04]  /*64c60*/  LDL.LU R194, [R1+0xa20] ;  /* 0x000a200001c27983 */ /* 0x000f280000300800 */
[----:B------:R-:W-:Y:S01]  /*64c70*/  @!P6 STG.E.U8 desc[UR30][R78.64+0xd8], R13 ;  /* 0x0000d80d4e00e986 */ /* 0x000fe2000c10111e */
[----:B0-----:R-:W-:Y:S02]  /*64c80*/  @!P1 IADD3 R6, P6, R213, R6, RZ ;  /* 0x00000006d5069210 */ /* 0x001fe40007fde0ff */
[----:B------:R-:W-:Y:S01]  /*64c90*/  F2FP.SATFINITE.E4M3.F32.PACK_AB_MERGE_C R11, RZ, R4, RZ ;  /* 0x00000004ff0b723e */ /* 0x000fe200048070ff */
[----:B--2---:R-:W-:-:S02]  /*64ca0*/  FMUL R4, R197, UR18 ;  /* 0x00000012c5047c20 */ /* 0x004fc40008400000 */
[----:B------:R-:W-:Y:S02]  /*64cb0*/  @!P1 IMAD.X R7, R3, 0x1, R7, P6 ;  /* 0x0000000103079824 */ /* 0x000fe400030e0607 */
[----:B------:R-:W2:Y:S04]  /*64cc0*/  LDL.LU R3, [R1+0xc78] ;  /* 0x000c780001037983 */ /* 0x000ea80000300800 */
[----:B------:R-:W2:Y:S01]  /*64cd0*/  LDL.LU R197, [R1+0xa24] ;  /* 0x000a240001c57983 */ /* 0x000ea20000300800 */
[----:B------:R-:W-:-:S03]  /*64ce0*/  LOP3.LUT P5, RZ, R8, 0x200, RZ, 0xc0, !PT ;  /* 0x0000020008ff7812 */ /* 0x000fc600078ac0ff */
[----:B------:R-:W2:Y:S01]  /*64cf0*/  LDL.LU R68, [R1+0xa28] ;  /* 0x000a280001447983 */ /* 0x000ea20000300800 */
[----:B------:R-:W-:-:S09]  /*64d00*/  LOP3.LUT P6, RZ, R5, 0x100, RZ, 0xc0, !PT ;  /* 0x0000010005ff7812 */ /* 0x000fd200078cc0ff */
[----:B------:R0:W-:Y:S01]  /*64d10*/  @!P5 STG.E.U8 desc[UR30][R76.64+0xd9], R11 ;  /* 0x0000d90b4c00d986 */ /* 0x0001e2000c10111e */
[----:B------:R-:W-:-:S03]  /*64d20*/  FMUL R9, R195, UR18 ;  /* 0x00000012c3097c20 */ /* 0x000fc60008400000 */
[----:B------:R-:W2:Y:S02]  /*64d30*/  LDL.LU R195, [R1+0xa2c] ;  /* 0x000a2c0001c37983 */ /* 0x000ea40000300800 */
[----:B0-----:R-:W-:Y:S02]  /*64d40*/  F2FP.SATFINITE.E4M3.F32.PACK_AB_MERGE_C R11, RZ, R9, RZ ;  /* 0x00000009ff0b723e */ /* 0x001fe400048070ff */
[----:B------:R-:W-:Y:S01]  /*64d50*/  F2FP.SATFINITE.E4M3.F32.PACK_AB_MERGE_C R15, RZ, R4, RZ ;  /* 0x00000004ff0f723e */ /* 0x000fe200048070ff */
[----:B------:R-:W-:-:S05]  /*64d60*/  FMUL R9, R69, UR18 ;  /* 0x0000001245097c20 */ /* 0x000fca0008400000 */
[----:B------:R-:W-:Y:S01]  /*64d70*/  F2FP.SATFINITE.E4M3.F32.PACK_AB_MERGE_C R13, RZ, R9, RZ ;  /* 0x00000009ff0d723e */ /* 0x000fe200048070ff */
[----:B------:R4:W-:Y:S01]  /*64d80*/  @!P6 STG.E.U8 desc[UR30][R6.64+0xd8], R15 ;  /* 0x0000d80f0600e986 */ /* 0x0009e2000c10111e */
[----:B---3--:R-:W-:-:S03]  /*64d90*/  FMUL R9, R196, UR18 ;  /* 0x00000012c4097c20 */ /* 0x008fc60008400000 */
[----:B------:R-:W3:Y:S04]  /*64da0*/  LDL.LU R196, [R1+0xa30] ;  /* 0x000a300001c47983 */ /* 0x000ee80000300800 */
[----:B------:R-:W3:Y:S01]  /*64db0*/  LDL.LU R69, [R1+0xa34] ;  /* 0x000a340001457983 */ /* 0x000ee20000300800 */
[----:B----4-:R-:W-:-:S03]  /*64dc0*/  FMUL R6, R194, UR18 ;  /* 0x00000012c2067c20 */ /* 0x010fc60008400000 */
[----:B------:R-:W4:Y:S02]  /*64dd0*/  LDL.LU R194, [R1+0xa38] ;  /* 0x000a380001c27983 */ /* 0x000f240000300800 */
[----:B------:R-:W-:Y:S01]  /*64de0*/  F2FP.SATFINITE.E4M3.F32.PACK_AB_MERGE_C R7, RZ, R6, RZ ;  /* 0x00000006ff07723e */ /* 0x000fe200048070ff */
[----:B--2---:R-:W-:Y:S02]  /*64df0*/  FMUL R6, R197, UR18 ;  /* 0x00000012c5067c20 */ /* 0x004fe40008400000 */
[----:B------:R-:W2:Y:S01]  /*64e00*/  LDL.LU R197, [R1+0xa3c] ;  /* 0x000a3c0001c57983 */ /* 0x000ea20000300800 */
[C---:B------:R-:W-:Y:S02]  /*64e10*/  LOP3.LUT P2, RZ, R5.reuse, 0x80, RZ, 0xc0, !PT ;  /* 0x0000008005ff7812 */ /* 0x040fe4000784c0ff */
[C---:B------:R-:W-:Y:S02]  /*64e20*/  LOP3.LUT P0, RZ, R5.reuse, 0x40, RZ, 0xc0, !PT ;  /* 0x0000004005ff7812 */ /* 0x040fe4000780c0ff */
[----:B------:R-:W-:-:S09]  /*64e30*/  LOP3.LUT P4, RZ, R5, 0x20, RZ, 0xc0, !PT ;  /* 0x0000002005ff7812 */ /* 0x000fd2000788c0ff */
[----:B------:R-:W0:Y:S02]  /*64e40*/  @!P2 LDC.64 R4, c[0x0][0x5c0] ;  /* 0x00017000ff04ab82 */ /* 0x000e240000000a00 */
[----:B0-----:R-:W-:-:S05]  /*64e50*/  @!P2 IADD3 R4, P6, R168, R4, RZ ;  /* 0x00000004a804a210 */ /* 0x001fca0007fde0ff */
[----:B------:R-:W-:-:S05]  /*64e60*/  @!P2 IMAD.X R5, R203, 0x1, R5, P6 ;  /* 0x00000001cb05a824 */ /* 0x000fca00030e0605 */
[----:B------:R0:W-:Y:S01]  /*64e70*/  @!P2 STG.E.U8 desc[UR30][R4.64+0xd9], R11 ;  /* 0x0000d90b0400a986 */ /* 0x0001e2000c10111e */
[C---:B------:R-:W-:Y:S01]  /*64e80*/  LOP3.LUT P6, RZ, R8.reuse, 0x100, RZ, 0xc0, !PT ;  /* 0x0000010008ff7812 */ /* 0x040fe200078cc0ff */
[----:B0-----:R-:W0:Y:S01]  /*64e90*/  @!P0 LDC.64 R4, c[0x0][0x5c0] ;  /* 0x00017000ff048b82 */ /* 0x001e220000000a00 */
[----:B------:R-:W-:-:S11]  /*64ea0*/  LOP3.LUT P3, RZ, R8, 0x80, RZ, 0xc0, !PT ;  /* 0x0000008008ff7812 */ /* 0x000fd6000786c0ff */
[----:B------:R-:W-:Y:S01]  /*64eb0*/  @!P6 STG.E.U8 desc[UR30][R74.64+0xe0], R13 ;  /* 0x0000e00d4a00e986 */ /* 0x000fe2000c10111e */
[----:B------:R-:W-:-:S05]  /*64ec0*/  F2FP.SATFINITE.E4M3.F32.PACK_AB_MERGE_C R9, RZ, R9, RZ ;  /* 0x00000009ff09723e */ /* 0x000fca00048070ff */
[----:B------:R-:W-:Y:S01]  /*64ed0*/  @!P3 STG.E.U8 desc[UR30][R72.64+0xe1], R9 ;  /* 0x0000e1094800b986 */ /* 0x000fe2000c10111e */
[----:B0-----:R-:W-:-:S05]  /*64ee0*/  @!P0 IADD3 R4, P6, R50, R4, RZ ;  /* 0x0000000432048210 */ /* 0x001fca0007fde0ff */
[----:B------:R-:W-:-:S05]  /*64ef0*/  @!P0 IMAD.X R5, R60, 0x1, R5, P6 ;  /* 0x000000013c058824 */ /* 0x000fca00030e0605 */
[----:B------:R0:W-:Y:S02]  /*64f00*/  @!P0 STG.E.U8 desc[UR30][R4.64+0xe0], R7 ;  /* 0x0000e00704008986 */ /* 0x0001e4000c10111e */
[----:B0-----:R-:W0:Y:S01]  /*64f10*/  @!P4 LDC.64 R4, c[0x0][0x5c0] ;  /* 0x00017000ff04cb82 */ /* 0x001e220000000a00 */
[----:B------:R-:W-:Y:S01]  /*64f20*/  F2FP.SATFINITE.E4M3.F32.PACK_AB_MERGE_C R9, RZ, R6, RZ ;  /* 0x00000006ff09723e */ /* 0x000fe200048070ff */
[----:B------:R-:W-:Y:S02]  /*64f30*/  FMUL R6, R68, UR18 ;  /* 0x0000001244067c20 */ /* 0x000fe40008400000 */
[----:B------:R-:W2:Y:S03]  /*64f40*/  LDL.LU R68, [R1+0xa40] ;  /* 0x000a400001447983 */ /* 0x000ea60000300800 */
[----:B------:R-:W-:Y:S01]  /*64f50*/  F2FP.SATFINITE.E4M3.F32.PACK_AB_MERGE_C R11, RZ, R6, RZ ;  /* 0x00000006ff0b723e */ /* 0x000fe200048070ff */
[----:B------:R-:W-:-:S02]  /*64f60*/  FMUL R6, R195, UR18 ;  /* 0x00000012c3067c20 */ /* 0x000fc40008400000 */
[----:B------:R-:W2:Y:S01]  /*64f70*/  LDL.LU R195, [R1+0xa44] ;  /* 0x000a440001c37983 */ /* 0x000ea20000300800 */
[----:B------:R-:W-:Y:S02]  /*64f80*/  LOP3.LUT P5, RZ, R8, 0x40, RZ, 0xc0, !PT ;  /* 0x0000004008ff7812 */ /* 0x000fe400078ac0ff */
[----:B------:R-:W-:Y:S02]  /*64f90*/  F2FP.SATFINITE.E4M3.F32.PACK_AB_MERGE_C R7, RZ, R6, RZ ;  /* 0x00000006ff07723e */ /* 0x000fe400048070ff */
[----:B0-----:R-:W-:-:S05]  /*64fa0*/  @!P4 IADD3 R4, P6, R49, R4, RZ ;  /* 0x000000043104c210 */ /* 0x001fca0007fde0ff */
[----:B------:R-:W-:-:S05]  /*64fb0*/  @!P4 IMAD.X R5, R57, 0x1, R5, P6 ;  /* 0x000000013905c824 */ /* 0x000fca00030e0605 */
[----:B------:R0:W-:Y:S04]  /*64fc0*/  @!P4 STG.E.U8 desc[UR30][R4.64+0xe1], R9 ;  /* 0x0000e1090400c986 */ /* 0x0001e8000c10111e */
[----:B------:R1:W-:Y:S01]  /*64fd0*/  @!P5 STG.E.U8 desc[UR30][R70.64+0xe8], R11 ;  /* 0x0000e80b4600d986 */ /* 0x0003e2000c10111e */
[----:B---3--:R-:W-:-:S03]  /*64fe0*/  FMUL R6, R196, UR18 ;  /* 0x00000012c4067c20 */ /* 0x008fc60008400000 */
[----:B------:R-:W3:Y:S02]  /*64ff0*/  LDL.LU R196, [R1+0xa48] ;  /* 0x000a480001c47983 */ /* 0x000ee40000300800 */
[----:B0-----:R-:W-:Y:S01]  /*65000*/  F2FP.SATFINITE.E4M3.F32.PACK_AB_MERGE_C R9, RZ, R6, RZ ;  /* 0x00000006ff09723e */ /* 0x001fe200048070ff */
[----:B------:R-:W-:Y:S02]  /*65010*/  FMUL R6, R69, UR18 ;  /* 0x0000001245067c20 */ /* 0x000fe40008400000 */
[----:B------:R-:W3:Y:S03]  /*65020*/  LDL.LU R69, [R1+0xa4c] ;  /* 0x000a4c0001457983 */ /* 0x000ee60000300800 */
[----:B-1----:R-:W-:Y:S01]  /*65030*/  F2FP.SATFINITE.E4M3.F32.PACK_AB_MERGE_C R11, RZ, R6, RZ ;  /* 0x00000006ff0b723e */ /* 0x002fe200048070ff */
[----:B----4-:R-:W-:-:S05]  /*65040*/  FMUL R6, R194, UR18 ;  /* 0x00000012c2067c20 */ /* 0x010fca0008400000 */
[----:B------:R-:W-:Y:S01]  /*65050*/  F2FP.SATFINITE.E4M3.F32.PACK_AB_MERGE_C R13, RZ, R6, RZ ;  /* 0x00000006ff0d723e */ /* 0x000fe200048070ff */
[----:B--2---:R-:W-:Y:S02]  /*65060*/  FMUL R6, R197, UR18 ;  /* 0x00000012c5067c20 */ /* 0x004fe40008400000 */
[----:B------:R-:W2:Y:S01]  /*65070*/  LDL.LU R197, [R1+0xa50] ;  /* 0x000a500001c57983 */ /* 0x000ea20000300800 */
[----:B------:R-:W-:Y:S02]  /*65080*/  LOP3.LUT P5, RZ, R0, 0x100000, RZ, 0xc0, !PT ;  /* 0x0010000000ff7812 */ /* 0x000fe400078ac0ff */
[----:B------:R-:W-:Y:S01]  /*65090*/  LOP3.LUT P6, RZ, R8, 0x20, RZ, 0xc0, !PT ;  /* 0x0000002008ff7812 */ /* 0x000fe200078cc0ff */
[----:B------:R-:W4:Y:S10]  /*650a0*/  LDL.LU R194, [R1+0xa54] ;  /* 0x000a540001c27983 */ /* 0x000f340000300800 */
[----:B------:R-:W0:Y:S01]  /*650b0*/  @!P5 LDC.64 R4, c[0x0][0x5c0] ;  /* 0x00017000ff04db82 */ /* 0x000e220000000a00 */
[----:B------:R-:W-:Y:S01]  /*650c0*/  LOP3.LUT P4, RZ, R0, 0x200000, RZ, 0xc0, !PT ;  /* 0x0020000000ff7812 */ /* 0x000fe2000788c0ff */
[----:B------:R-:W-:Y:S01]  /*650d0*/  @!P6 STG.E.U8 desc[UR30][R66.64+0xe9], R7 ;  /* 0x0000e9074200e986 */ /* 0x000fe2000c10111e */
[----:B0-----:R-:W-:-:S05]  /*650e0*/  @!P5 IADD3 R4, P6, R26, R4, RZ ;  /* 0x000000041a04d210 */ /* 0x001fca0007fde0ff */
[----:B------:R-:W-:-:S05]  /*650f0*/  @!P5 IMAD.X R5, R52, 0x1, R5, P6 ;  /* 0x000000013405d824 */ /* 0x000fca00030e0605 */
[----:B------:R0:W-:Y:S02]  /*65100*/  @!P5 STG.E.U8 desc[UR30][R4.64+0xe8], R9 ;  /* 0x0000e8090400d986 */ /* 0x0001e4000c10111e */
[----:B0-----:R-:W0:Y:S01]  /*65110*/  @!P4 LDC.64 R4, c[0x0][0x5c0] ;  /* 0x00017000ff04cb82 */ /* 0x001e220000000a00 */
[----:B------:R-:W-:Y:S02]  /*65120*/  LOP3.LUT P3, RZ, R8, 0x10, RZ, 0xc0, !PT ;  /* 0x0000001008ff7812 */ /* 0x000fe4000786c0ff */
[----:B------:R-:W-:Y:S02]  /*65130*/  F2FP.SATFINITE.E4M3.F32.PACK_AB_MERGE_C R15, RZ, R6, RZ ;  /* 0x00000006ff0f723e */ /* 0x000fe400048070ff */
[----:B0-----:R-:W-:-:S05]  /*65140*/  @!P4 IADD3 R4, P5, R23, R4, RZ ;  /* 0x000000041704c210 */ /* 0x001fca0007fbe0ff */
[----:B------:R-:W-:-:S05]  /*65150*/  @!P4 IMAD.X R5, R31, 0x1, R5, P5 ;  /* 0x000000011f05c824 */ /* 0x000fca00028e0605 */
[----:B------:R-:W-:Y:S01]  /*65160*/  @!P4 STG.E.U8 desc[UR30][R4.64+0xe9], R11 ;  /* 0x0000e90b0400c986 */ /* 0x000fe2000c10111e */
[----:B------:R-:W-:-:S03]  /*65170*/  LOP3.LUT P4, RZ, R8, 0x8, RZ, 0xc0, !PT ;  /* 0x0000000808ff7812 */ /* 0x000fc6000788c0ff */
[----:B------:R0:W-:Y:S01]  /*65180*/  @!P3 STG.E.U8 desc[UR30][R64.64+0xf0], R13 ;  /* 0x0000f00d4000b986 */ /* 0x0001e2000c10111e */
[----:B------:R-:W-:-:S03]  /*65190*/  FMUL R10, R195, UR18 ;  /* 0x00000012c30a7c20 */ /* 0x000fc60008400000 */
[----:B------:R-:W4:Y:S02]  /*651a0*/  LDL.LU R195, [R1+0xa58] ;  /* 0x000a580001c37983 */ /* 0x000f240000300800 */
[----:B0-----:R-:W-:-:S04]  /*651b0*/  F2FP.SATFINITE.E4M3.F32.PACK_AB_MERGE_C R13, RZ, R10, RZ ;  /* 0x0000000aff0d723e */ /* 0x001fc800048070ff */
[----:B------:R0:W-:Y:S01]  /*651c0*/  @!P4 STG.E.U8 desc[UR30][R58.64+0xf1], R15 ;  /* 0x0000f10f3a00c986 */ /* 0x0001e2000c10111e */
[----:B---3--:R-:W-:-:S03]  /*651d0*/  FMUL R10, R196, UR18 ;  /* 0x00000012c40a7c20 */ /* 0x008fc60008400000 */
[----:B------:R-:W3:Y:S02]  /*651e0*/  LDL.LU R196, [R1+0xa5c] ;  /* 0x000a5c0001c47983 */ /* 0x000ee40000300800 */
[----:B0-----:R-:W-:Y:S01]  /*651f0*/  F2FP.SATFINITE.E4M3.F32.PACK_AB_MERGE_C R15, RZ, R10, RZ ;  /* 0x0000000aff0f723e */ /* 0x001fe200048070ff */
[----:B------:R-:W-:-:S05]  /*65200*/  FMUL R10, R69, UR18 ;  /* 0x00000012450a7c20 */ /* 0x000fca0008400000 */
[----:B------:R-:W-:Y:S01]  /*65210*/  F2FP.SATFINITE.E4M3.F32.PACK_AB_MERGE_C R17, RZ, R10, RZ ;  /* 0x0000000aff11723e */ /* 0x000fe200048070ff */
[----:B--2---:R-:W-:Y:S02]  /*65220*/  FMUL R10, R197, UR18 ;  /* 0x00000012c50a7c20 */ /* 0x004fe40008400000 */
[----:B------:R-:W2:Y:S01]  /*65230*/  LDL.LU R197, [R1+0xa60] ;  /* 0x000a600001c57983 */ /* 0x000ea20000300800 */
[----:B------:R-:W-:-:S13]  /*65240*/  LOP3.LUT P3, RZ, R0, 0x80000, RZ, 0xc0, !PT ;  /* 0x0008000000ff7812 */ /* 0x000fda000786c0ff */
[----:B------:R-:W0:Y:S01]  /*65250*/  @!P3 LDC.64 R4, c[0x0][0x5c0] ;  /* 0x00017000ff04bb82 */ /* 0x000e220000000a00 */
[C---:B------:R-:W-:Y:S02]  /*65260*/  LOP3.LUT P0, RZ, R0.reuse, 0x400000, RZ, 0xc0, !PT ;  /* 0x0040000000ff7812 */ /* 0x040fe4000780c0ff */
[----:B------:R-:W-:Y:S02]  /*65270*/  LOP3.LUT P2, RZ, R0, 0x800000, RZ, 0xc0, !PT ;  /* 0x0080000000ff7812 */ /* 0x000fe4000784c0ff */
[C---:B------:R-:W-:Y:S02]  /*65280*/  LOP3.LUT P6, RZ, R8.reuse, 0x2, RZ, 0xc0, !PT ;  /* 0x0000000208ff7812 */ /* 0x040fe400078cc0ff */
[----:B------:R-:W-:Y:S02]  /*65290*/  LOP3.LUT P5, RZ, R8, 0x4, RZ, 0xc0, !PT ;  /* 0x0000000408ff7812 */ /* 0x000fe400078ac0ff */
[----:B0-----:R-:W-:-:S05]  /*652a0*/  @!P3 IADD3 R6, P4, R56, R4, RZ ;  /* 0x000000043806b210 */ /* 0x001fca0007f9e0ff */
[----:B------:R-:W-:Y:S02]  /*652b0*/  @!P3 IMAD.X R7, R169, 0x1, R5, P4 ;  /* 0x00000001a907b824 */ /* 0x000fe400020e0605 */
[----:B------:R-:W0:Y:S01]  /*652c0*/  @!P0 LDC.64 R4, c[0x0][0x5c0] ;  /* 0x00017000ff048b82 */ /* 0x000e220000000a00 */
[----:B------:R-:W-:-:S05]  /*652d0*/  FMUL R8, R68, UR18 ;  /* 0x0000001244087c20 */ /* 0x000fca0008400000 */
[----:B------:R-:W-:Y:S02]  /*652e0*/  F2FP.SATFINITE.E4M3.F32.PACK_AB_MERGE_C R11, RZ, R8, RZ ;  /* 0x00000008ff0b723e */ /* 0x000fe400048070ff */
[----:B------:R-:W1:Y:S01]  /*652f0*/  @!P2 LDC.64 R8, c[0x0][0x5c0] ;  /* 0x00017000ff08ab82 */ /* 0x000e620000000a00 */
[----:B------:R-:W-:Y:S02]  /*65300*/  LOP3.LUT P1, RZ, R0, 0x1000000, RZ, 0xc0, !PT ;  /* 0x0100000000ff7812 */ /* 0x000fe4000782c0ff */
[----:B------:R0:W-:Y:S11]  /*65310*/  @!P3 STG.E.U8 desc[UR30][R6.64+0xf0], R11 ;  /* 0x0000f00b0600b986 */ /* 0x0001f6000c10111e */
[----:B0-----:R-:W0:Y:S01]  /*65320*/  @!P1 LDC.64 R6, c[0x0][0x5c0] ;  /* 0x00017000ff069b82 */ /* 0x001e220000000a00 */
[----:B------:R-:W-:-:S05]  /*65330*/  @!P0 IADD3 R4, P3, R51, R4, RZ ;  /* 0x0000000433048210 */ /* 0x000fca0007f7e0ff */
[----:B------:R-:W-:Y:S01]  /*65340*/  @!P0 IMAD.X R5, R61, 0x1, R5, P3 ;  /* 0x000000013d058824 */ /* 0x000fe200018e0605 */
[----:B------:R-:W-:-:S04]  /*65350*/  ISETP.GE.AND P3, PT, R29, 0x181, PT ;  /* 0x000001811d00780c */ /* 0x000fc80003f66270 */
[----:B------:R1:W-:Y:S01]  /*65360*/  @!P0 STG.E.U8 desc[UR30][R4.64+0xf1], R13 ;  /* 0x0000f10d04008986 */ /* 0x0003e2000c10111e */
[----:B------:R-:W-:Y:S02]  /*65370*/  ISETP.LT.OR P0, PT, R28, 0x1, !P3 ;  /* 0x000000011c00780c */ /* 0x000fe40005f01670 */
[----:B-1----:R-:W-:-:S05]  /*65380*/  @!P2 IADD3 R4, P4, R22, R8, RZ ;  /* 0x000000081604a210 */ /* 0x002fca0007f9e0ff */
[----:B------:R-:W-:Y:S01]  /*65390*/  @!P2 IMAD.X R5, R27, 0x1, R9, P4 ;  /* 0x000000011b05a824 */ /* 0x000fe200020e0609 */
[----:B------:R-:W-:-:S05]  /*653a0*/  ISETP.LT.OR P4, PT, R28, 0x2, !P3 ;  /* 0x000000021c00780c */ /* 0x000fca0005f81670 */
[----:B------:R-:W1:Y:S01]  /*653b0*/  @!P0 LDC.64 R8, c[0x0][0x5c0] ;  /* 0x00017000ff088b82 */ /* 0x000e620000000a00 */
[----:B------:R-:W-:Y:S01]  /*653c0*/  F2FP.SATFINITE.E4M3.F32.PACK_AB_MERGE_C R13, RZ, R10, RZ ;  /* 0x0000000aff0d723e */ /* 0x000fe200048070ff */
[----:B------:R4:W-:Y:S01]  /*653d0*/  @!P5 STG.E.U8 desc[UR30][R62.64+0xf8], R15 ;  /* 0x0000f80f3e00d986 */ /* 0x0009e2000c10111e */
[----:B0-----:R-:W-:Y:S01]  /*653e0*/  @!P1 IADD3 R6, P5, R16, R6, RZ ;  /* 0x0000000610069210 */ /* 0x001fe20007fbe0ff */
[----:B----4-:R-:W-:Y:S02]  /*653f0*/  FMUL R12, R194, UR18 ;  /* 0x00000012c20c7c20 */ /* 0x010fe40008400000 */
[----:B------:R-:W-:Y:S04]  /*65400*/  @!P6 STG.E.U8 desc[UR30][R54.64+0xf9], R17 ;  /* 0x0000f9113600e986 */ /* 0x000fe8000c10111e */
[----:B------:R0:W-:Y:S01]  /*65410*/  @!P2 STG.E.U8 desc[UR30][R4.64+0xf8], R13 ;  /* 0x0000f80d0400a986 */ /* 0x0001e2000c10111e */
[----:B------:R-:W4:Y:S01]  /*65420*/  @!P4 LDC.64 R10, c[0x0][0x5c0] ;  /* 0x00017000ff0acb82 */ /* 0x000f220000000a00 */
[----:B------:R-:W-:Y:S01]  /*65430*/  @!P1 IMAD.X R7, R53, 0x1, R7, P5 ;  /* 0x0000000135079824 */ /* 0x000fe200028e0607 */
[----:B------:R-:W-:Y:S01]  /*65440*/  F2FP.SATFINITE.E4M3.F32.PACK_AB_MERGE_C R15, RZ, R12, RZ ;  /* 0x0000000cff0f723e */ /* 0x000fe200048070ff */
[----:B0-----:R-:W-:-:S02]  /*65450*/  @!P0 IMAD.MOV.U32 R4, RZ, RZ, R24 ;  /* 0x000000ffff048224 */ /* 0x001fc400078e0018 */
[----:B------:R-:W-:Y:S02]  /*65460*/  @!P0 IMAD.MOV.U32 R5, RZ, RZ, R30 ;  /* 0x000000ffff058224 */ /* 0x000fe400078e001e */
[----:B------:R-:W-:Y:S01]  /*65470*/  @!P0 IMAD.WIDE.U32 R4, R2, 0x180, R4 ;  /* 0x0000018002048825 */ /* 0x000fe200078e0004 */
[----:B------:R1:W-:Y:S01]  /*65480*/  @!P1 STG.E.U8 desc[UR30][R6.64+0xf9], R15 ;  /* 0x0000f90f06009986 */ /* 0x0003e2000c10111e */
[C---:B------:R-:W-:Y:S02]  /*65490*/  ISETP.LT.OR P2, PT, R28.reuse, 0x9, !P3 ;  /* 0x000000091c00780c */ /* 0x040fe40005f41670 */
[----:B------:R-:W-:Y:S01]  /*654a0*/  @!P0 IMAD R14, R3, 0x180, RZ ;  /* 0x00000180030e8824 */ /* 0x000fe200078e02ff */
[----:B------:R-:W-:Y:S01]  /*654b0*/  ISETP.LT.OR P5, PT, R28, 0xa, !P3 ;  /* 0x0000000a1c00780c */ /* 0x000fe20005fa1670 */
[----:B------:R-:W-:Y:S01]  /*654c0*/  FMUL R12, R195, UR18 ;  /* 0x00000012c30c7c20 */ /* 0x000fe20008400000 */
[----:B-1----:R-:W-:Y:S01]  /*654d0*/  @!P0 IADD3 R6, P1, R4, R8, RZ ;  /* 0x0000000804068210 */ /* 0x002fe20007f3e0ff */
[----:B------:R-:W-:-:S03]  /*654e0*/  @!P4 IMAD.MOV.U32 R4, RZ, RZ, R24 ;  /* 0x000000ffff04c224 */ /* 0x000fc600078e0018 */
[----:B------:R-:W-:Y:S01]  /*654f0*/  @!P0 IADD3.X R7, R9, R5, R14, P1, !PT ;  /* 0x0000000509078210 */ /* 0x000fe20000ffe40e */
[----:B------:R-:W-:Y:S01]  /*65500*/  @!P4 IMAD.MOV.U32 R5, RZ, RZ, R30 ;  /* 0x000000ffff05c224 */ /* 0x000fe200078e001e */
[----:B------:R-:W-:Y:S01]  /*65510*/  F2FP.SATFINITE.E4M3.F32.PACK_AB_MERGE_C R17, RZ, R12, RZ ;  /* 0x0000000cff11723e */ /* 0x000fe200048070ff */
[----:B------:R-:W-:Y:S01]  /*65520*/  @!P4 IMAD R15, R3, 0x180, RZ ;  /* 0x00000180030fc824 */ /* 0x000fe200078e02ff */
[----:B------:R-:W0:Y:S01]  /*65530*/  @!P2 LDC.64 R8, c[0x0][0x5c0] ;  /* 0x00017000ff08ab82 */ /* 0x000e220000000a00 */
[----:B------:R-:W-:Y:S02]  /*65540*/  @!P4 IMAD.WIDE.U32 R4, R2, 0x180, R4 ;  /* 0x000001800204c825 */ /* 0x000fe400078e0004 */
[----:B------:R-:W-:Y:S01]  /*65550*/  @!P0 STG.E.U8 desc[UR30][R6.64], R17 ;  /* 0x0000001106008986 */ /* 0x000fe2000c10111e */
[----:B------:R-:W-:Y:S02]  /*65560*/  ISETP.GE.AND P0, PT, R29, 0x189, PT ;  /* 0x000001891d00780c */ /* 0x000fe40003f06270 */
[----:B----4-:R-:W-:-:S02]  /*65570*/  @!P4 IADD3 R4, P1, R4, R10, RZ ;  /* 0x0000000a0404c210 */ /* 0x010fc40007f3e0ff */
[----:B------:R-:W1:Y:S02]  /*65580*/  @!P5 LDC.64 R12, c[0x0][0x5c0] ;  /* 0x00017000ff0cdb82 */ /* 0x000e640000000a00 */
[----:B------:R-:W-:Y:S02]  /*65590*/  @!P4 IADD3.X R5, R11, R5, R15, P1, !PT ;  /* 0x000000050b05c210 */ /* 0x000fe40000ffe40f */
[----:B------:R-:W-:Y:S01]  /*655a0*/  ISETP.LT.OR P1, PT, R28, 0x1, !P0 ;  /* 0x000000011c00780c */ /* 0x000fe20004721670 */
[----:B---3--:R-:W-:-:S05]  /*655b0*/  FMUL R14, R196, UR18 ;  /* 0x00000012c40e7c20 */ /* 0x008fca0008400000 */
[----:B------:R-:W-:Y:S01]  /*655c0*/  F2FP.SATFINITE.E4M3.F32.PACK_AB_MERGE_C R11, RZ, R14, RZ ;  /* 0x0000000eff0b723e */ /* 0x000fe200048070ff */
[----:B------:R-:W-:Y:S04]  /*655d0*/  BSSY B1, `(.L_x_40) ;  /* 0x0000013000017945 */ /* 0x000fe80003800000 */
[----:B------:R3:W-:Y:S02]  /*655e0*/  @!P4 STG.E.U8 desc[UR30][R4.64+0x1], R11 ;  /* 0x0000010b0400c986 */ /* 0x0007e4000c10111e */
[----:B---3--:R-:W-:Y:S02]  /*655f0*/  @!P2 IMAD.MOV.U32 R4, RZ, RZ, R24 ;  /* 0x000000ffff04a224 */ /* 0x008fe400078e0018 */
[----:B------:R-:W-:Y:S02]  /*65600*/  @!P2 IMAD.MOV.U32 R5, RZ, RZ, R30 ;  /* 0x000000ffff05a224 */ /* 0x000fe400078e001e */
[----:B------:R-:W-:-:S04]  /*65610*/  @!P2 IMAD.WIDE.U32 R6, R2, 0x180, R4 ;  /* 0x000001800206a825 */ /* 0x000fc800078e0004 */
[----:B--2---:R-:W-:-:S05]  /*65620*/  FMUL R10, R197, UR18 ;  /* 0x00000012c50a7c20 */ /* 0x004fca0008400000 */
[----:B------:R-:W-:Y:S01]  /*65630*/  F2FP.SATFINITE.E4M3.F32.PACK_AB_MERGE_C R15, RZ, R10, RZ ;  /* 0x0000000aff0f723e */ /* 0x000fe200048070ff */
[----:B01----:R-:W-:Y:S06]  /*65640*/  @P1 BRA `(.L_x_41) ;  /* 0x00000000002c1947 */ /* 0x003fec0003800000 */
[----:B------:R-:W-:Y:S01]  /*65650*/  IMAD.MOV.U32 R4, RZ, RZ, R24 ;  /* 0x000000ffff047224 */ /* 0x000fe200078e0018 */
[----:B------:R-:W-:Y:S01]  /*65660*/  ULDC.64 UR20, c[0x0][0x5c0] ;  /* 0x0001700000147ab9 */ /* 0x000fe20000000a00 */
[----:B------:R-:W-:Y:S02]  /*65670*/  IMAD.MOV.U32 R5, RZ, RZ, R30 ;  /* 0x000000ffff057224 */ /* 0x000fe400078e001e */
[----:B------:R-:W-:Y:S02]  /*65680*/  IMAD R11, R3, 0x180, RZ ;  /* 0x00000180030b7824 */ /* 0x000fe400078e02ff */
[----:B------:R-:W-:-:S04]  /*65690*/  IMAD.WIDE.U32 R4, R2, 0x180, R4 ;  /* 0x0000018002047825 */ /* 0x000fc800078e0004 */
[----:B------:R-:W-:Y:S02]  /*656a0*/  IMAD.U32 R17, RZ, RZ, UR20 ;  /* 0x00000014ff117e24 */ /* 0x000fe4000f8e00ff */
[----:B------:R-:W-:Y:S02]  /*656b0*/  IMAD.U32 R10, RZ, RZ, UR21 ;  /* 0x00000015ff0a7e24 */ /* 0x000fe4000f8e00ff */
[----:B------:R-:W-:Y:S01]  /*656c0*/  IMAD.IADD R11, R5, 0x1, R11 ;  /* 0x00000001050b7824 */ /* 0x000fe200078e020b */
[----:B------:R-:W-:-:S04]  /*656d0*/  IADD3 R4, P1, P4, R4, UR10, R17 ;  /* 0x0000000a04047c10 */ /* 0x000fc8000fc3e011 */
[----:B------:R-:W-:-:S05]  /*656e0*/  IADD3.X R5, R11, UR9, R10, P1, P4 ;  /* 0x000000090b057c10 */ /* 0x000fca0008fe840a */
[----:B------:R0:W-:Y:S04]  /*656f0*/  STG.E.U8 desc[UR30][R4.64], R15 ;  /* 0x0000000f04007986 */ /* 0x0001e8000c10111e */
.L_x_41:
[----:B------:R-:W-:Y:S05]  /*65700*/  BSYNC B1 ;  /* 0x0000000000017941 */ /* 0x000fea0003800000 */
.L_x_40:
[----:B0-----:R-:W2:Y:S01]  /*65710*/  LDL.LU R4, [R1+0xa64] ;  /* 0x000a640001047983 */ /* 0x001ea20000300800 */
[----:B------:R-:W-:Y:S01]  /*65720*/  ISETP.LT.OR P1, PT, R28, 0x2, !P0 ;  /* 0x000000021c00780c */ /* 0x000fe20004721670 */
[----:B------:R-:W-:Y:S01]  /*65730*/  @!P2 IMAD R5, R3, 0x180, RZ ;  /* 0x000001800305a824 */ /* 0x000fe200078e02ff */
[----:B------:R-:W-:Y:S01]  /*65740*/  @!P2 IADD3 R6, P4, R6, R8, RZ ;  /* 0x000000080606a210 */ /* 0x000fe20007f9e0ff */
[----:B------:R-:W-:Y:S03]  /*65750*/  BSSY B1, `(.L_x_42) ;  /* 0x0000010000017945 */ /* 0x000fe60003800000 */
[----:B------:R-:W-:Y:S01]  /*65760*/  @!P2 IADD3.X R7, R9, R7, R5, P4, !PT ;  /* 0x000000070907a210 */ /* 0x000fe200027fe405 */
[----:B--2---:R-:W-:-:S05]  /*65770*/  FMUL R4, R4, UR18 ;  /* 0x0000001204047c20 */ /* 0x004fca0008400000 */
[----:B------:R-:W-:Y:S01]  /*65780*/  F2FP.SATFINITE.E4M3.F32.PACK_AB_MERGE_C R9, RZ, R4, RZ ;  /* 0x00000004ff09723e */ /* 0x000fe200048070ff */
[----:B------:R-:W-:Y:S06]  /*65790*/  @P1 BRA `(.L_x_43) ;  /* 0x00000000002c1947 */ /* 0x000fec0003800000 */
        /* <DEDUP_REMOVED lines=11> */
.L_x_43:
[----:B------:R-:W-:Y:S05]  /*65850*/  BSYNC B1 ;  /* 0x0000000000017941 */ /* 0x000fea0003800000 */
.L_x_42:
[----:B0-----:R-:W2:Y:S04]  /*65860*/  LDL.LU R4, [R1+0xa68] ;  /* 0x000a680001047983 */ /* 0x001ea80000300800 */
[----:B------:R-:W3:Y:S04]  /*65870*/  LDL.LU R14, [R1+0xa6c] ;  /* 0x000a6c00010e7983 */ /* 0x000ee80000300800 */
[----:B------:R-:W4:Y:S01]  /*65880*/  LDL.LU R17, [R1+0xa70] ;  /* 0x000a700001117983 */ /* 0x000f220000300800 */
[C---:B------:R-:W-:Y:S01]  /*65890*/  ISETP.LT.OR P4, PT, R28.reuse, 0x11, !P3 ;  /* 0x000000111c00780c */ /* 0x040fe20005f81670 */
[----:B------:R-:W-:Y:S01]  /*658a0*/  @!P5 IMAD.MOV.U32 R5, RZ, RZ, R30 ;  /* 0x000000ffff05d224 */ /* 0x000fe200078e001e */
[----:B------:R-:W-:Y:S01]  /*658b0*/  ISETP.LT.OR P1, PT, R28, 0x12, !P3 ;  /* 0x000000121c00780c */ /* 0x000fe20005f21670 */
[----:B------:R-:W-:Y:S01]  /*658c0*/  @!P5 IMAD R16, R3, 0x180, RZ ;  /* 0x000001800310d824 */ /* 0x000fe200078e02ff */
[----:B------:R-:W-:Y:S09]  /*658d0*/  BSSY B1, `(.L_x_44) ;  /* 0x000001f000017945 */ /* 0x000ff20003800000 */
[----:B------:R-:W0:Y:S08]  /*658e0*/  @!P4 LDC.64 R8, c[0x0][0x5c0] ;  /* 0x00017000ff08cb82 */ /* 0x000e300000000a00 */
[----:B------:R-:W1:Y:S01]  /*658f0*/  @!P1 LDC.64 R10, c[0x0][0x5c0] ;  /* 0x00017000ff0a9b82 */ /* 0x000e620000000a00 */
[----:B--2---:R-:W-:Y:S01]  /*65900*/  FMUL R4, R4, UR18 ;  /* 0x0000001204047c20 */ /* 0x004fe20008400000 */
[----:B---3--:R-:W-:-:S04]  /*65910*/  FMUL R14, R14, UR18 ;  /* 0x000000120e0e7c20 */ /* 0x008fc80008400000 */
[----:B------:R-:W-:Y:S01]  /*65920*/  F2FP.SATFINITE.E4M3.F32.PACK_AB_MERGE_C R15, RZ, R4, RZ ;  /* 0x00000004ff0f723e */ /* 0x000fe200048070ff */
[----:B------:R-:W-:-:S04]  /*65930*/  @!P5 IMAD.MOV.U32 R4, RZ, RZ, R24 ;  /* 0x000000ffff04d224 */ /* 0x000fc800078e0018 */
[----:B------:R-:W-:Y:S01]  /*65940*/  @!P5 IMAD.WIDE.U32 R4, R2, 0x180, R4 ;  /* 0x000001800204d825 */ /* 0x000fe200078e0004 */
[----:B------:R2:W-:Y:S02]  /*65950*/  @!P2 STG.E.U8 desc[UR30][R6.64+0x8], R15 ;  /* 0x0000080f0600a986 */ /* 0x0005e4000c10111e */
[----:B------:R-:W-:Y:S01]  /*65960*/  @!P5 IADD3 R4, P2, R4, R12, RZ ;  /* 0x0000000c0404d210 */ /* 0x000fe20007f5e0ff */
[----:B----4-:R-:W-:-:S03]  /*65970*/  FMUL R12, R17, UR18 ;  /* 0x00000012110c7c20 */ /* 0x010fc60008400000 */
[----:B------:R-:W-:Y:S02]  /*65980*/  @!P5 IADD3.X R5, R13, R5, R16, P2, !PT ;  /* 0x000000050d05d210 */ /* 0x000fe400017fe410 */
[----:B------:R-:W-:Y:S02]  /*65990*/  ISETP.LT.OR P2, PT, R28, 0x9, !P0 ;  /* 0x000000091c00780c */ /* 0x000fe40004741670 */
[----:B------:R-:W-:Y:S02]  /*659a0*/  F2FP.SATFINITE.E4M3.F32.PACK_AB_MERGE_C R13, RZ, R14, RZ ;  /* 0x0000000eff0d723e */ /* 0x000fe400048070ff */
[----:B--2---:R-:W-:-:S03]  /*659b0*/  F2FP.SATFINITE.E4M3.F32.PACK_AB_MERGE_C R15, RZ, R12, RZ ;  /* 0x0000000cff0f723e */ /* 0x004fc600048070ff */
[----:B------:R2:W-:Y:S02]  /*659c0*/  @!P5 STG.E.U8 desc[UR30][R4.64+0x9], R13 ;  /* 0x0000090d0400d986 */ /* 0x0005e4000c10111e */
[----:B--2---:R-:W-:Y:S02]  /*659d0*/  @!P4 IMAD.MOV.U32 R4, RZ, RZ, R24 ;  /* 0x000000ffff04c224 */ /* 0x004fe400078e0018 */
[----:B------:R-:W-:Y:S02]  /*659e0*/  @!P4 IMAD.MOV.U32 R5, RZ, RZ, R30 ;  /* 0x000000ffff05c224 */ /* 0x000fe400078e001e */
[----:B------:R-:W-:Y:S01]  /*659f0*/  @!P4 IMAD.WIDE.U32 R6, R2, 0x180, R4 ;  /* 0x000001800206c825 */ /* 0x000fe200078e0004 */
        /* <DEDUP_REMOVED lines=12> */
.L_x_45:
[----:B------:R-:W-:Y:S05]  /*65ac0*/  BSYNC B1 ;  /* 0x0000000000017941 */ /* 0x000fea0003800000 */
.L_x_44:
        /* <DEDUP_REMOVED lines=20> */
.L_x_47:
[----:B------:R-:W-:Y:S05]  /*65c10*/  BSYNC B1 ;  /* 0x0000000000017941 */ /* 0x000fea0003800000 */
.L_x_46:
        /* <DEDUP_REMOVED lines=38> */
.L_x_49:
[----:B------:R-:W-:Y:S05]  /*65e80*/  BSYNC B1 ;  /* 0x0000000000017941 */ /* 0x000fea0003800000 */
.L_x_48:
        /* <DEDUP_REMOVED lines=20> */
.L_x_51:
[----:B------:R-:W-:Y:S05]  /*65fd0*/  BSYNC B1 ;  /* 0x0000000000017941 */ /* 0x000fea0003800000 */
.L_x_50:
        /* <DEDUP_REMOVED lines=16> */
[----:B------:R-:W-:-:S04]  /*660e0*/  @!P2 IADD3 R4, P5, R4, R14, RZ ;  /* 0x0000000e0404a210 */ /* 0x000fc80007fbe0ff */
[----:B------:R-:W-:Y:S02]  /*660f0*/  @!P2 IADD3.X R5, R15, R5, R16, P5, !PT ;  /* 0x000000050f05a210 */ /* 0x000fe40002ffe410 */
[----:B------:R-:W-:Y:S02]  /*66100*/  ISETP.LT.OR P5, PT, R28, 0x19, !P0 ;  /* 0x000000191c00780c */ /* 0x000fe400047a1670 */
[----:B------:R-:W-:Y:S01]  /*66110*/  F2FP.SATFINITE.E4M3.F32.PACK_AB_MERGE_C R15, RZ, R8, RZ ;  /* 0x00000008ff0f723e */ /* 0x000fe200048070ff */
[----:B----4-:R-:W-:-:S04]  /*66120*/  FMUL R8, R17, UR18 ;  /* 0x0000001211087c20 */ /* 0x010fc80008400000 */
[----:B------:R3:W-:Y:S01]  /*66130*/  @!P2 STG.E.U8 desc[UR30][R4.64+0x19], R15 ;  /* 0x0000190f0400a986 */ /* 0x0007e2000c10111e */
[----:B--2---:R-:W-:Y:S01]  /*66140*/  F2FP.SATFINITE.E4M3.F32.PACK_AB_MERGE_C R9, RZ, R8, RZ ;  /* 0x00000008ff09723e */ /* 0x004fe200048070ff */
[----:B---3--:R-:W-:Y:S02]  /*66150*/  @!P4 IMAD.MOV.U32 R4, RZ, RZ, R24 ;  /* 0x000000ffff04c224 */ /* 0x008fe400078e0018 */
        /* <DEDUP_REMOVED lines=14> */
.L_x_53:
[----:B------:R-:W-:Y:S05]  /*66240*/  BSYNC B1 ;  /* 0x0000000000017941 */ /* 0x000fea0003800000 */
.L_x_52:
        /* <DEDUP_REMOVED lines=20> */
.L_x_55:
[----:B------:R-:W-:Y:S05]  /*66390*/  BSYNC B1 ;  /* 0x0000000000017941 */ /* 0x000fea0003800000 */
.L_x_54:
[----:B0-----:R-:W2:Y:S04]  /*663a0*/  LDL.LU R4, [R1+0xa98] ;  /* 0x000a980001047983 */ /* 0x001ea80000300800 */
[----:B------:R-:W3:Y:S04]  /*663b0*/  LDL.LU R14, [R1+0xa9c] ;  /* 0x000a9c00010e7983 */ /* 0x000ee80000300800 */
[----:B------:R-:W4:Y:S01]  /*663c0*/  LDL.LU R17, [R1+0xaa0] ;  /* 0x000aa00001117983 */ /* 0x000f220000300800 */
[C---:B------:R-:W-:Y:S01]  /*663d0*/  ISETP.LT.OR P5, PT, R28.reuse, 0x29, !P3 ;  /* 0x000000291c00780c */ /* 0x040fe20005fa1670 */
[----:B------:R-:W-:Y:S01]  /*663e0*/  @!P1 IMAD.MOV.U32 R8, RZ, RZ, R24 ;  /* 0x000000ffff089224 */ /* 0x000fe200078e0018 */
[----:B------:R-:W-:Y:S01]  /*663f0*/  ISETP.LT.OR P2, PT, R28, 0x2a, !P3 ;  /* 0x0000002a1c00780c */ /* 0x000fe20005f41670 */
[----:B------:R-:W-:Y:S01]  /*66400*/  @!P1 IMAD.MOV.U32 R9, RZ, RZ, R30 ;  /* 0x000000ffff099224 */ /* 0x000fe200078e001e */
[----:B------:R-:W-:Y:S01]  /*66410*/  BSSY B1, `(.L_x_56) ;  /* 0x000001f000017945 */ /* 0x000fe20003800000 */
[----:B------:R-:W-:-:S02]  /*66420*/  @!P1 IMAD R16, R3, 0x180, RZ ;  /* 0x0000018003109824 */ /* 0x000fc400078e02ff */
[----:B------:R-:W-:-:S08]  /*66430*/  @!P1 IMAD.WIDE.U32 R8, R2, 0x180, R8 ;  /* 0x0000018002089825 */ /* 0x000fd000078e0008 */
[----:B------:R-:W0:Y:S01]  /*66440*/  @!P2 LDC.64 R6, c[0x0][0x5c0] ;  /* 0x00017000ff06ab82 */ /* 0x000e220000000a00 */
[----:B--2---:R-:W-:Y:S01]  /*66450*/  FMUL R4, R4, UR18 ;  /* 0x0000001204047c20 */ /* 0x004fe20008400000 */
[----:B---3--:R-:W-:-:S04]  /*66460*/  FMUL R14, R14, UR18 ;  /* 0x000000120e0e7c20 */ /* 0x008fc80008400000 */
[----:B------:R-:W-:Y:S02]  /*66470*/  F2FP.SATFINITE.E4M3.F32.PACK_AB_MERGE_C R15, RZ, R4, RZ ;  /* 0x00000004ff0f723e */ /* 0x000fe400048070ff */
[----:B------:R-:W1:Y:S03]  /*66480*/  @!P5 LDC.64 R4, c[0x0][0x5c0] ;  /* 0x00017000ff04db82 */ /* 0x000e660000000a00 */
[----:B------:R2:W-:Y:S01]  /*66490*/  @!P4 STG.E.U8 desc[UR30][R10.64+0x20], R15 ;  /* 0x0000200f0a00c986 */ /* 0x0005e2000c10111e */
        /* <DEDUP_REMOVED lines=10> */
[----:B0-----:R-:W-:Y:S06]  /*66540*/  @P4 BRA `(.L_x_57) ;  /* 0x00000000002c4947 */ /* 0x001fec0003800000 */
        /* <DEDUP_REMOVED lines=11> */
.L_x_57:
[----:B------:R-:W-:Y:S05]  /*66600*/  BSYNC B1 ;  /* 0x0000000000017941 */ /* 0x000fea0003800000 */
.L_x_56:
[----:B0-----:R-:W2:Y:S01]  /*66610*/  LDL.LU R10, [R1+0xaa4] ;  /* 0x000aa400010a7983 */ /* 0x001ea20000300800 */
[----:B------:R-:W-:Y:S01]  /*66620*/  ISETP.LT.OR P1, PT, R28, 0x22, !P0 ;  /* 0x000000221c00780c */ /* 0x000fe20004721670 */
[----:B------:R-:W-:Y:S01]  /*66630*/  @!P5 IMAD R11, R3, 0x180, RZ ;  /* 0x00000180030bd824 */ /* 0x000fe200078e02ff */
[----:B-1----:R-:W-:Y:S01]  /*66640*/  @!P5 IADD3 R4, P4, R8, R4, RZ ;  /* 0x000000040804d210 */ /* 0x002fe20007f9e0ff */
        /* <DEDUP_REMOVED lines=16> */
.L_x_59:
[----:B------:R-:W-:Y:S05]  /*66750*/  BSYNC B1 ;  /* 0x0000000000017941 */ /* 0x000fea0003800000 */
.L_x_58:
[----:B0-----:R-:W2:Y:S04]  /*66760*/  LDL.LU R8, [R1+0xaa8] ;  /* 0x000aa80001087983 */ /* 0x001ea80000300800 */
[----:B------:R-:W3:Y:S04]  /*66770*/  LDL.LU R14, [R1+0xaac] ;  /* 0x000aac00010e7983 */ /* 0x000ee80000300800 */
[----:B------:R-:W4:Y:S01]  /*66780*/  LDL.LU R17, [R1+0xab0] ;  /* 0x000ab00001117983 */ /* 0x000f220000300800 */
[----:B------:R-:W-:Y:S01]  /*66790*/  @!P2 IMAD.MOV.U32 R12, RZ, RZ, R24 ;  /* 0x000000ffff0ca224 */ /* 0x000fe200078e0018 */
[C---:B------:R-:W-:Y:S01]  /*667a0*/  ISETP.LT.OR P4, PT, R28.reuse, 0x31, !P3 ;  /* 0x000000311c00780c */ /* 0x040fe20005f81670 */
[----:B------:R-:W-:Y:S01]  /*667b0*/  @!P2 IMAD.MOV.U32 R13, RZ, RZ, R30 ;  /* 0x000000ffff0da224 */ /* 0x000fe200078e001e */
[----:B------:R-:W-:Y:S01]  /*667c0*/  ISETP.LT.OR P1, PT, R28, 0x32, !P3 ;  /* 0x000000321c00780c */ /* 0x000fe20005f21670 */
[----:B------:R-:W-:Y:S01]  /*667d0*/  @!P2 IMAD R16, R3, 0x180, RZ ;  /* 0x000001800310a824 */ /* 0x000fe200078e02ff */
[----:B------:R-:W-:Y:S01]  /*667e0*/  BSSY B1, `(.L_x_60) ;  /* 0x000001e000017945 */ /* 0x000fe20003800000 */
[----:B------:R-:W-:-:S10]  /*667f0*/  @!P2 IMAD.WIDE.U32 R12, R2, 0x180, R12 ;  /* 0x00000180020ca825 */ /* 0x000fd400078e000c */
        /* <DEDUP_REMOVED lines=9> */
[----:B------:R-:W-:Y:S02]  /*66890*/  F2FP.SATFINITE.E4M3.F32.PACK_AB_MERGE_C R13, RZ, R14, RZ ;  /* 0x0000000eff0d723e */ /* 0x000fe400048070ff */
[----:B------:R-:W-:-:S03]  /*668a0*/  ISETP.LT.OR P5, PT, R28, 0x29, !P0 ;  /* 0x000000291c00780c */ /* 0x000fc600047a1670 */
[----:B------:R3:W-:Y:S01]  /*668b0*/  @!P2 STG.E.U8 desc[UR30][R6.64+0x29], R13 ;  /* 0x0000290d0600a986 */ /* 0x0007e2000c10111e */
[----:B--2---:R-:W-:Y:S01]  /*668c0*/  @!P4 IMAD.MOV.U32 R4, RZ, RZ, R24 ;  /* 0x000000ffff04c224 */ /* 0x004fe200078e0018 */
[----:B------:R-:W-:Y:S01]  /*668d0*/  F2FP.SATFINITE.E4M3.F32.PACK_AB_MERGE_C R15, RZ, R12, RZ ;  /* 0x0000000cff0f723e */ /* 0x000fe200048070ff */
[----:B------:R-:W-:Y:S02]  /*668e0*/  @!P4 IMAD.MOV.U32 R5, RZ, RZ, R30 ;  /* 0x000000ffff05c224 */ /* 0x000fe400078e001e */
[----:B------:R-:W-:-:S05]  /*668f0*/  @!P4 IMAD.WIDE.U32 R4, R2, 0x180, R4 ;  /* 0x000001800204c825 */ /* 0x000fca00078e0004 */
[----:B0-----:R-:W-:Y:S05]  /*66900*/  @P5 BRA `(.L_x_61) ;  /* 0x00000000002c5947 */ /* 0x001fea0003800000 */
[----:B---3--:R-:W-:Y:S01]  /*66910*/  IMAD.MOV.U32 R6, RZ, RZ, R24 ;  /* 0x000000ffff067224 */ /* 0x008fe200078e0018 */
        /* <DEDUP_REMOVED lines=10> */
.L_x_61:
[----:B------:R-:W-:Y:S05]  /*669c0*/  BSYNC B1 ;  /* 0x0000000000017941 */ /* 0x000fea0003800000 */
.L_x_60:
[----:B0--3--:R-:W2:Y:S01]  /*669d0*/  LDL.LU R6, [R1+0xab4] ;  /* 0x000ab40001067983 */ /* 0x009ea20000300800 */
        /* <DEDUP_REMOVED lines=19> */
.L_x_63:
[----:B------:R-:W-:Y:S05]  /*66b10*/  BSYNC B1 ;  /* 0x0000000000017941 */ /* 0x000fea0003800000 */
.L_x_62:
        /* <DEDUP_REMOVED lines=14> */
[----:B------:R-:W1:Y:S01]  /*66c00*/  @!P5 LDC.64 R4, c[0x0][0x5c0] ;  /* 0x00017000ff04db82 */ /* 0x000e620000000a00 */
[----:B------:R-:W-:Y:S02]  /*66c10*/  F2FP.SATFINITE.E4M3.F32.PACK_AB_MERGE_C R17, RZ, R14, RZ ;  /* 0x0000000eff11723e */ /* 0x000fe400048070ff */
[----:B------:R2:W-:Y:S01]  /*66c20*/  @!P4 STG.E.U8 desc[UR30][R8.64+0x30], R15 ;  /* 0x0000300f0800c986 */ /* 0x0005e2000c10111e */
[----:B------:R-:W-:Y:S01]  /*66c30*/  @!P1 IADD3 R12, P4, R12, R10, RZ ;  /* 0x0000000a0c0c9210 */ /* 0x000fe20007f9e0ff */
[----:B----4-:R-:W-:-:S03]  /*66c40*/  FMUL R14, R18, UR18 ;  /* 0x00000012120e7c20 */ /* 0x010fc60008400000 */
[----:B------:R-:W-:Y:S02]  /*66c50*/  @!P1 IADD3.X R13, R11, R13, R16, P4, !PT ;  /* 0x0000000d0b0d9210 */ /* 0x000fe400027fe410 */
[----:B------:R-:W-:-:S03]  /*66c60*/  ISETP.LT.OR P4, PT, R28, 0x31, !P0 ;  /* 0x000000311c00780c */ /* 0x000fc60004781670 */
[----:B------:R3:W-:Y:S01]  /*66c70*/  @!P1 STG.E.U8 desc[UR30][R12.64+0x31], R17 ;  /* 0x000031110c009986 */ /* 0x0007e2000c10111e */
[----:B--2---:R-:W-:Y:S01]  /*66c80*/  @!P5 IMAD.MOV.U32 R8, RZ, RZ, R24 ;  /* 0x000000ffff08d224 */ /* 0x004fe200078e0018 */
[----:B------:R-:W-:Y:S01]  /*66c90*/  F2FP.SATFINITE.E4M3.F32.PACK_AB_MERGE_C R15, RZ, R14, RZ ;  /* 0x0000000eff0f723e */ /* 0x000fe200048070ff */
[----:B------:R-:W-:Y:S02]  /*66ca0*/  @!P5 IMAD.MOV.U32 R9, RZ, RZ, R30 ;  /* 0x000000ffff09d224 */ /* 0x000fe400078e001e */
[----:B------:R-:W-:-:S05]  /*66cb0*/  @!P5 IMAD.WIDE.U32 R10, R2, 0x180, R8 ;  /* 0x00000180020ad825 */ /* 0x000fca00078e0008 */
[----:B0-----:R-:W-:Y:S05]  /*66cc0*/  @P4 BRA `(.L_x_65) ;  /* 0x00000000002c4947 */ /* 0x001fea0003800000 */
[----:B------:R-:W-:Y:S01]  /*66cd0*/  IMAD.MOV.U32 R8, RZ, RZ, R24 ;  /* 0x000000ffff087224 */ /* 0x000fe200078e0018 */
[----:B------:R-:W-:Y:S01]  /*66ce0*/  ULDC.64 UR20, c[0x0][0x5c0] ;  /* 0x0001700000147ab9 */ /* 0x000fe20000000a00 */
[----:B------:R-:W-:Y:S02]  /*66cf0*/  IMAD.MOV.U32 R9, RZ, RZ, R30 ;  /* 0x000000ffff097224 */ /* 0x000fe400078e001e */
[----:B---3--:R-:W-:Y:S02]  /*66d00*/  IMAD R13, R3, 0x180, RZ ;  /* 0x00000180030d7824 */ /* 0x008fe400078e02ff */
[----:B------:R-:W-:-:S04]  /*66d10*/  IMAD.WIDE.U32 R8, R2, 0x180, R8 ;  /* 0x0000018002087825 */ /* 0x000fc800078e0008 */
[----:B------:R-:W-:Y:S02]  /*66d20*/  IMAD.U32 R17, RZ, RZ, UR20 ;  /* 0x00000014ff117e24 */ /* 0x000fe4000f8e00ff */
[----:B------:R-:W-:Y:S02]  /*66d30*/  IMAD.U32 R12, RZ, RZ, UR21 ;  /* 0x00000015ff0c7e24 */ /* 0x000fe4000f8e00ff */
[----:B------:R-:W-:Y:S01]  /*66d40*/  IMAD.IADD R13, R9, 0x1, R13 ;  /* 0x00000001090d7824 */ /* 0x000fe200078e020d */
[----:B------:R-:W-:-:S04]  /*66d50*/  IADD3 R8, P1, P4, R8, UR10, R17 ;  /* 0x0000000a08087c10 */ /* 0x000fc8000fc3e011 */
[----:B------:R-:W-:-:S05]  /*66d60*/  IADD3.X R9, R13, UR9, R12, P1, P4 ;  /* 0x000000090d097c10 */ /* 0x000fca0008fe840c */
[----:B------:R0:W-:Y:S04]  /*66d70*/  STG.E.U8 desc[UR30][R8.64+0x30], R15 ;  /* 0x0000300f08007986 */ /* 0x0001e8000c10111e */
.L_x_65:
[----:B------:R-:W-:Y:S05]  /*66d80*/  BSYNC B1 ;  /* 0x0000000000017941 */ /* 0x000fea0003800000 */
.L_x_64:
[----:B0-----:R-:W3:Y:S01]  /*66d90*/  LDL.LU R8, [R1+0xac4] ;  /* 0x000ac40001087983 */ /* 0x001ee20000300800 */
[----:B------:R-:W-:Y:S01]  /*66da0*/  ISETP.LT.OR P1, PT, R28, 0x32, !P0 ;  /* 0x000000321c00780c */ /* 0x000fe20004721670 */
[----:B------:R-:W-:Y:S01]  /*66db0*/  @!P5 IMAD R9, R3, 0x180, RZ ;  /* 0x000001800309d824 */ /* 0x000fe200078e02ff */
[----:B------:R-:W-:Y:S01]  /*66dc0*/  BSSY B1, `(.L_x_66) ;  /* 0x0000011000017945 */ /* 0x000fe20003800000 */
[----:B---3--:R-:W-:Y:S01]  /*66dd0*/  FMUL R12, R8, UR18 ;  /* 0x00000012080c7c20 */ /* 0x008fe20008400000 */
[----:B-1----:R-:W-:-:S04]  /*66de0*/  @!P5 IADD3 R8, P4, R10, R4, RZ ;  /* 0x000000040a08d210 */ /* 0x002fc80007f9e0ff */
[----:B------:R-:W-:Y:S02]  /*66df0*/  @!P5 IADD3.X R9, R5, R11, R9, P4, !PT ;  /* 0x0000000b0509d210 */ /* 0x000fe400027fe409 */
[----:B------:R-:W-:-:S03]  /*66e00*/  F2FP.SATFINITE.E4M3.F32.PACK_AB_MERGE_C R11, RZ, R12, RZ ;  /* 0x0000000cff0b723e */ /* 0x000fc600048070ff */
[----:B------:R-:W-:Y:S05]  /*66e10*/  @P1 BRA `(.L_x_67) ;  /* 0x00000000002c1947 */ /* 0x000fea0003800000 */
        /* <DEDUP_REMOVED lines=11> */
.L_x_67:
[----:B------:R-:W-:Y:S05]  /*66ed0*/  BSYNC B1 ;  /* 0x0000000000017941 */ /* 0x000fea0003800000 */
.L_x_66:
        /* <DEDUP_REMOVED lines=9> */
[----:B------:R-:W-:-:S08]  /*66f70*/  @!P2 IMAD.WIDE.U32 R12, R2, 0x180, R12 ;  /* 0x00000180020ca825 */ /* 0x000fd000078e000c */
        /* <DEDUP_REMOVED lines=8> */
[----:B----4-:R-:W-:Y:S01]  /*67000*/  FMUL R14, R18, UR18 ;  /* 0x00000012120e7c20 */ /* 0x010fe20008400000 */
[----:B------:R-:W-:Y:S02]  /*67010*/  @!P4 IMAD.MOV.U32 R6, RZ, RZ, R24 ;  /* 0x000000ffff06c224 */ /* 0x000fe400078e0018 */
[----:B------:R-:W-:Y:S01]  /*67020*/  @!P2 IADD3.X R13, R7, R13, R16, P5, !PT ;  /* 0x0000000d070da210 */ /* 0x000fe20002ffe410 */
[----:B------:R-:W-:Y:S01]  /*67030*/  @!P4 IMAD.MOV.U32 R7, RZ, RZ, R30 ;  /* 0x000000ffff07c224 */ /* 0x000fe200078e001e */
[----:B------:R-:W-:-:S03]  /*67040*/  ISETP.LT.OR P5, PT, R28, 0x39, !P0 ;  /* 0x000000391c00780c */ /* 0x000fc600047a1670 */
[----:B------:R3:W-:Y:S01]  /*67050*/  @!P2 STG.E.U8 desc[UR30][R12.64+0x39], R17 ;  /* 0x000039110c00a986 */ /* 0x0007e2000c10111e */
[----:B------:R-:W-:Y:S01]  /*67060*/  @!P4 IMAD.WIDE.U32 R6, R2, 0x180, R6 ;  /* 0x000001800206c825 */ /* 0x000fe200078e0006 */
[----:B--2---:R-:W-:-:S08]  /*67070*/  F2FP.SATFINITE.E4M3.F32.PACK_AB_MERGE_C R15, RZ, R14, RZ ;  /* 0x0000000eff0f723e */ /* 0x004fd000048070ff */
        /* <DEDUP_REMOVED lines=12> */
.L_x_69:
[----:B------:R-:W-:Y:S05]  /*67140*/  BSYNC B1 ;  /* 0x0000000000017941 */ /* 0x000fea0003800000 */
.L_x_68:
        /* <DEDUP_REMOVED lines=20> */
.L_x_71:
[----:B------:R-:W-:Y:S05]  /*67290*/  BSYNC B1 ;  /* 0x0000000000017941 */ /* 0x000fea0003800000 */
.L_x_70:
[----:B0-----:R-:W2:Y:S04]  /*672a0*/  LDL.LU R6, [R1+0xad8] ;  /* 0x000ad80001067983 */ /* 0x001ea80000300800 */
[----:B------:R-:W4:Y:S04]  /*672b0*/  LDL.LU R14, [R1+0xadc] ;  /* 0x000adc00010e7983 */ /* 0x000f280000300800 */
[----:B------:R-:W5:Y:S01]  /*672c0*/  LDL.LU R18, [R1+0xae0] ;  /* 0x000ae00001127983 */ /* 0x000f620000300800 */
[----:B---3--:R-:W-:Y:S01]  /*672d0*/  @!P1 IMAD.MOV.U32 R12, RZ, RZ, R24 ;  /* 0x000000ffff0c9224 */ /* 0x008fe200078e0018 */
        /* <DEDUP_REMOVED lines=8> */
[----:B----4-:R-:W-:-:S04]  /*67360*/  FMUL R14, R14, UR18 ;  /* 0x000000120e0e7c20 */ /* 0x010fc80008400000 */
[----:B------:R-:W-:Y:S02]  /*67370*/  F2FP.SATFINITE.E4M3.F32.PACK_AB_MERGE_C R15, RZ, R6, RZ ;  /* 0x00000006ff0f723e */ /* 0x000fe400048070ff */
[----:B------:R-:W2:Y:S01]  /*67380*/  @!P2 LDC.64 R6, c[0x0][0x5c0] ;  /* 0x00017000ff06ab82 */ /* 0x000ea20000000a00 */
[----:B------:R-:W-:Y:S02]  /*67390*/  F2FP.SATFINITE.E4M3.F32.PACK_AB_MERGE_C R17, RZ, R14, RZ ;  /* 0x0000000eff11723e */ /* 0x000fe400048070ff */
[----:B------:R3:W-:Y:S01]  /*673a0*/  @!P4 STG.E.U8 desc[UR30][R10.64+0x40], R15 ;  /* 0x0000400f0a00c986 */ /* 0x0007e2000c10111e */
[----:B-1----:R-:W-:Y:S01]  /*673b0*/  @!P1 IADD3 R12, P4, R12, R4, RZ ;  /* 0x000000040c0c9210 */ /* 0x002fe20007f9e0ff */
[----:B-----5:R-:W-:Y:S01]  /*673c0*/  FMUL R14, R18, UR18 ;  /* 0x00000012120e7c20 */ /* 0x020fe20008400000 */
[----:B------:R-:W-:Y:S02]  /*673d0*/  @!P5 IMAD.MOV.U32 R4, RZ, RZ, R24 ;  /* 0x000000ffff04d224 */ /* 0x000fe400078e0018 */
[----:B------:R-:W-:Y:S01]  /*673e0*/  @!P1 IADD3.X R13, R5, R13, R16, P4, !PT ;  /* 0x0000000d050d9210 */ /* 0x000fe200027fe410 */
[----:B------:R-:W-:Y:S01]  /*673f0*/  @!P5 IMAD.MOV.U32 R5, RZ, RZ, R30 ;  /* 0x000000ffff05d224 */ /* 0x000fe200078e001e */
[----:B------:R-:W-:-:S03]  /*67400*/  ISETP.LT.OR P4, PT, R28, 0x41, !P0 ;  /* 0x000000411c00780c */ /* 0x000fc60004781670 */
[----:B------:R1:W-:Y:S01]  /*67410*/  @!P1 STG.E.U8 desc[UR30][R12.64+0x41], R17 ;  /* 0x000041110c009986 */ /* 0x0003e2000c10111e */
[----:B------:R-:W-:Y:S01]  /*67420*/  @!P5 IMAD.WIDE.U32 R4, R2, 0x180, R4 ;  /* 0x000001800204d825 */ /* 0x000fe200078e0004 */
[----:B---3--:R-:W-:-:S08]  /*67430*/  F2FP.SATFINITE.E4M3.F32.PACK_AB_MERGE_C R15, RZ, R14, RZ ;  /* 0x0000000eff0f723e */ /* 0x008fd000048070ff */
[----:B0-----:R-:W-:Y:S05]  /*67440*/  @P4 BRA `(.L_x_73) ;  /* 0x00000000002c4947 */ /* 0x001fea0003800000 */
[----:B------:R-:W-:Y:S01]  /*67450*/  IMAD.MOV.U32 R10, RZ, RZ, R24 ;  /* 0x000000ffff0a7224 */ /* 0x000fe200078e0018 */
[----:B------:R-:W-:Y:S01]  /*67460*/  ULDC.64 UR20, c[0x0][0x5c0] ;  /* 0x0001700000147ab9 */ /* 0x000fe20000000a00 */
[----:B------:R-:W-:Y:S02]  /*67470*/  IMAD.MOV.U32 R11, RZ, RZ, R30 ;  /* 0x000000ffff0b7224 */ /* 0x000fe400078e001e */
[----:B-1----:R-:W-:Y:S02]  /*67480*/  IMAD R13, R3, 0x180, RZ ;  /* 0x00000180030d7824 */ /* 0x002fe400078e02ff */
[----:B------:R-:W-:-:S04]  /*67490*/  IMAD.WIDE.U32 R10, R2, 0x180, R10 ;  /* 0x00000180020a7825 */ /* 0x000fc800078e000a */
[----:B------:R-:W-:Y:S02]  /*674a0*/  IMAD.U32 R17, RZ, RZ, UR20 ;  /* 0x00000014ff117e24 */ /* 0x000fe4000f8e00ff */
[----:B------:R-:W-:Y:S02]  /*674b0*/  IMAD.U32 R12, RZ, RZ, UR21 ;  /* 0x00000015ff0c7e24 */ /* 0x000fe4000f8e00ff */
[----:B------:R-:W-:Y:S01]  /*674c0*/  IMAD.IADD R13, R11, 0x1, R13 ;  /* 0x000000010b0d7824 */ /* 0x000fe200078e020d */
[----:B------:R-:W-:-:S04]  /*674d0*/  IADD3 R10, P1, P4, R10, UR10, R17 ;  /* 0x0000000a0a0a7c10 */ /* 0x000fc8000fc3e011 */
[----:B------:R-:W-:-:S05]  /*674e0*/  IADD3.X R11, R13, UR9, R12, P1, P4 ;  /* 0x000000090d0b7c10 */ /* 0x000fca0008fe840c */
[----:B------:R0:W-:Y:S04]  /*674f0*/  STG.E.U8 desc[UR30][R10.64+0x40], R15 ;  /* 0x0000400f0a007986 */ /* 0x0001e8000c10111e */
.L_x_73:
[----:B------:R-:W-:Y:S05]  /*67500*/  BSYNC B1 ;  /* 0x0000000000017941 */ /* 0x000fea0003800000 */
.L_x_72:
[----:B0-----:R-:W1:Y:S01]  /*67510*/  LDL.LU R10, [R1+0xae4] ;  /* 0x000ae400010a7983 */ /* 0x001e620000300800 */
[----:B------:R-:W-:Y:S01]  /*67520*/  ISETP.LT.OR P1, PT, R28, 0x42, !P0 ;  /* 0x000000421c00780c */ /* 0x000fe20004721670 */
[----:B------:R-:W-:Y:S01]  /*67530*/  @!P5 IMAD R11, R3, 0x180, RZ ;  /* 0x00000180030bd824 */ /* 0x000fe200078e02ff */
[----:B------:R-:W-:Y:S01]  /*67540*/  BSSY B1, `(.L_x_74) ;  /* 0x0000011000017945 */ /* 0x000fe20003800000 */
[----:B-1----:R-:W-:Y:S01]  /*67550*/  FMUL R12, R10, UR18 ;  /* 0x000000120a0c7c20 */ /* 0x002fe20008400000 */
[----:B------:R-:W-:-:S04]  /*67560*/  @!P5 IADD3 R10, P4, R4, R8, RZ ;  /* 0x00000008040ad210 */ /* 0x000fc80007f9e0ff */
        /* <DEDUP_REMOVED lines=14> */
.L_x_75:
[----:B------:R-:W-:Y:S05]  /*67650*/  BSYNC B1 ;  /* 0x0000000000017941 */ /* 0x000fea0003800000 */
.L_x_74:
[----:B0-----:R-:W3:Y:S04]  /*67660*/  LDL.LU R4, [R1+0xae8] ;  /* 0x000ae80001047983 */ /* 0x001ee80000300800 */
[----:B------:R-:W4:Y:S04]  /*67670*/  LDL.LU R14, [R1+0xaec] ;  /* 0x000aec00010e7983 */ /* 0x000f280000300800 */
[----:B------:R-:W5:Y:S01]  /*67680*/  LDL.LU R18, [R1+0xaf0] ;  /* 0x000af00001127983 */ /* 0x000f620000300800 */
[C---:B------:R-:W-:Y:S01]  /*67690*/  ISETP.LT.OR P4, PT, R28.reuse, 0x51, !P3 ;  /* 0x000000511c00780c */ /* 0x040fe20005f81670 */
[----:B------:R-:W-:Y:S01]  /*676a0*/  @!P2 IMAD.MOV.U32 R12, RZ, RZ, R24 ;  /* 0x000000ffff0ca224 */ /* 0x000fe200078e0018 */
[----:B------:R-:W-:Y:S01]  /*676b0*/  ISETP.LT.OR P1, PT, R28, 0x52, !P3 ;  /* 0x000000521c00780c */ /* 0x000fe20005f21670 */
[----:B------:R-:W-:Y:S01]  /*676c0*/  @!P2 IMAD.MOV.U32 R13, RZ, RZ, R30 ;  /* 0x000000ffff0da224 */ /* 0x000fe200078e001e */
[----:B------:R-:W-:Y:S01]  /*676d0*/  BSSY B1, `(.L_x_76) ;  /* 0x000001f000017945 */ /* 0x000fe20003800000 */
[----:B------:R-:W-:-:S02]  /*676e0*/  @!P2 IMAD R16, R3, 0x180, RZ ;  /* 0x000001800310a824 */ /* 0x000fc400078e02ff */
[----:B------:R-:W-:-:S06]  /*676f0*/  @!P2 IMAD.WIDE.U32 R12, R2, 0x180, R12 ;  /* 0x00000180020ca825 */ /* 0x000fcc00078e000c */
[----:B------:R-:W0:Y:S01]  /*67700*/  @!P4 LDC.64 R8, c[0x0][0x5c0] ;  /* 0x00017000ff08cb82 */ /* 0x000e220000000a00 */
[----:B---3--:R-:W-:Y:S01]  /*67710*/  FMUL R4, R4, UR18 ;  /* 0x0000001204047c20 */ /* 0x008fe20008400000 */
[----:B----4-:R-:W-:-:S04]  /*67720*/  FMUL R14, R14, UR18 ;  /* 0x000000120e0e7c20 */ /* 0x010fc80008400000 */
[----:B------:R-:W-:Y:S02]  /*67730*/  F2FP.SATFINITE.E4M3.F32.PACK_AB_MERGE_C R15, RZ, R4, RZ ;  /* 0x00000004ff0f723e */ /* 0x000fe400048070ff */
[----:B------:R-:W1:Y:S01]  /*67740*/  @!P1 LDC.64 R4, c[0x0][0x5c0] ;  /* 0x00017000ff049b82 */ /* 0x000e620000000a00 */
[----:B------:R-:W-:Y:S02]  /*67750*/  F2FP.SATFINITE.E4M3.F32.PACK_AB_MERGE_C R17, RZ, R14, RZ ;  /* 0x0000000eff11723e */ /* 0x000fe400048070ff */
[----:B------:R3:W-:Y:S01]  /*67760*/  @!P5 STG.E.U8 desc[UR30][R10.64+0x48], R15 ;  /* 0x0000480f0a00d986 */ /* 0x0007e2000c10111e */
[----:B--2---:R-:W-:Y:S01]  /*67770*/  @!P2 IADD3 R6, P5, R12, R6, RZ ;  /* 0x000000060c06a210 */ /* 0x004fe20007fbe0ff */
[----:B-----5:R-:W-:-:S03]  /*67780*/  FMUL R14, R18, UR18 ;  /* 0x00000012120e7c20 */ /* 0x020fc60008400000 */
[----:B------:R-:W-:Y:S02]  /*67790*/  @!P2 IADD3.X R7, R7, R13, R16, P5, !PT ;  /* 0x0000000d0707a210 */ /* 0x000fe40002ffe410 */
[----:B------:R-:W-:-:S03]  /*677a0*/  ISETP.LT.OR P5, PT, R28, 0x49, !P0 ;  /* 0x000000491c00780c */ /* 0x000fc600047a1670 */
[----:B------:R2:W-:Y:S01]  /*677b0*/  @!P2 STG.E.U8 desc[UR30][R6.64+0x49], R17 ;  /* 0x000049110600a986 */ /* 0x0005e2000c10111e */
[----:B---3--:R-:W-:Y:S01]  /*677c0*/  F2FP.SATFINITE.E4M3.F32.PACK_AB_MERGE_C R11, RZ, R14, RZ ;  /* 0x0000000eff0b723e */ /* 0x008fe200048070ff */
[----:B--2---:R-:W-:Y:S02]  /*677d0*/  @!P4 IMAD.MOV.U32 R6, RZ, RZ, R24 ;  /* 0x000000ffff06c224 */ /* 0x004fe400078e0018 */
[----:B------:R-:W-:Y:S02]  /*677e0*/  @!P4 IMAD.MOV.U32 R7, RZ, RZ, R30 ;  /* 0x000000ffff07c224 */ /* 0x000fe400078e001e */
[----:B------:R-:W-:-:S04]  /*677f0*/  @!P4 IMAD.WIDE.U32 R12, R2, 0x180, R6 ;  /* 0x00000180020cc825 */ /* 0x000fc800078e0006 */
[----:B0-----:R-:W-:Y:S05]  /*67800*/  @P5 BRA `(.L_x_77) ;  /* 0x00000000002c5947 */ /* 0x001fea0003800000 */
        /* <DEDUP_REMOVED lines=11> */
.L_x_77:
[----:B------:R-:W-:Y:S05]  /*678c0*/  BSYNC B1 ;  /* 0x0000000000017941 */ /* 0x000fea0003800000 */
.L_x_76:
        /* <DEDUP_REMOVED lines=20> */
.L_x_79:
[----:B------:R-:W-:Y:S05]  /*67a10*/  BSYNC B1 ;  /* 0x0000000000017941 */ /* 0x000fea0003800000 */
.L_x_78:
        /* <DEDUP_REMOVED lines=11> */
[----:B--2---:R-:W-:Y:S01]  /*67ad0*/  FMUL R6, R6, UR18 ;  /* 0x0000001206067c20 */ /* 0x004fe20008400000 */
[----:B---3--:R-:W-:-:S04]  /*67ae0*/  FMUL R14, R14, UR18 ;  /* 0x000000120e0e7c20 */ /* 0x008fc80008400000 */
[----:B------:R-:W-:Y:S02]  /*67af0*/  F2FP.SATFINITE.E4M3.F32.PACK_AB_MERGE_C R15, RZ, R6, RZ ;  /* 0x00000006ff0f723e */ /* 0x000fe400048070ff */
[----:B------:R-:W2:Y:S01]  /*67b00*/  @!P2 LDC.64 R6, c[0x0][0x5c0] ;  /* 0x00017000ff06ab82 */ /* 0x000ea20000000a00 */
[----:B------:R-:W-:Y:S02]  /*67b10*/  F2FP.SATFINITE.E4M3.F32.PACK_AB_MERGE_C R17, RZ, R14, RZ ;  /* 0x0000000eff11723e */ /* 0x000fe400048070ff */
[----:B------:R3:W-:Y:S01]  /*67b20*/  @!P4 STG.E.U8 desc[UR30][R10.64+0x50], R15 ;  /* 0x0000500f0a00c986 */ /* 0x0007e2000c10111e */
[----:B-1----:R-:W-:Y:S01]  /*67b30*/  @!P1 IADD3 R4, P4, R12, R4, RZ ;  /* 0x000000040c049210 */ /* 0x002fe20007f9e0ff */
[----:B----4-:R-:W-:-:S03]  /*67b40*/  FMUL R14, R18, UR18 ;  /* 0x00000012120e7c20 */ /* 0x010fc60008400000 */
[----:B------:R-:W-:Y:S02]  /*67b50*/  @!P1 IADD3.X R5, R5, R13, R16, P4, !PT ;  /* 0x0000000d05059210 */ /* 0x000fe400027fe410 */
[----:B------:R-:W-:-:S03]  /*67b60*/  ISETP.LT.OR P4, PT, R28, 0x51, !P0 ;  /* 0x000000511c00780c */ /* 0x000fc60004781670 */
[----:B------:R1:W-:Y:S01]  /*67b70*/  @!P1 STG.E.U8 desc[UR30][R4.64+0x51], R17 ;  /* 0x0000511104009986 */ /* 0x0003e2000c10111e */
[----:B---3--:R-:W-:Y:S01]  /*67b80*/  F2FP.SATFINITE.E4M3.F32.PACK_AB_MERGE_C R11, RZ, R14, RZ ;  /* 0x0000000eff0b723e */ /* 0x008fe200048070ff */
[----:B-1----:R-:W-:Y:S02]  /*67b90*/  @!P5 IMAD.MOV.U32 R4, RZ, RZ, R24 ;  /* 0x000000ffff04d224 */ /* 0x002fe400078e0018 */
        /* <DEDUP_REMOVED lines=14> */
.L_x_81:
[----:B------:R-:W-:Y:S05]  /*67c80*/  BSYNC B1 ;  /* 0x0000000000017941 */ /* 0x000fea0003800000 */
.L_x_80:
[----:B0-----:R-:W3:Y:S01]  /*67c90*/  LDL.LU R4, [R1+0xb04] ;  /* 0x000b040001047983 */ /* 0x001ee20000300800 */
[----:B------:R-:W-:Y:S01]  /*67ca0*/  ISETP.LT.OR P1, PT, R28, 0x52, !P0 ;  /* 0x000000521c00780c */ /* 0x000fe20004721670 */
[----:B------:R-:W-:Y:S01]  /*67cb0*/  @!P5 IMAD R5, R3, 0x180, RZ ;  /* 0x000001800305d824 */ /* 0x000fe200078e02ff */
[----:B------:R-:W-:Y:S01]  /*67cc0*/  @!P5 IADD3 R10, P4, R12, R8, RZ ;  /* 0x000000080c0ad210 */ /* 0x000fe20007f9e0ff */
[----:B------:R-:W-:Y:S03]  /*67cd0*/  BSSY B1, `(.L_x_82) ;  /* 0x0000010000017945 */ /* 0x000fe60003800000 */
[----:B------:R-:W-:Y:S01]  /*67ce0*/  @!P5 IADD3.X R11, R9, R13, R5, P4, !PT ;  /* 0x0000000d090bd210 */ /* 0x000fe200027fe405 */
[----:B---3--:R-:W-:-:S05]  /*67cf0*/  FMUL R4, R4, UR18 ;  /* 0x0000001204047c20 */ /* 0x008fca0008400000 */
        /* <DEDUP_REMOVED lines=13> */
.L_x_83:
[----:B------:R-:W-:Y:S05]  /*67dd0*/  BSYNC B1 ;  /* 0x0000000000017941 */ /* 0x000fea0003800000 */
.L_x_82:
        /* <DEDUP_REMOVED lines=38> */
.L_x_85:
[----:B------:R-:W-:Y:S05]  /*68040*/  BSYNC B1 ;  /* 0x0000000000017941 */ /* 0x000fea0003800000 */
.L_x_84:
        /* <DEDUP_REMOVED lines=20> */
.L_x_87:
[----:B------:R-:W-:Y:S05]  /*68190*/  BSYNC B1 ;  /* 0x0000000000017941 */ /* 0x000fea0003800000 */
.L_x_86:
        /* <DEDUP_REMOVED lines=38> */
.L_x_89:
[----:B------:R-:W-:Y:S05]  /*68400*/  BSYNC B1 ;  /* 0x0000000000017941 */ /* 0x000fea0003800000 */
.L_x_88:
        /* <DEDUP_REMOVED lines=20> */
.L_x_91:
[----:B------:R-:W-:Y:S05]  /*68550*/  BSYNC B1 ;  /* 0x0000000000017941 */ /* 0x000fea0003800000 */
.L_x_90:
        /* <DEDUP_REMOVED lines=38> */
.L_x_93:
[----:B------:R-:W-:Y:S05]  /*687c0*/  BSYNC B1 ;  /* 0x0000000000017941 */ /* 0x000fea0003800000 */
.L_x_92:
        /* <DEDUP_REMOVED lines=20> */
.L_x_95:
[----:B------:R-:W-:Y:S05]  /*68910*/  BSYNC B1 ;  /* 0x0000000000017941 */ /* 0x000fea0003800000 */
.L_x_94:
        /* <DEDUP_REMOVED lines=38> */
.L_x_97:
[----:B------:R-:W-:Y:S05]  /*68b80*/  BSYNC B1 ;  /* 0x0000000000017941 */ /* 0x000fea0003800000 */
.L_x_96:
        /* <DEDUP_REMOVED lines=20> */
.L_x_99:
[----:B------:R-:W-:Y:S05]  /*68cd0*/  BSYNC B1 ;  /* 0x0000000000017941 */ /* 0x000fea0003800000 */
.L_x_98:
        /* <DEDUP_REMOVED lines=38> */
.L_x_101:
[----:B------:R-:W-:Y:S05]  /*68f40*/  BSYNC B1 ;  /* 0x0000000000017941 */ /* 0x000fea0003800000 */
.L_x_100:
        /* <DEDUP_REMOVED lines=20> */
.L_x_103:
[----:B------:R-:W-:Y:S05]  /*69090*/  BSYNC B1 ;  /* 0x0000000000017941 */ /* 0x000fea0003800000 */
.L_x_102:
        /* <DEDUP_REMOVED lines=9> */
[----:B------:R-:W0:Y:S01]  /*69130*/  @!P2 LDC.64 R16, c[0x0][0x5c0] ;  /* 0x00017000ff10ab82 */ /* 0x000e220000000a00 */
[----:B--2---:R-:W-:Y:S01]  /*69140*/  FMUL R6, R6, UR18 ;  /* 0x0000001206067c20 */ /* 0x004fe20008400000 */
[----:B---3--:R-:W-:-:S04]  /*69150*/  FMUL R10, R10, UR18 ;  /* 0x000000120a0a7c20 */ /* 0x008fc80008400000 */
[----:B------:R-:W-:Y:S01]  /*69160*/  F2FP.SATFINITE.E4M3.F32.PACK_AB_MERGE_C R11, RZ, R6, RZ ;  /* 0x00000006ff0b723e */ /* 0x000fe200048070ff */
[----:B------:R-:W-:Y:S01]  /*69170*/  @!P1 IMAD.MOV.U32 R6, RZ, RZ, R24 ;  /* 0x000000ffff069224 */ /* 0x000fe200078e0018 */
[----:B------:R-:W-:-:S03]  /*69180*/  F2FP.SATFINITE.E4M3.F32.PACK_AB_MERGE_C R13, RZ, R10, RZ ;  /* 0x0000000aff0d723e */ /* 0x000fc600048070ff */
[----:B------:R-:W-:Y:S01]  /*69190*/  @!P1 IMAD.WIDE.U32 R6, R2, 0x180, R6 ;  /* 0x0000018002069825 */ /* 0x000fe200078e0006 */
[----:B------:R2:W-:Y:S03]  /*691a0*/  @!P4 STG.E.U8 desc[UR30][R8.64+0x80], R11 ;  /* 0x0000800b0800c986 */ /* 0x0005e6000c10111e */
[----:B----4-:R-:W-:Y:S01]  /*691b0*/  FMUL R10, R18, UR18 ;  /* 0x00000012120a7c20 */ /* 0x010fe20008400000 */
[----:B-1----:R-:W-:-:S04]  /*691c0*/  @!P1 IADD3 R4, P4, R6, R4, RZ ;  /* 0x0000000406049210 */ /* 0x002fc80007f9e0ff */
[----:B------:R-:W-:Y:S02]  /*691d0*/  @!P1 IADD3.X R5, R5, R7, R12, P4, !PT ;  /* 0x0000000705059210 */ /* 0x000fe400027fe40c */
[----:B------:R-:W-:Y:S02]  /*691e0*/  ISETP.LT.OR P4, PT, R28, 0x81, !P0 ;  /* 0x000000811c00780c */ /* 0x000fe40004781670 */
[----:B--2---:R-:W-:Y:S01]  /*691f0*/  F2FP.SATFINITE.E4M3.F32.PACK_AB_MERGE_C R9, RZ, R10, RZ ;  /* 0x0000000aff09723e */ /* 0x004fe200048070ff */
[----:B------:R1:W-:Y:S02]  /*69200*/  @!P1 STG.E.U8 desc[UR30][R4.64+0x81], R13 ;  /* 0x0000810d04009986 */ /* 0x0003e4000c10111e */
        /* <DEDUP_REMOVED lines=15> */
.L_x_105:
[----:B------:R-:W-:Y:S05]  /*69300*/  BSYNC B1 ;  /* 0x0000000000017941 */ /* 0x000fea0003800000 */
.L_x_104:
        /* <DEDUP_REMOVED lines=20> */
.L_x_107:
[----:B------:R-:W-:Y:S05]  /*69450*/  BSYNC B1 ;  /* 0x0000000000017941 */ /* 0x000fea0003800000 */
.L_x_106:
        /* <DEDUP_REMOVED lines=13> */
[----:B------:R-:W-:Y:S02]  /*69530*/  @!P2 IMAD.MOV.U32 R4, RZ, RZ, R24 ;  /* 0x000000ffff04a224 */ /* 0x000fe400078e0018 */
[----:B----4-:R-:W-:Y:S01]  /*69540*/  FMUL R10, R10, UR18 ;  /* 0x000000120a0a7c20 */ /* 0x010fe20008400000 */
[----:B------:R-:W-:Y:S01]  /*69550*/  F2FP.SATFINITE.E4M3.F32.PACK_AB_MERGE_C R13, RZ, R8, RZ ;  /* 0x00000008ff0d723e */ /* 0x000fe200048070ff */
[----:B------:R-:W-:Y:S01]  /*69560*/  @!P2 IMAD.WIDE.U32 R4, R2, 0x180, R4 ;  /* 0x000001800204a825 */ /* 0x000fe200078e0004 */
[----:B------:R2:W-:Y:S02]  /*69570*/  @!P5 STG.E.U8 desc[UR30][R6.64+0x88], R11 ;  /* 0x0000880b0600d986 */ /* 0x0005e4000c10111e */
[----:B------:R-:W-:-:S04]  /*69580*/  @!P2 IADD3 R4, P5, R4, R16, RZ ;  /* 0x000000100404a210 */ /* 0x000fc80007fbe0ff */
[----:B------:R-:W-:Y:S02]  /*69590*/  @!P2 IADD3.X R5, R17, R5, R9, P5, !PT ;  /* 0x000000051105a210 */ /* 0x000fe40002ffe409 */
[----:B------:R-:W-:Y:S02]  /*695a0*/  ISETP.LT.OR P5, PT, R28, 0x89, !P0 ;  /* 0x000000891c00780c */ /* 0x000fe400047a1670 */
[----:B--2---:R-:W-:Y:S01]  /*695b0*/  F2FP.SATFINITE.E4M3.F32.PACK_AB_MERGE_C R7, RZ, R10, RZ ;  /* 0x0000000aff07723e */ /* 0x004fe200048070ff */
[----:B------:R2:W-:Y:S02]  /*695c0*/  @!P2 STG.E.U8 desc[UR30][R4.64+0x89], R13 ;  /* 0x0000890d0400a986 */ /* 0x0005e4000c10111e */
[----:B--2---:R-:W-:Y:S02]  /*695d0*/  @!P4 IMAD.MOV.U32 R4, RZ, RZ, R24 ;  /* 0x000000ffff04c224 */ /* 0x004fe400078e0018 */
[----:B------:R-:W-:Y:S02]  /*695e0*/  @!P4 IMAD.MOV.U32 R5, RZ, RZ, R30 ;  /* 0x000000ffff05c224 */ /* 0x000fe400078e001e */
[----:B------:R-:W-:-:S04]  /*695f0*/  @!P4 IMAD.WIDE.U32 R8, R2, 0x180, R4 ;  /* 0x000001800208c825 */ /* 0x000fc800078e0004 */
[----:B01----:R-:W-:Y:S05]  /*69600*/  @P5 BRA `(.L_x_109) ;  /* 0x00000000002c5947 */ /* 0x003fea0003800000 */
        /* <DEDUP_REMOVED lines=11> */
.L_x_109:
[----:B------:R-:W-:Y:S05]  /*696c0*/  BSYNC B1 ;  /* 0x0000000000017941 */ /* 0x000fea0003800000 */
.L_x_108:
        /* <DEDUP_REMOVED lines=20> */
.L_x_111:
[----:B------:R-:W-:Y:S05]  /*69810*/  BSYNC B1 ;  /* 0x0000000000017941 */ /* 0x000fea0003800000 */
.L_x_110:
        /* <DEDUP_REMOVED lines=38> */
.L_x_113:
[----:B------:R-:W-:Y:S05]  /*69a80*/  BSYNC B1 ;  /* 0x0000000000017941 */ /* 0x000fea0003800000 */
.L_x_112:
        /* <DEDUP_REMOVED lines=20> */
.L_x_115:
[----:B------:R-:W-:Y:S05]  /*69bd0*/  BSYNC B1 ;  /* 0x0000000000017941 */ /* 0x000fea0003800000 */
.L_x_114:
        /* <DEDUP_REMOVED lines=38> */
.L_x_117:
[----:B------:R-:W-:Y:S05]  /*69e40*/  BSYNC B1 ;  /* 0x0000000000017941 */ /* 0x000fea0003800000 */
.L_x_116:
        /* <DEDUP_REMOVED lines=20> */
.L_x_119:
[----:B------:R-:W-:Y:S05]  /*69f90*/  BSYNC B1 ;  /* 0x0000000000017941 */ /* 0x000fea0003800000 */
.L_x_118:
        /* <DEDUP_REMOVED lines=38> */
.L_x_121:
[----:B------:R-:W-:Y:S05]  /*6a200*/  BSYNC B1 ;  /* 0x0000000000017941 */ /* 0x000fea0003800000 */
.L_x_120:
        /* <DEDUP_REMOVED lines=20> */
.L_x_123:
[----:B------:R-:W-:Y:S05]  /*6a350*/  BSYNC B1 ;  /* 0x0000000000017941 */ /* 0x000fea0003800000 */
.L_x_122:
        /* <DEDUP_REMOVED lines=38> */
.L_x_125:
[----:B------:R-:W-:Y:S05]  /*6a5c0*/  BSYNC B1 ;  /* 0x0000000000017941 */ /* 0x000fea0003800000 */
.L_x_124:
        /* <DEDUP_REMOVED lines=20> */
.L_x_127:
[----:B------:R-:W-:Y:S05]  /*6a710*/  BSYNC B1 ;  /* 0x0000000000017941 */ /* 0x000fea0003800000 */
.L_x_126:
        /* <DEDUP_REMOVED lines=38> */
.L_x_129:
[----:B------:R-:W-:Y:S05]  /*6a980*/  BSYNC B1 ;  /* 0x0000000000017941 */ /* 0x000fea0003800000 */
.L_x_128:
        /* <DEDUP_REMOVED lines=20> */
.L_x_131:
[----:B------:R-:W-:Y:S05]  /*6aad0*/  BSYNC B1 ;  /* 0x0000000000017941 */ /* 0x000fea0003800000 */
.L_x_130:
        /* <DEDUP_REMOVED lines=38> */
.L_x_133:
[----:B------:R-:W-:Y:S05]  /*6ad40*/  BSYNC B1 ;  /* 0x0000000000017941 */ /* 0x000fea0003800000 */
.L_x_132:
        /* <DEDUP_REMOVED lines=20> */
.L_x_135:
[----:B------:R-:W-:Y:S05]  /*6ae90*/  BSYNC B1 ;  /* 0x0000000000017941 */ /* 0x000fea0003800000 */
.L_x_134:
        /* <DEDUP_REMOVED lines=38> */
.L_x_137:
[----:B------:R-:W-:Y:S05]  /*6b100*/  BSYNC B1 ;  /* 0x0000000000017941 */ /* 0x000fea0003800000 */
.L_x_136:
        /* <DEDUP_REMOVED lines=20> */
.L_x_139:
[----:B------:R-:W-:Y:S05]  /*6b250*/  BSYNC B1 ;  /* 0x0000000000017941 */ /* 0x000fea0003800000 */
.L_x_138:
        /* <DEDUP_REMOVED lines=38> */
.L_x_141:
[----:B------:R-:W-:Y:S05]  /*6b4c0*/  BSYNC B1 ;  /* 0x0000000000017941 */ /* 0x000fea0003800000 */
.L_x_140:
        /* <DEDUP_REMOVED lines=20> */
.L_x_143:
[----:B------:R-:W-:Y:S05]  /*6b610*/  BSYNC B1 ;  /* 0x0000000000017941 */ /* 0x000fea0003800000 */
.L_x_142:
        /* <DEDUP_REMOVED lines=38> */
.L_x_145:
[----:B------:R-:W-:Y:S05]  /*6b880*/  BSYNC B1 ;  /* 0x0000000000017941 */ /* 0x000fea0003800000 */
.L_x_144:
        /* <DEDUP_REMOVED lines=20> */
.L_x_147:
[----:B------:R-:W-:Y:S05]  /*6b9d0*/  BSYNC B1 ;  /* 0x0000000000017941 */ /* 0x000fea0003800000 */
.L_x_146:
        /* <DEDUP_REMOVED lines=38> */
.L_x_149:
[----:B------:R-:W-:Y:S05]  /*6bc40*/  BSYNC B1 ;  /* 0x0000000000017941 */ /* 0x000fea0003800000 */
.L_x_148:
        /* <DEDUP_REMOVED lines=20> */
.L_x_151:
[----:B------:R-:W-:Y:S05]  /*6bd90*/  BSYNC B1 ;  /* 0x0000000000017941 */ /* 0x000fea0003800000 */
.L_x_150:
        /* <DEDUP_REMOVED lines=38> */
.L_x_153:
[----:B------:R-:W-:Y:S05]  /*6c000*/  BSYNC B1 ;  /* 0x0000000000017941 */ /* 0x000fea0003800000 */
.L_x_152:
        /* <DEDUP_REMOVED lines=20> */
.L_x_155:
[----:B------:R-:W-:Y:S05]  /*6c150*/  BSYNC B1 ;  /* 0x0000000000017941 */ /* 0x000fea0003800000 */
.L_x_154:
[----:B0-----:R-:W2:Y:S04]  /*6c160*/  LDL.LU R4, [R1+0xc28] ;  /* 0x000c280001047983 */ /* 0x001ea80000300800 */
[----:B------:R-:W3:Y:S04]  /*6c170*/  LDL.LU R8, [R1+0xc2c] ;  /* 0x000c2c0001087983 */ /* 0x000ee80000300800 */
[----:B------:R-:W4:Y:S01]  /*6c180*/  LDL.LU R12, [R1+0xc30] ;  /* 0x000c3000010c7983 */ /* 0x000f220000300800 */
[----:B------:R-:W-:Y:S01]  /*6c190*/  @!P2 IMAD.MOV.U32 R5, RZ, RZ, R30 ;  /* 0x000000ffff05a224 */ /* 0x000fe200078e001e */
[C---:B------:R-:W-:Y:S01]  /*6c1a0*/  ISETP.LT.OR P4, PT, R28.reuse, 0xf1, !P3 ;  /* 0x000000f11c00780c */ /* 0x040fe20005f81670 */
[----:B------:R-:W-:Y:S01]  /*6c1b0*/  @!P2 IMAD R10, R3, 0x180, RZ ;  /* 0x00000180030aa824 */ /* 0x000fe200078e02ff */
[----:B------:R-:W-:Y:S01]  /*6c1c0*/  ISETP.LT.OR P1, PT, R28, 0xf2, !P3 ;  /* 0x000000f21c00780c */ /* 0x000fe20005f21670 */
[----:B------:R-:W-:Y:S10]  /*6c1d0*/  BSSY B1, `(.L_x_156) ;  /* 0x000001c000017945 */ /* 0x000ff40003800000 */
[----:B------:R-:W0:Y:S08]  /*6c1e0*/  @!P4 LDC.64 R14, c[0x0][0x5c0] ;  /* 0x00017000ff0ecb82 */ /* 0x000e300000000a00 */
[----:B------:R-:W1:Y:S01]  /*6c1f0*/  @!P1 LDC.64 R18, c[0x0][0x5c0] ;  /* 0x00017000ff129b82 */ /* 0x000e620000000a00 */
        /* <DEDUP_REMOVED lines=8> */
[----:B------:R-:W-:-:S04]  /*6c280*/  @!P2 IADD3 R4, P5, R4, R16, RZ ;  /* 0x000000100404a210 */ /* 0x000fc80007fbe0ff */
[----:B------:R-:W-:Y:S02]  /*6c290*/  F2FP.SATFINITE.E4M3.F32.PACK_AB_MERGE_C R13, RZ, R8, RZ ;  /* 0x00000008ff0d723e */ /* 0x000fe400048070ff */
[----:B------:R-:W-:Y:S02]  /*6c2a0*/  @!P2 IADD3.X R5, R17, R5, R10, P5, !PT ;  /* 0x000000051105a210 */ /* 0x000fe40002ffe40a */
[----:B------:R-:W-:-:S03]  /*6c2b0*/  ISETP.LT.OR P5, PT, R28, 0xe9, !P0 ;  /* 0x000000e91c00780c */ /* 0x000fc600047a1670 */
[----:B------:R2:W-:Y:S10]  /*6c2c0*/  @!P2 STG.E.U8 desc[UR30][R4.64+0xe9], R11 ;  /* 0x0000e90b0400a986 */ /* 0x0005f4000c10111e */
[----:B01----:R-:W-:Y:S05]  /*6c2d0*/  @P5 BRA `(.L_x_157) ;  /* 0x00000000002c5947 */ /* 0x003fea0003800000 */
[----:B--2---:R-:W-:Y:S01]  /*6c2e0*/  IMAD.MOV.U32 R4, RZ, RZ, R24 ;  /* 0x000000ffff047224 */ /* 0x004fe200078e0018 */
        /* <DEDUP_REMOVED lines=10> */
.L_x_157:
[----:B------:R-:W-:Y:S05]  /*6c390*/  BSYNC B1 ;  /* 0x0000000000017941 */ /* 0x000fea0003800000 */
.L_x_156:
[----:B0-2---:R-:W2:Y:S01]  /*6c3a0*/  LDL.LU R4, [R1+0xc34] ;  /* 0x000c340001047983 */ /* 0x005ea20000300800 */
[----:B------:R-:W-:Y:S01]  /*6c3b0*/  ISETP.LT.OR P2, PT, R28, 0xea, !P0 ;  /* 0x000000ea1c00780c */ /* 0x000fe20004741670 */
[----:B------:R-:W-:Y:S01]  /*6c3c0*/  BSSY B1, `(.L_x_158) ;  /* 0x000000f000017945 */ /* 0x000fe20003800000 */
[----:B--2---:R-:W-:-:S05]  /*6c3d0*/  FMUL R4, R4, UR18 ;  /* 0x0000001204047c20 */ /* 0x004fca0008400000 */
[----:B------:R-:W-:-:S06]  /*6c3e0*/  F2FP.SATFINITE.E4M3.F32.PACK_AB_MERGE_C R7, RZ, R4, RZ ;  /* 0x00000004ff07723e */ /* 0x000fcc00048070ff */
        /* <DEDUP_REMOVED lines=12> */
.L_x_159:
[----:B------:R-:W-:Y:S05]  /*6c4b0*/  BSYNC B1 ;  /* 0x0000000000017941 */ /* 0x000fea0003800000 */
.L_x_158:
[----:B------:R-:W2:Y:S04]  /*6c4c0*/  LDL.LU R6, [R1+0xc38] ;  /* 0x000c380001067983 */ /* 0x000ea80000300800 */
[----:B------:R-:W3:Y:S04]  /*6c4d0*/  LDL.LU R10, [R1+0xc3c] ;  /* 0x000c3c00010a7983 */ /* 0x000ee80000300800 */
[----:B------:R-:W4:Y:S01]  /*6c4e0*/  LDL.LU R12, [R1+0xc40] ;  /* 0x000c4000010c7983 */ /* 0x000f220000300800 */
[----:B0-----:R-:W-:Y:S01]  /*6c4f0*/  @!P4 IMAD.MOV.U32 R4, RZ, RZ, R24 ;  /* 0x000000ffff04c224 */ /* 0x001fe200078e0018 */
[C---:B------:R-:W-:Y:S01]  /*6c500*/  ISETP.LT.OR P2, PT, R28.reuse, 0xf9, !P3 ;  /* 0x000000f91c00780c */ /* 0x040fe20005f41670 */
[----:B------:R-:W-:Y:S01]  /*6c510*/  @!P4 IMAD.MOV.U32 R5, RZ, RZ, R30 ;  /* 0x000000ffff05c224 */ /* 0x000fe200078e001e */
[----:B------:R-:W-:Y:S01]  /*6c520*/  ISETP.LT.OR P3, PT, R28, 0xfa, !P3 ;  /* 0x000000fa1c00780c */ /* 0x000fe20005f61670 */
[----:B------:R-:W-:Y:S01]  /*6c530*/  @!P4 IMAD R9, R3, 0x180, RZ ;  /* 0x000001800309c824 */ /* 0x000fe200078e02ff */
[----:B------:R-:W-:Y:S01]  /*6c540*/  BSSY B1, `(.L_x_160) ;  /* 0x0000021000017945 */ /* 0x000fe20003800000 */
[----:B------:R-:W-:-:S04]  /*6c550*/  @!P4 IMAD.WIDE.U32 R4, R2, 0x180, R4 ;  /* 0x000001800204c825 */ /* 0x000fc800078e0004 */
[----:B------:R-:W-:Y:S01]  /*6c560*/  @!P1 IMAD.MOV.U32 R7, RZ, RZ, R30 ;  /* 0x000000ffff079224 */ /* 0x000fe200078e001e */
[----:B------:R-:W-:-:S03]  /*6c570*/  @!P4 IADD3 R4, P5, R4, R14, RZ ;  /* 0x0000000e0404c210 */ /* 0x000fc60007fbe0ff */
[----:B------:R-:W0:Y:S01]  /*6c580*/  @!P2 LDC.64 R16, c[0x0][0x5c0] ;  /* 0x00017000ff10ab82 */ /* 0x000e220000000a00 */
[----:B------:R-:W-:-:S07]  /*6c590*/  @!P4 IADD3.X R5, R15, R5, R9, P5, !PT ;  /* 0x000000050f05c210 */ /* 0x000fce0002ffe409 */
[----:B------:R-:W1:Y:S01]  /*6c5a0*/  @!P3 LDC.64 R20, c[0x0][0x5c0] ;  /* 0x00017000ff14bb82 */ /* 0x000e620000000a00 */
[----:B--2---:R-:W-:Y:S01]  /*6c5b0*/  FMUL R8, R6, UR18 ;  /* 0x0000001206087c20 */ /* 0x004fe20008400000 */
[----:B------:R-:W-:-:S04]  /*6c5c0*/  @!P1 IMAD.MOV.U32 R6, RZ, RZ, R24 ;  /* 0x000000ffff069224 */ /* 0x000fc800078e0018 */
[----:B------:R-:W-:Y:S01]  /*6c5d0*/  @!P1 IMAD.WIDE.U32 R6, R2, 0x180, R6 ;  /* 0x0000018002069825 */ /* 0x000fe200078e0006 */
[----:B------:R-:W-:-:S03]  /*6c5e0*/  F2FP.SATFINITE.E4M3.F32.PACK_AB_MERGE_C R9, RZ, R8, RZ ;  /* 0x00000008ff09723e */ /* 0x000fc600048070ff */
[----:B---3--:R-:W-:Y:S01]  /*6c5f0*/  FMUL R8, R10, UR18 ;  /* 0x000000120a087c20 */ /* 0x008fe20008400000 */
[----:B------:R-:W-:Y:S01]  /*6c600*/  @!P1 IMAD R10, R3, 0x180, RZ ;  /* 0x00000180030a9824 */ /* 0x000fe200078e02ff */
[----:B------:R-:W-:Y:S01]  /*6c610*/  @!P1 IADD3 R6, P5, R6, R18, RZ ;  /* 0x0000001206069210 */ /* 0x000fe20007fbe0ff */
[----:B------:R2:W-:Y:S02]  /*6c620*/  @!P4 STG.E.U8 desc[UR30][R4.64+0xf0], R9 ;  /* 0x0000f0090400c986 */ /* 0x0005e4000c10111e */
[----:B------:R-:W-:Y:S01]  /*6c630*/  F2FP.SATFINITE.E4M3.F32.PACK_AB_MERGE_C R11, RZ, R8, RZ ;  /* 0x00000008ff0b723e */ /* 0x000fe200048070ff */
[----:B----4-:R-:W-:Y:S01]  /*6c640*/  FMUL R8, R12, UR18 ;  /* 0x000000120c087c20 */ /* 0x010fe20008400000 */
[----:B------:R-:W-:Y:S02]  /*6c650*/  @!P1 IADD3.X R7, R19, R7, R10, P5, !PT ;  /* 0x0000000713079210 */ /* 0x000fe40002ffe40a */
[----:B------:R-:W-:Y:S02]  /*6c660*/  ISETP.LT.OR P4, PT, R28, 0xf1, !P0 ;  /* 0x000000f11c00780c */ /* 0x000fe40004781670 */
[----:B------:R-:W-:Y:S01]  /*6c670*/  F2FP.SATFINITE.E4M3.F32.PACK_AB_MERGE_C R13, RZ, R8, RZ ;  /* 0x00000008ff0d723e */ /* 0x000fe200048070ff */
        /* <DEDUP_REMOVED lines=13> */
.L_x_161:
[----:B------:R-:W-:Y:S05]  /*6c750*/  BSYNC B1 ;  /* 0x0000000000017941 */ /* 0x000fea0003800000 */
.L_x_160:
[----:B0-2---:R-:W2:Y:S04]  /*6c760*/  LDL.LU R4, [R1+0xc48] ;  /* 0x000c480001047983 */ /* 0x005ea80000300800 */
[----:B------:R-:W3:Y:S04]  /*6c770*/  LDL.LU R11, [R1+0xc4c] ;  /* 0x000c4c00010b7983 */ /* 0x000ee80000300800 */
[----:B------:R-:W4:Y:S01]  /*6c780*/  LDL.LU R13, [R1+0xc44] ;  /* 0x000c4400010d7983 */ /* 0x000f220000300800 */
[----:B------:R-:W-:Y:S01]  /*6c790*/  @!P2 IMAD.MOV.U32 R5, RZ, RZ, R30 ;  /* 0x000000ffff05a224 */ /* 0x000fe200078e001e */
[----:B------:R-:W-:Y:S01]  /*6c7a0*/  ISETP.LT.OR P1, PT, R28, 0xf2, !P0 ;  /* 0x000000f21c00780c */ /* 0x000fe20004721670 */
[----:B------:R-:W-:Y:S01]  /*6c7b0*/  @!P3 IMAD.MOV.U32 R6, RZ, RZ, R24 ;  /* 0x000000ffff06b224 */ /* 0x000fe200078e0018 */
[----:B------:R-:W-:Y:S01]  /*6c7c0*/  BSSY B1, `(.L_x_162) ;  /* 0x000001d000017945 */ /* 0x000fe20003800000 */
[----:B------:R-:W-:-:S02]  /*6c7d0*/  @!P3 IMAD.MOV.U32 R7, RZ, RZ, R30 ;  /* 0x000000ffff07b224 */ /* 0x000fc400078e001e */
[----:B------:R-:W-:Y:S02]  /*6c7e0*/  @!P3 IMAD R12, R3, 0x180, RZ ;  /* 0x00000180030cb824 */ /* 0x000fe400078e02ff */
[----:B------:R-:W-:-:S04]  /*6c7f0*/  @!P3 IMAD.WIDE.U32 R8, R2, 0x180, R6 ;  /* 0x000001800208b825 */ /* 0x000fc800078e0006 */
[----:B------:R-:W-:Y:S01]  /*6c800*/  @!P2 IMAD R7, R3, 0x180, RZ ;  /* 0x000001800307a824 */ /* 0x000fe200078e02ff */
[----:B------:R-:W-:-:S04]  /*6c810*/  @!P3 IADD3 R8, P5, R8, R20, RZ ;  /* 0x000000140808b210 */ /* 0x000fc80007fbe0ff */
[----:B------:R-:W-:Y:S01]  /*6c820*/  @!P3 IADD3.X R9, R21, R9, R12, P5, !PT ;  /* 0x000000091509b210 */ /* 0x000fe20002ffe40c */
[----:B--2---:R-:W-:Y:S01]  /*6c830*/  FMUL R10, R4, UR18 ;  /* 0x00000012040a7c20 */ /* 0x004fe20008400000 */
[----:B------:R-:W-:Y:S02]  /*6c840*/  @!P2 IMAD.MOV.U32 R4, RZ, RZ, R24 ;  /* 0x000000ffff04a224 */ /* 0x000fe400078e0018 */
[----:B---3--:R-:W-:Y:S02]  /*6c850*/  FMUL R11, R11, UR18 ;  /* 0x000000120b0b7c20 */ /* 0x008fe40008400000 */
[----:B------:R-:W-:-:S03]  /*6c860*/  @!P2 IMAD.WIDE.U32 R4, R2, 0x180, R4 ;  /* 0x000001800204a825 */ /* 0x000fc600078e0004 */
[----:B------:R-:W-:Y:S02]  /*6c870*/  F2FP.SATFINITE.E4M3.F32.PACK_AB_MERGE_C R15, RZ, R11, RZ ;  /* 0x0000000bff0f723e */ /* 0x000fe400048070ff */
[----:B------:R-:W-:Y:S01]  /*6c880*/  @!P2 IADD3 R6, P4, R4, R16, RZ ;  /* 0x000000100406a210 */ /* 0x000fe20007f9e0ff */
[----:B----4-:R-:W-:Y:S01]  /*6c890*/  FMUL R4, R13, UR18 ;  /* 0x000000120d047c20 */ /* 0x010fe20008400000 */
[----:B------:R-:W-:Y:S02]  /*6c8a0*/  F2FP.SATFINITE.E4M3.F32.PACK_AB_MERGE_C R13, RZ, R10, RZ ;  /* 0x0000000aff0d723e */ /* 0x000fe400048070ff */
[----:B------:R-:W-:Y:S02]  /*6c8b0*/  @!P2 IADD3.X R7, R17, R5, R7, P4, !PT ;  /* 0x000000051107a210 */ /* 0x000fe400027fe407 */
        /* <DEDUP_REMOVED lines=13> */
.L_x_163:
[----:B------:R-:W-:Y:S05]  /*6c990*/  BSYNC B1 ;  /* 0x0000000000017941 */ /* 0x000fea0003800000 */
.L_x_162:
[----:B0-----:R-:W2:Y:S04]  /*6c9a0*/  LDL.LU R4, [R1+0xc50] ;  /* 0x000c500001047983 */ /* 0x001ea80000300800 */
[----:B------:R-:W3:Y:S01]  /*6c9b0*/  LDL.LU R5, [R1+0xc54] ;  /* 0x000c540001057983 */ /* 0x000ee20000300800 */
[C---:B------:R-:W-:Y:S01]  /*6c9c0*/  ISETP.LT.OR P1, PT, R28.reuse, 0xf9, !P0 ;  /* 0x000000f91c00780c */ /* 0x040fe20004721670 */
[----:B------:R-:W-:Y:S01]  /*6c9d0*/  BSSY B1, `(.L_x_164) ;  /* 0x0000013000017945 */ /* 0x000fe20003800000 */
[----:B------:R-:W-:Y:S01]  /*6c9e0*/  ISETP.LT.OR P0, PT, R28, 0xfa, !P0 ;  /* 0x000000fa1c00780c */ /* 0x000fe20004701670 */
[----:B------:R0:W-:Y:S04]  /*6c9f0*/  @!P2 STG.E.U8 desc[UR30][R6.64+0xf8], R13 ;  /* 0x0000f80d0600a986 */ /* 0x0001e8000c10111e */
[----:B------:R0:W-:Y:S01]  /*6ca00*/  @!P3 STG.E.U8 desc[UR30][R8.64+0xf9], R15 ;  /* 0x0000f90f0800b986 */ /* 0x0001e2000c10111e */
[----:B--2---:R-:W-:Y:S01]  /*6ca10*/  FMUL R4, R4, UR18 ;  /* 0x0000001204047c20 */ /* 0x004fe20008400000 */
[----:B---3--:R-:W-:-:S04]  /*6ca20*/  FMUL R10, R5, UR18 ;  /* 0x00000012050a7c20 */ /* 0x008fc80008400000 */
[----:B------:R-:W-:Y:S01]  /*6ca30*/  F2FP.SATFINITE.E4M3.F32.PACK_AB_MERGE_C R11, RZ, R4, RZ ;  /* 0x00000004ff0b723e */ /* 0x000fe200048070ff */
        /* <DEDUP_REMOVED lines=12> */
.L_x_165:
[----:B------:R-:W-:Y:S05]  /*6cb00*/  BSYNC B1 ;  /* 0x0000000000017941 */ /* 0x000fea0003800000 */
.L_x_164:
[----:B0-----:R-:W-:Y:S01]  /*6cb10*/  F2FP.SATFINITE.E4M3.F32.PACK_AB_MERGE_C R5, RZ, R10, RZ ;  /* 0x0000000aff05723e */ /* 0x001fe200048070ff */
[----:B------:R-:W-:Y:S06]  /*6cb20*/  @P0 BRA `(.L_x_39) ;  /* 0x0000000000280947 */ /* 0x000fec0003800000 */
[----:B------:R-:W-:Y:S01]  /*6cb30*/  IMAD.MOV.U32 R25, RZ, RZ, R30 ;  /* 0x000000ffff197224 */ /* 0x000fe200078e001e */
[----:B------:R-:W-:Y:S01]  /*6cb40*/  ULDC.64 UR20, c[0x0][0x5c0] ;  /* 0x0001700000147ab9 */ /* 0x000fe20000000a00 */
        /* <DEDUP_REMOVED lines=8> */
.L_x_39:
[----:B------:R-:W-:Y:S05]  /*6cbd0*/  BSYNC B0 ;  /* 0x0000000000007941 */ /* 0x000fea0003800000 */
.L_x_35:
[----:B--2---:R-:W2:Y:S04]  /*6cbe0*/  LDL.LU R3, [R1+0xc68] ;  /* 0x000c680001037983 */ /* 0x004ea80000300800 */
[----:B0-----:R-:W2:Y:S01]  /*6cbf0*/  LDL.LU R2, [R1+0xc6c] ;  /* 0x000c6c0001027983 */ /* 0x001ea20000300800 */
[----:B------:R-:W-:Y:S01]  /*6cc00*/  ULDC UR20, c[0x0][0xc] ;  /* 0x0000030000147ab9 */ /* 0x000fe20000000800 */
[----:B------:R-:W-:Y:S01]  /*6cc10*/  ULDC UR21, c[0x0][0x10] ;  /* 0x0000040000157ab9 */ /* 0x000fe20000000800 */
[----:B------:R-:W2:Y:S01]  /*6cc20*/  LDC R5, c[0x0][0x14] ;  /* 0x00000500ff057b82 */ /* 0x000ea20000000800 */
[----:B------:R-:W-:Y:S01]  /*6cc30*/  UIMAD.WIDE.U32 UR20, UR20, UR21, URZ ;  /* 0x00000015141472a5 */ /* 0x000fe2000f8e003f */
[----:B------:R0:W5:Y:S01]  /*6cc40*/  LDL R24, [R1+0xa8] ;  /* 0x0000a80001187983 */ /* 0x0001620000100800 */
[----:B------:R-:W-:-:S04]  /*6cc50*/  UMOV UR19, 0xffffffff ;  /* 0xffffffff00137882 */ /* 0x000fc80000000000 */
[----:B--2---:R-:W-:-:S04]  /*6cc60*/  IMAD.WIDE.U32 R2, R5, UR20, R2 ;  /* 0x0000001405027c25 */ /* 0x004fc8000f8e0002 */
[----:B------:R-:W-:Y:S01]  /*6cc70*/  IMAD R5, R5, UR21, RZ ;  /* 0x0000001505057c24 */ /* 0x000fe2000f8e02ff */
[----:B------:R-:W-:Y:S01]  /*6cc80*/  ULDC.64 UR20, c[0x0][0x650] ;  /* 0x0001940000147ab9 */ /* 0x000fe20000000a00 */
[----:B------:R-:W-:Y:S01]  /*6cc90*/  IMAD.MOV.U32 R14, RZ, RZ, R2 ;  /* 0x000000ffff0e7224 */ /* 0x000fe200078e0002 */
[----:B------:R-:W-:Y:S01]  /*6cca0*/  ISETP.GE.U32.AND P0, PT, R2, UR20, PT ;  /* 0x0000001402007c0c */ /* 0x000fe2000bf06070 */
[----:B------:R-:W-:Y:S01]  /*6ccb0*/  IMAD.IADD R15, R3, 0x1, R5 ;  /* 0x00000001030f7824 */ /* 0x000fe200078e0205 */
[----:B------:R-:W-:Y:S01]  /*6ccc0*/  PRMT R3, RZ, 0x7610, R3 ;  /* 0x00007610ff037816 */ /* 0x000fe20000000003 */
[----:B------:R-:W-:-:S03]  /*6ccd0*/  IMAD.MOV.U32 R2, RZ, RZ, -0x1 ;  /* 0xffffffffff027424 */ /* 0x000fc600078e00ff */
[----:B------:R0:W-:Y:S01]  /*6cce0*/  STL [R1+0xc68], R15 ;  /* 0x000c680f01007387 */ /* 0x0001e20000100800 */
[----:B------:R-:W-:-:S03]  /*6ccf0*/  ISETP.GE.U32.AND.EX P0, PT, R15, UR21, PT, P0 ;  /* 0x000000150f007c0c */ /* 0x000fc6000bf06100 */
[----:B------:R0:W-:Y:S04]  /*6cd00*/  STL [R1+0xc6c], R14 ;  /* 0x000c6c0e01007387 */ /* 0x0001e80000100800 */
[----:B------:R0:W-:Y:S06]  /*6cd10*/  STL [R1+0xc58], R2 ;  /* 0x000c580201007387 */ /* 0x0001ec0000100800 */
[----:B------:R-:W-:Y:S05]  /*6cd20*/  @P0 BRA `(.L_x_166) ;  /* 0x0000000400800947 */ /* 0x000fea0003800000 */
[----:B------:R-:W0:Y:S01]  /*6cd30*/  S2R R9, SR_CTAID.X ;  /* 0x0000000000097919 */ /* 0x000e220000002500 */
[----:B------:R-:W-:Y:S01]  /*6cd40*/  ULDC.64 UR26, c[0x0][0x628] ;  /* 0x00018a00001a7ab9 */ /* 0x000fe20000000a00 */
[----:B------:R-:W2:Y:S01]  /*6cd50*/  LDC R10, c[0x0][0x144] ;  /* 0x00005100ff0a7b82 */ /* 0x000ea20000000800 */
[----:B------:R-:W-:Y:S01]  /*6cd60*/  ULDC UR15, c[0x0][0x150] ;  /* 0x00005400000f7ab9 */ /* 0x000fe20000000800 */
[----:B------:R-:W3:Y:S01]  /*6cd70*/  S2R R13, SR_CTAID.Y ;  /* 0x00000000000d7919 */ /* 0x000ee20000002600 */
[----:B------:R-:W-:Y:S01]  /*6cd80*/  ISETP.NE.U32.AND P0, PT, RZ, UR26, PT ;  /* 0x0000001aff007c0c */ /* 0x000fe2000bf05070 */
[----:B------:R-:W-:Y:S01]  /*6cd90*/  ULDC UR28, c[0x0][0x630] ;  /* 0x00018c00001c7ab9 */ /* 0x000fe20000000800 */
[----:B------:R-:W-:Y:S02]  /*6cda0*/  R2UR UR24, R14 ;  /* 0x000000000e1872ca */ /* 0x000fe400000e0000 */
[----:B------:R-:W-:Y:S01]  /*6cdb0*/  ISETP.NE.AND.EX P0, PT, RZ, UR27, PT, P0 ;  /* 0x0000001bff007c0c */ /* 0x000fe2000bf05300 */
[----:B-1----:R-:W1:Y:S01]  /*6cdc0*/  LDC.64 R6, c[0x0][0x620] ;  /* 0x00018800ff067b82 */ /* 0x002e620000000a00 */
[----:B------:R-:W-:-:S02]  /*6cdd0*/  R2UR UR25, R15 ;  /* 0x000000000f1972ca */ /* 0x000fc400000e0000 */
[----:B0-----:R-:W-:-:S05]  /*6cde0*/  I2FP.F32.U32 R2, R9 ;  /* 0x0000000900027245 */ /* 0x001fca0000201000 */
[----:B------:R-:W-:-:S06]  /*6cdf0*/  FMUL R2, R2, UR15 ;  /* 0x0000000f02027c20 */ /* 0x000fcc0008400000 */
[----:B------:R-:W0:Y:S01]  /*6ce00*/  F2I.U32.TRUNC.NTZ R2, R2 ;  /* 0x0000000200027305 */ /* 0x000e22000020f000 */
[----:B---3--:R-:W-:Y:S05]  /*6ce10*/  @!P0 BRA `(.L_x_167) ;  /* 0x0000000000308947 */ /* 0x008fea0003800000 */
        /* <DEDUP_REMOVED lines=12> */
.L_x_167:
[----:B------:R-:W-:Y:S01]  /*6cee0*/  USHF.R.U64 UR19, UR24, UR28, UR25 ;  /* 0x0000001c18137299 */ /* 0x000fe20008001219 */
[----:B------:R-:W3:Y:S01]  /*6cef0*/  LDC.64 R20, c[0x0][0x640] ;  /* 0x00019000ff147b82 */ /* 0x000ee20000000a00 */
[----:B------:R-:W-:Y:S01]  /*6cf00*/  USHF.R.U32.HI UR15, URZ, UR28, UR25 ;  /* 0x0000001c3f0f7299 */ /* 0x000fe20008011619 */
[----:B0-----:R-:W-:Y:S02]  /*6cf10*/  IMAD.MOV R11, RZ, RZ, -R2 ;  /* 0x000000ffff0b7224 */ /* 0x001fe400078e0a02 */
[----:B------:R-:W-:Y:S01]  /*6cf20*/  IMAD.MOV.U32 R2, RZ, RZ, R14 ;  /* 0x000000ffff027224 */ /* 0x000fe200078e000e */
[----:B------:R-:W-:Y:S01]  /*6cf30*/  IADD3 R5, P0, RZ, -UR19, RZ ;  /* 0x80000013ff057c10 */ /* 0x000fe2000ff1e0ff */
[----:B--2---:R-:W-:Y:S02]  /*6cf40*/  IMAD R17, R10, R11, R9 ;  /* 0x0000000b0a117224 */ /* 0x004fe400078e0209 */
[----:B------:R-:W0:Y:S02]  /*6cf50*/  LDC R8, c[0x0][0x618] ;  /* 0x00018600ff087b82 */ /* 0x000e240000000800 */
[----:B------:R-:W-:Y:S01]  /*6cf60*/  IMAD.X R3, RZ, RZ, ~UR15, P0 ;  /* 0x8000000fff037e24 */ /* 0x000fe200080e06ff */
[----:B------:R-:W-:-:S03]  /*6cf70*/  ULDC UR15, c[0x0][0x154] ;  /* 0x00005500000f7ab9 */ /* 0x000fc60000000800 */
[-C--:B-1---5:R-:W-:Y:S02]  /*6cf80*/  IMAD R4, R3, R6.reuse, RZ ;  /* 0x0000000603047224 */ /* 0x0a2fe400078e02ff */
[----:B------:R-:W1:Y:S01]  /*6cf90*/  LDC R12, c[0x0][0x608] ;  /* 0x00018200ff0c7b82 */ /* 0x000e620000000800 */
[----:B------:R-:W-:Y:S02]  /*6cfa0*/  IMAD.MOV.U32 R3, RZ, RZ, R15 ;  /* 0x000000ffff037224 */ /* 0x000fe400078e000f */
[----:B------:R-:W-:-:S05]  /*6cfb0*/  IMAD.WIDE.U32 R2, R5, R6, R2 ;  /* 0x0000000605027225 */ /* 0x000fca00078e0002 */
[----:B------:R-:W2:Y:S01]  /*6cfc0*/  LDC R16, c[0x0][0x658] ;  /* 0x00019600ff107b82 */ /* 0x000ea20000000800 */
[----:B------:R-:W-:Y:S01]  /*6cfd0*/  IMAD R5, R5, R7, R4 ;  /* 0x0000000705057224 */ /* 0x000fe200078e0204 */
[----:B------:R-:W-:Y:S01]  /*6cfe0*/  I2FP.F32.U32 R4, R13 ;  /* 0x0000000d00047245 */ /* 0x000fe20000201000 */
[----:B------:R-:W-:Y:S01]  /*6cff0*/  IMAD.MOV.U32 R7, RZ, RZ, 0x1 ;  /* 0x00000001ff077424 */ /* 0x000fe200078e00ff */
[----:B---3--:R-:W-:Y:S01]  /*6d000*/  ISETP.NE.U32.AND P0, PT, R20, RZ, PT ;  /* 0x000000ff1400720c */ /* 0x008fe20003f05070 */
[----:B------:R-:W-:Y:S02]  /*6d010*/  IMAD.IADD R3, R3, 0x1, R5 ;  /* 0x0000000103037824 */ /* 0x000fe400078e0205 */
[----:B------:R-:W-:Y:S01]  /*6d020*/  FMUL R4, R4, UR15 ;  /* 0x0000000f04047c20 */ /* 0x000fe20008400000 */
[----:B------:R-:W3:Y:S01]  /*6d030*/  LDC R14, c[0x0][0x148] ;  /* 0x00005200ff0e7b82 */ /* 0x000ee20000000800 */
[----:B------:R-:W-:Y:S01]  /*6d040*/  ISETP.NE.AND.EX P0, PT, R21, RZ, PT, P0 ;  /* 0x000000ff1500720c */ /* 0x000fe20003f05300 */
[----:B------:R-:W-:Y:S01]  /*6d050*/  IMAD.MOV.U32 R5, RZ, RZ, -0x1 ;  /* 0xffffffffff057424 */ /* 0x000fe200078e00ff */
[-CC-:B0-----:R-:W-:Y:S01]  /*6d060*/  SHF.R.U64 R10, R2, R8.reuse, R3.reuse ;  /* 0x00000008020a7219 */ /* 0x181fe20000001203 */
[----:B------:R0:W4:Y:S01]  /*6d070*/  F2I.U32.TRUNC.NTZ R11, R4 ;  /* 0x00000004000b7305 */ /* 0x000122000020f000 */
[----:B------:R-:W-:-:S03]  /*6d080*/  SHF.R.U32.HI R3, RZ, R8, R3 ;  /* 0x00000008ff037219 */ /* 0x000fc60000011603 */
[----:B------:R-:W0:Y:S01]  /*6d090*/  LDC R15, c[0x0][0x600] ;  /* 0x00018000ff0f7b82 */ /* 0x000e220000000800 */
[-CC-:B-1----:R-:W-:Y:S02]  /*6d0a0*/  SHF.R.U64 R8, R10, R12.reuse, R3.reuse ;  /* 0x0000000c0a087219 */ /* 0x182fe40000001203 */
[----:B------:R-:W-:-:S05]  /*6d0b0*/  SHF.R.U32.HI R3, RZ, R12, R3 ;  /* 0x0000000cff037219 */ /* 0x000fca0000011603 */
[----:B------:R-:W1:Y:S01]  /*6d0c0*/  LDC R18, c[0x0][0x648] ;  /* 0x00019200ff127b82 */ /* 0x000e620000000800 */
[-CC-:B--2---:R-:W-:Y:S02]  /*6d0d0*/  SHF.R.U64 R12, R8, R16.reuse, R3.reuse ;  /* 0x00000010080c7219 */ /* 0x184fe40000001203 */
[-C--:B------:R-:W-:Y:S02]  /*6d0e0*/  SHF.L.U32 R5, R5, R16.reuse, RZ ;  /* 0x0000001005057219 */ /* 0x080fe400000006ff */
[-C--:B------:R-:W-:Y:S01]  /*6d0f0*/  SHF.R.U32.HI R3, RZ, R16.reuse, R3 ;  /* 0x00000010ff037219 */ /* 0x080fe20000011603 */
[----:B------:R-:W-:Y:S01]  /*6d100*/  IMAD.MOV.U32 R2, RZ, RZ, R12 ;  /* 0x000000ffff027224 */ /* 0x000fe200078e000c */
[----:B------:R-:W-:Y:S01]  /*6d110*/  SHF.L.U32 R16, R7, R16, RZ ;  /* 0x0000001007107219 */ /* 0x000fe200000006ff */
[----:B------:R-:W2:Y:S01]  /*6d120*/  LDC R22, c[0x0][0x638] ;  /* 0x00018e00ff167b82 */ /* 0x000ea20000000800 */
[----:B------:R-:W-:-:S07]  /*6d130*/  LOP3.LUT R19, RZ, R5, RZ, 0x33, !PT ;  /* 0x00000005ff137212 */ /* 0x000fce00078e33ff */
[----:B------:R-:W0:Y:S01]  /*6d140*/  LDC R23, c[0x0][0x610] ;  /* 0x00018400ff177b82 */ /* 0x000e220000000800 */
[----:B----4-:R-:W-:Y:S05]  /*6d150*/  @!P0 BRA `(.L_x_168) ;  /* 0x0000000000288947 */ /* 0x010fea0003800000 */
[----:B------:R-:W4:Y:S02]  /*6d160*/  LDC R7, c[0x0][0x64c] ;  /* 0x00019300ff077b82 */ /* 0x000f240000000800 */
[----:B----4-:R-:W-:-:S05]  /*6d170*/  IADD3 R7, P0, R12, R7, RZ ;  /* 0x000000070c077210 */ /* 0x010fca0007f1e0ff */
[----:B------:R-:W-:-:S04]  /*6d180*/  IMAD.X R9, RZ, RZ, R3, P0 ;  /* 0x000000ffff097224 */ /* 0x000fc800000e0603 */
[----:B------:R-:W-:-:S04]  /*6d190*/  IMAD.WIDE.U32 R2, R9, R20, RZ ;  /* 0x0000001409027225 */ /* 0x000fc800078e00ff */
[----:B0-----:R-:W-:-:S04]  /*6d1a0*/  IMAD.WIDE.U32 R4, P0, R7, R21, R2 ;  /* 0x0000001507047225 */ /* 0x001fc80007800002 */
[----:B------:R-:W-:-:S04]  /*6d1b0*/  IMAD.WIDE.U32 R2, R7, R20, RZ ;  /* 0x0000001407027225 */ /* 0x000fc800078e00ff */
[----:B------:R-:W-:Y:S01]  /*6d1c0*/  IMAD.X R7, RZ, RZ, RZ, P0 ;  /* 0x000000ffff077224 */ /* 0x000fe200000e06ff */
[----:B------:R-:W-:Y:S01]  /*6d1d0*/  IADD3 RZ, P0, R3, R4, RZ ;  /* 0x0000000403ff7210 */ /* 0x000fe20007f1e0ff */
[----:B------:R-:W-:-:S04]  /*6d1e0*/  IMAD.MOV.U32 R6, RZ, RZ, R5 ;  /* 0x000000ffff067224 */ /* 0x000fc800078e0005 */
[----:B------:R-:W-:-:S08]  /*6d1f0*/  IMAD.WIDE.U32.X R2, R9, R21, R6, P0 ;  /* 0x0000001509027225 */ /* 0x000fd000000e0406 */
.L_x_168:
[----:B0-----:R-:W0:Y:S01]  /*6d200*/  LDC R4, c[0x0][0x65c] ;  /* 0x00019700ff047b82 */ /* 0x001e220000000800 */
[----:B-1----:R-:W-:Y:S01]  /*6d210*/  SHF.R.U64 R2, R2, R18, R3 ;  /* 0x0000001202027219 */ /* 0x002fe20000001203 */
[----:B------:R-:W-:Y:S01]  /*6d220*/  VIADD R7, R15, 0xffffffff ;  /* 0xffffffff0f077836 */ /* 0x000fe20000000000 */
[----:B------:R-:W-:Y:S01]  /*6d230*/  LOP3.LUT R5, R8, R19, RZ, 0xc0, !PT ;  /* 0x0000001308057212 */ /* 0x000fe200078ec0ff */
[----:B------:R-:W-:Y:S02]  /*6d240*/  IMAD.MOV R11, RZ, RZ, -R11 ;  /* 0x000000ffff0b7224 */ /* 0x000fe400078e0a0b */
[----:B------:R-:W-:Y:S01]  /*6d250*/  IMAD.MOV R3, RZ, RZ, -R2 ;  /* 0x000000ffff037224 */ /* 0x000fe200078e0a02 */
[----:B------:R-:W-:Y:S01]  /*6d260*/  LOP3.LUT R10, R10, R7, RZ, 0xc0, !PT ;  /* 0x000000070a0a7212 */ /* 0x000fe200078ec0ff */
[----:B------:R-:W-:Y:S02]  /*6d270*/  IMAD R2, R16, R2, R5 ;  /* 0x0000000210027224 */ /* 0x000fe400078e0205 */
[----:B--2---:R-:W-:-:S04]  /*6d280*/  IMAD R3, R3, R22, R12 ;  /* 0x0000001603037224 */ /* 0x004fc800078e020c */
[----:B------:R-:W-:Y:S01]  /*6d290*/  IMAD R5, R3, R15, R10 ;  /* 0x0000000f03057224 */ /* 0x000fe200078e020a */
[----:B0-----:R-:W-:Y:S01]  /*6d2a0*/  ISETP.NE.AND P0, PT, R4, 0x1, PT ;  /* 0x000000010400780c */ /* 0x001fe20003f05270 */
[----:B------:R-:W-:-:S05]  /*6d2b0*/  IMAD.MOV.U32 R4, RZ, RZ, 0x1 ;  /* 0x00000001ff047424 */ /* 0x000fca00078e00ff */
[----:B------:R-:W-:-:S07]  /*6d2c0*/  PRMT R3, R4, 0x7610, R3 ;  /* 0x0000761004037816 */ /* 0x000fce0000000003 */
[----:B---3--:R-:W-:-:S04]  /*6d2d0*/  @P0 IMAD R17, R14, R11, R13 ;  /* 0x0000000b0e110224 */ /* 0x008fc800078e020d */
[----:B------:R-:W-:-:S05]  /*6d2e0*/  IMAD R2, R2, R23, R17 ;  /* 0x0000001702027224 */ /* 0x000fca00078e0211 */
[----:B------:R-:W-:Y:S02]  /*6d2f0*/  SEL R4, R5, R2, !P0 ;  /* 0x0000000205047207 */ /* 0x000fe40004000000 */
[----:B------:R-:W-:-:S03]  /*6d300*/  SEL R24, R2, R5, !P0 ;  /* 0x0000000502187207 */ /* 0x000fc60004000000 */
[----:B------:R2:W-:Y:S04]  /*6d310*/  STL [R1+0xc58], R4 ;  /* 0x000c580401007387 */ /* 0x0005e80000100800 */
[----:B------:R2:W-:Y:S02]  /*6d320*/  STL [R1+0xa8], R24 ;  /* 0x0000a81801007387 */ /* 0x0005e40000100800 */
.L_x_166:
[----:B------:R-:W-:Y:S01]  /*6d330*/  UIADD3 UR5, UR14, UR5, URZ ;  /* 0x000000050e057290 */ /* 0x000fe2000fffe03f */
[----:B0----5:R-:W-:Y:S01]  /*6d340*/  IMAD.MOV.U32 R2, RZ, RZ, R24 ;  /* 0x000000ffff027224 */ /* 0x021fe200078e0018 */
[----:B------:R-:W-:Y:S02]  /*6d350*/  LOP3.LUT P0, RZ, R3, 0xff, RZ, 0xc0, !PT ;  /* 0x000000ff03ff7812 */ /* 0x000fe4000780c0ff */
[----:B------:R-:W-:Y:S02]  /*6d360*/  USHF.R.U32.HI UR15, URZ, 0x1, UR5 ;  /* 0x000000013f0f7899 */ /* 0x000fe40008011605 */
[----:B------:R3:W-:Y:S01]  /*6d370*/  STL [R1+0xc5c], R2 ;  /* 0x000c5c0201007387 */ /* 0x0007e20000100800 */
[----:B------:R-:W-:Y:S02]  /*6d380*/  UISETP.GT.U32.AND UP0, UPT, UR5, 0x1, UPT ;  /* 0x000000010500788c */ /* 0x000fe4000bf04070 */
[----:B------:R-:W-:Y:S02]  /*6d390*/  ULOP3.LUT UR15, UR15, 0x1, URZ, 0xc0, !UPT ;  /* 0x000000010f0f7892 */ /* 0x000fe4000f8ec03f */
[----:B------:R-:W-:-:S02]  /*6d3a0*/  UISETP.LT.U32.AND UP0, UPT, UR14, 0x2, UP0 ;  /* 0x000000020e00788c */ /* 0x000fc40008701070 */
[----:B------:R-:W-:Y:S02]  /*6d3b0*/  UISETP.NE.U32.AND UP1, UPT, UR15, 0x1, UPT ;  /* 0x000000010f00788c */ /* 0x000fe4000bf25070 */
[----:B------:R-:W-:Y:S02]  /*6d3c0*/  USEL UR16, URZ, 0x1, !UP0 ;  /* 0x000000013f107887 */ /* 0x000fe4000c000000 */
[----:B------:R-:W-:Y:S02]  /*6d3d0*/  UISETP.GT.U32.AND UP1, UPT, UR14, 0x1, !UP1 ;  /* 0x000000010e00788c */ /* 0x000fe4000cf24070 */
[----:B------:R-:W-:Y:S02]  /*6d3e0*/  ULOP3.LUT UR5, UR5, 0x1, URZ, 0xc0, !UPT ;  /* 0x0000000105057892 */ /* 0x000fe4000f8ec03f */
[----:B------:R-:W-:-:S04]  /*6d3f0*/  USEL UR15, URZ, 0x1, !UP1 ;  /* 0x000000013f0f7887 */ /* 0x000fc8000c800000 */
[----:B------:R-:W-:Y:S01]  /*6d400*/  ULOP3.LUT UR4, UR15, UR4, UR16, 0x96, !UPT ;  /* 0x000000040f047292 */ /* 0x000fe2000f8e9610 */
[----:B---3--:R-:W-:Y:S11]  /*6d410*/  @P0 BRA `(.L_x_169) ;  /* 0xfffff93c00cc0947 */ /* 0x008ff6000383ffff */
[----:B------:R-:W-:Y:S05]  /*6d420*/  EXIT ;  /* 0x000000000000794d */ /* 0x000fea0003800000 */
.L_x_7:
[----:B------:R-:W2:Y:S01]  /*6d430*/  LDL R20, [R1+0xc6c] ;  /* 0x000c6c0001147983 */ /* 0x000ea20000100800 */
[----:B------:R-:W-:-:S03]  /*6d440*/  ULDC.64 UR4, c[0x0][0x650] ;  /* 0x0001940000047ab9 */ /* 0x000fc60000000a00 */
[----:B------:R-:W3:Y:S01]  /*6d450*/  LDL R163, [R1+0xc68] ;  /* 0x000c680001a37983 */ /* 0x000ee20000100800 */
[----:B------:R-:W-:Y:S01]  /*6d460*/  PRMT R0, RZ, 0x7610, R0 ;  /* 0x00007610ff007816 */ /* 0x000fe20000000000 */
[----:B------:R-:W-:Y:S02]  /*6d470*/  IMAD.MOV.U32 R4, RZ, RZ, -0x1 ;  /* 0xffffffffff047424 */ /* 0x000fe400078e00ff */
[----:B------:R-:W-:Y:S02]  /*6d480*/  IMAD.MOV.U32 R5, RZ, RZ, -0x1 ;  /* 0xffffffffff057424 */ /* 0x000fe400078e00ff */
[----:B------:R-:W-:Y:S01]  /*6d490*/  IMAD.MOV.U32 R11, RZ, RZ, -0x1 ;  /* 0xffffffffff0b7424 */ /* 0x000fe200078e00ff */
[----:B--2---:R-:W-:-:S04]  /*6d4a0*/  ISETP.GE.U32.AND P0, PT, R20, UR4, PT ;  /* 0x0000000414007c0c */ /* 0x004fc8000bf06070 */
[----:B---3--:R-:W-:-:S13]  /*6d4b0*/  ISETP.GE.U32.AND.EX P0, PT, R163, UR5, PT, P0 ;  /* 0x00000005a3007c0c */ /* 0x008fda000bf06100 */
[----:B------:R-:W-:Y:S05]  /*6d4c0*/  @P0 BRA `(.L_x_170) ;  /* 0x0000000400380947 */ /* 0x000fea0003800000 */
[----:B0-----:R-:W0:Y:S01]  /*6d4d0*/  LDC.64 R10, c[0x0][0x628] ;  /* 0x00018a00ff0a7b82 */ /* 0x001e220000000a00 */
[----:B------:R-:W-:Y:S02]  /*6d4e0*/  IMAD.MOV.U32 R8, RZ, RZ, R20 ;  /* 0x000000ffff087224 */ /* 0x000fe400078e0014 */
[----:B------:R-:W-:-:S05]  /*6d4f0*/  IMAD.MOV.U32 R9, RZ, RZ, R163 ;  /* 0x000000ffff097224 */ /* 0x000fca00078e00a3 */
[----:B------:R-:W1:Y:S08]  /*6d500*/  LDC R16, c[0x0][0x630] ;  /* 0x00018c00ff107b82 */ /* 0x000e700000000800 */
[----:B------:R-:W2:Y:S01]  /*6d510*/  LDC.64 R18, c[0x0][0x620] ;  /* 0x00018800ff127b82 */ /* 0x000ea20000000a00 */
[----:B0-----:R-:W-:-:S04]  /*6d520*/  ISETP.NE.U32.AND P0, PT, R10, RZ, PT ;  /* 0x000000ff0a00720c */ /* 0x001fc80003f05070 */
[----:B------:R-:W-:-:S13]  /*6d530*/  ISETP.NE.AND.EX P0, PT, R11, RZ, PT, P0 ;  /* 0x000000ff0b00720c */ /* 0x000fda0003f05300 */
[----:B-12---:R-:W-:Y:S05]  /*6d540*/  @!P0 BRA `(.L_x_171) ;  /* 0x0000000000288947 */ /* 0x006fea0003800000 */
[----:B------:R-:W0:Y:S02]  /*6d550*/  LDC R0, c[0x0][0x634] ;  /* 0x00018d00ff007b82 */ /* 0x000e240000000800 */
[----:B0-----:R-:W-:-:S05]  /*6d560*/  IADD3 R9, P0, R20, R0, RZ ;  /* 0x0000000014097210 */ /* 0x001fca0007f1e0ff */
        /* <DEDUP_REMOVED lines=8> */
.L_x_171:
[----:B------:R-:W0:Y:S01]  /*6d5f0*/  LDC.64 R22, c[0x0][0x640] ;  /* 0x00019000ff167b82 */ /* 0x000e220000000a00 */
[-CC-:B------:R-:W-:Y:S01]  /*6d600*/  SHF.R.U64 R14, R8, R16.reuse, R9.reuse ;  /* 0x00000010080e7219 */ /* 0x180fe20000001209 */
[----:B------:R-:W-:Y:S01]  /*6d610*/  IMAD.MOV.U32 R4, RZ, RZ, R20 ;  /* 0x000000ffff047224 */ /* 0x000fe200078e0014 */
[----:B------:R-:W-:Y:S02]  /*6d620*/  SHF.R.U32.HI R0, RZ, R16, R9 ;  /* 0x00000010ff007219 */ /* 0x000fe40000011609 */
[----:B------:R-:W-:-:S03]  /*6d630*/  IADD3 R7, P0, RZ, -R14, RZ ;  /* 0x8000000eff077210 */ /* 0x000fc60007f1e0ff */
[----:B------:R-:W1:Y:S02]  /*6d640*/  LDC R6, c[0x0][0x618] ;  /* 0x00018600ff067b82 */ /* 0x000e640000000800 */
[----:B------:R-:W-:-:S04]  /*6d650*/  IMAD.X R5, RZ, RZ, ~R0, P0 ;  /* 0x000000ffff057224 */ /* 0x000fc800000e0e00 */
[-C--:B------:R-:W-:Y:S02]  /*6d660*/  IMAD R0, R5, R18.reuse, RZ ;  /* 0x0000001205007224 */ /* 0x080fe400078e02ff */
[----:B------:R-:W2:Y:S01]  /*6d670*/  LDC R8, c[0x0][0x608] ;  /* 0x00018200ff087b82 */ /* 0x000ea20000000800 */
[----:B------:R-:W-:Y:S02]  /*6d680*/  IMAD.MOV.U32 R5, RZ, RZ, R163 ;  /* 0x000000ffff057224 */ /* 0x000fe400078e00a3 */
[----:B------:R-:W-:-:S05]  /*6d690*/  IMAD.WIDE.U32 R4, R7, R18, R4 ;  /* 0x0000001207047225 */ /* 0x000fca00078e0004 */
[----:B------:R-:W3:Y:S01]  /*6d6a0*/  LDC R21, c[0x0][0x658] ;  /* 0x00019600ff157b82 */ /* 0x000ee20000000800 */
[----:B------:R-:W-:Y:S01]  /*6d6b0*/  IMAD R7, R7, R19, R0 ;  /* 0x0000001307077224 */ /* 0x000fe200078e0200 */
[----:B0-----:R-:W-:-:S03]  /*6d6c0*/  ISETP.NE.U32.AND P0, PT, R22, RZ, PT ;  /* 0x000000ff1600720c */ /* 0x001fc60003f05070 */
[----:B------:R-:W-:Y:S01]  /*6d6d0*/  IMAD.IADD R5, R5, 0x1, R7 ;  /* 0x0000000105057824 */ /* 0x000fe200078e0207 */
[----:B------:R-:W-:Y:S02]  /*6d6e0*/  ISETP.NE.AND.EX P0, PT, R23, RZ, PT, P0 ;  /* 0x000000ff1700720c */ /* 0x000fe40003f05300 */
[----:B------:R-:W0:Y:S02]  /*6d6f0*/  LDC R18, c[0x0][0x600] ;  /* 0x00018000ff127b82 */ /* 0x000e240000000800 */
[-CC-:B-1----:R-:W-:Y:S01]  /*6d700*/  SHF.R.U64 R10, R4, R6.reuse, R5.reuse ;  /* 0x00000006040a7219 */ /* 0x182fe20000001205 */
[----:B------:R-:W-:Y:S01]  /*6d710*/  IMAD.MOV.U32 R4, RZ, RZ, -0x1 ;  /* 0xffffffffff047424 */ /* 0x000fe200078e00ff */
[----:B------:R-:W-:-:S04]  /*6d720*/  SHF.R.U32.HI R5, RZ, R6, R5 ;  /* 0x00000006ff057219 */ /* 0x000fc80000011605 */
[----:B------:R-:W1:Y:S01]  /*6d730*/  LDC R19, c[0x0][0x648] ;  /* 0x00019200ff137b82 */ /* 0x000e620000000800 */
[-CC-:B--2---:R-:W-:Y:S02]  /*6d740*/  SHF.R.U64 R17, R10, R8.reuse, R5.reuse ;  /* 0x000000080a117219 */ /* 0x184fe40000001205 */
[----:B------:R-:W-:-:S05]  /*6d750*/  SHF.R.U32.HI R0, RZ, R8, R5 ;  /* 0x00000008ff007219 */ /* 0x000fca0000011605 */
[----:B------:R-:W2:Y:S01]  /*6d760*/  LDC R20, c[0x0][0x638] ;  /* 0x00018e00ff147b82 */ /* 0x000ea20000000800 */
[-C--:B---3--:R-:W-:Y:S02]  /*6d770*/  SHF.L.U32 R4, R4, R21.reuse, RZ ;  /* 0x0000001504047219 */ /* 0x088fe400000006ff */
[-CC-:B------:R-:W-:Y:S02]  /*6d780*/  SHF.R.U64 R16, R17, R21.reuse, R0.reuse ;  /* 0x0000001511107219 */ /* 0x180fe40000001200 */
[----:B------:R-:W-:Y:S01]  /*6d790*/  SHF.R.U32.HI R5, RZ, R21, R0 ;  /* 0x00000015ff057219 */ /* 0x000fe20000011600 */
[----:B------:R-:W-:Y:S01]  /*6d7a0*/  IMAD.MOV.U32 R0, RZ, RZ, 0x1 ;  /* 0x00000001ff007424 */ /* 0x000fe200078e00ff */
[----:B------:R-:W-:Y:S01]  /*6d7b0*/  LOP3.LUT R24, RZ, R4, RZ, 0x33, !PT ;  /* 0x00000004ff187212 */ /* 0x000fe200078e33ff */
        /* <DEDUP_REMOVED lines=13> */
.L_x_172:
[----:B------:R-:W4:Y:S01]  /*6d890*/  LDC R6, c[0x0][0x65c] ;  /* 0x00019700ff067b82 */ /* 0x000f220000000800 */
[----:B-1----:R-:W-:Y:S01]  /*6d8a0*/  SHF.R.U64 R3, R4, R19, R5 ;  /* 0x0000001304037219 */ /* 0x002fe20000001205 */
[----:B0-----:R-:W-:Y:S01]  /*6d8b0*/  VIADD R7, R18, 0xffffffff ;  /* 0xffffffff12077836 */ /* 0x001fe20000000000 */
[----:B------:R-:W-:Y:S01]  /*6d8c0*/  SHF.L.U32 R4, R0, R21, RZ ;  /* 0x0000001500047219 */ /* 0x000fe200000006ff */
[----:B------:R-:W-:Y:S01]  /*6d8d0*/  IMAD.MOV.U32 R11, RZ, RZ, R14 ;  /* 0x000000ffff0b7224 */ /* 0x000fe200078e000e */
[----:B------:R-:W-:Y:S01]  /*6d8e0*/  LOP3.LUT R0, R17, R24, RZ, 0xc0, !PT ;  /* 0x0000001811007212 */ /* 0x000fe200078ec0ff */
[----:B------:R-:W-:-:S04]  /*6d8f0*/  IMAD.MOV R5, RZ, RZ, -R3 ;  /* 0x000000ffff057224 */ /* 0x000fc800078e0a03 */
[----:B------:R-:W-:Y:S01]  /*6d900*/  IMAD R4, R4, R3, R0 ;  /* 0x0000000304047224 */ /* 0x000fe200078e0200 */
[----:B------:R-:W-:Y:S01]  /*6d910*/  LOP3.LUT R3, R10, R7, RZ, 0xc0, !PT ;  /* 0x000000070a037212 */ /* 0x000fe200078ec0ff */
[----:B--2---:R-:W-:-:S04]  /*6d920*/  IMAD R0, R5, R20, R16 ;  /* 0x0000001405007224 */ /* 0x004fc800078e0210 */
[----:B------:R-:W-:Y:S01]  /*6d930*/  IMAD R3, R0, R18, R3 ;  /* 0x0000001200037224 */ /* 0x000fe200078e0203 */
[----:B----4-:R-:W-:-:S13]  /*6d940*/  ISETP.NE.AND P0, PT, R6, 0x1, PT ;  /* 0x000000010600780c */ /* 0x010fda0003f05270 */
[----:B------:R-:W-:Y:S02]  /*6d950*/  @P0 IMAD R13, R15, R12, R2 ;  /* 0x0000000c0f0d0224 */ /* 0x000fe400078e0202 */
[----:B------:R-:W-:Y:S02]  /*6d960*/  IMAD.MOV.U32 R2, RZ, RZ, 0x1 ;  /* 0x00000001ff027424 */ /* 0x000fe400078e00ff */
[----:B---3--:R-:W-:-:S03]  /*6d970*/  IMAD R4, R4, R25, R13 ;  /* 0x0000001904047224 */ /* 0x008fc600078e020d */
[----:B------:R-:W-:Y:S02]  /*6d980*/  PRMT R0, R2, 0x7610, R0 ;  /* 0x0000761002007816 */ /* 0x000fe40000000000 */
[----:B------:R-:W-:Y:S02]  /*6d990*/  SEL R5, R3, R4, !P0 ;  /* 0x0000000403057207 */ /* 0x000fe40004000000 */
[----:B------:R-:W-:-:S07]  /*6d9a0*/  SEL R4, R4, R3, !P0 ;  /* 0x0000000304047207 */ /* 0x000fce0004000000 */
.L_x_170:
[----:B------:R-:W-:-:S08]  /*6d9b0*/  NOP ;  /* 0x0000000000007918 */ /* 0x000fd00000000000 */
[----:B0-----:R-:W0:-:S00]  /*6d9c0*/  USETMAXREG.DEALLOC.CTAPOOL 0x18 ;  /* 0x00000018000079c8 */ /* 0x001e0000080e0500 */
[----:B------:R-:W-:-:S13]  /*6d9d0*/  ISETP.NE.AND P0, PT, RZ, UR7, PT ;  /* 0x00000007ff007c0c */ /* 0x000fda000bf05270 */
[----:B------:R-:W-:Y:S05]  /*6d9e0*/  @P0 EXIT ;  /* 0x000000000000094d */ /* 0x000fea0003800000 */
[----:B0-----:R-:W-:Y:S01]  /*6d9f0*/  LOP3.LUT P0, RZ, R0, 0xff, RZ, 0xc0, !PT ;  /* 0x000000ff00ff7812 */ /* 0x001fe2000780c0ff */
[----:B------:R-:W-:Y:S02]  /*6da00*/  IMAD.MOV.U32 R0, RZ, RZ, 0x1 ;  /* 0x00000001ff007424 */ /* 0x000fe400078e00ff */
[----:B------:R-:W-:-:S10]  /*6da10*/  IMAD.MOV.U32 R6, RZ, RZ, RZ ;  /* 0x000000ffff067224 */ /* 0x000fd400078e00ff */
[----:B------:R-:W-:Y:S05]  /*6da20*/  @!P0 BRA `(.L_x_173) ;  /* 0x0000000c00608947 */ /* 0x000fea0003800000 */
[----:B------:R-:W0:Y:S01]  /*6da30*/  LDC R0, c[0x0][0x28c] ;  /* 0x0000a300ff007b82 */ /* 0x000e220000000800 */
[----:B------:R-:W1:Y:S01]  /*6da40*/  S2R R10, SR_CgaCtaId ;  /* 0x00000000000a7919 */ /* 0x000e620000008800 */
[----:B------:R-:W-:Y:S01]  /*6da50*/  ULDC UR8, c[0x0][0xc] ;  /* 0x0000030000087ab9 */ /* 0x000fe20000000800 */
[----:B------:R-:W-:Y:S01]  /*6da60*/  ULDC UR9, c[0x0][0x10] ;  /* 0x0000040000097ab9 */ /* 0x000fe20000000800 */
[----:B------:R-:W-:Y:S01]  /*6da70*/  ULDC UR5, c[0x0][0x658] ;  /* 0x0001960000057ab9 */ /* 0x000fe20000000800 */
[----:B------:R-:W-:Y:S01]  /*6da80*/  UMOV UR7, 0xffffffff ;  /* 0xffffffff00077882 */ /* 0x000fe20000000000 */
[----:B------:R-:W-:Y:S01]  /*6da90*/  UIMAD.WIDE.U32 UR8, UR8, UR9, URZ ;  /* 0x00000009080872a5 */ /* 0x000fe2000f8e003f */
[----:B------:R-:W-:Y:S01]  /*6daa0*/  BSSY B0, `(.L_x_173) ;  /* 0x00000d0000007945 */ /* 0x000fe20003800000 */
[----:B------:R-:W-:Y:S01]  /*6dab0*/  USHF.L.U32 UR10, UR7, UR5, URZ ;  /* 0x00000005070a7299 */ /* 0x000fe2000800063f */
[----:B------:R-:W-:Y:S01]  /*6dac0*/  IMAD.MOV.U32 R9, RZ, RZ, 0x1 ;  /* 0x00000001ff097424 */ /* 0x000fe200078e00ff */
[----:B------:R-:W-:Y:S01]  /*6dad0*/  ULDC UR4, c[0x0][0x600] ;  /* 0x0001800000047ab9 */ /* 0x000fe20000000800 */
[----:B------:R-:W-:Y:S01]  /*6dae0*/  ULDC UR7, c[0x0][0x14] ;  /* 0x0000050000077ab9 */ /* 0x000fe20000000800 */
[----:B------:R-:W-:Y:S01]  /*6daf0*/  IMAD.MOV.U32 R6, RZ, RZ, RZ ;  /* 0x000000ffff067224 */ /* 0x000fe200078e00ff */
[----:B------:R-:W-:-:S02]  /*6db00*/  UIMAD.WIDE.U32 UR22, UR8, UR7, URZ ;  /* 0x00000007081672a5 */ /* 0x000fc4000f8e003f */
[----:B------:R-:W-:Y:S01]  /*6db10*/  UIMAD UR13, UR9, UR7, URZ ;  /* 0x00000007090d72a4 */ /* 0x000fe2000f8e023f */
[----:B------:R-:W-:Y:S01]  /*6db20*/  UMOV UR11, 0x1 ;  /* 0x00000001000b7882 */ /* 0x000fe20000000000 */
[----:B------:R-:W-:Y:S02]  /*6db30*/  ULOP3.LUT UR21, UR6, 0x2, URZ, 0xfc, !UPT ;  /* 0x0000000206157892 */ /* 0x000fe4000f8efc3f */
[----:B------:R-:W-:Y:S02]  /*6db40*/  UIADD3 UR4, UR4, -0x1, URZ ;  /* 0xffffffff04047890 */ /* 0x000fe4000fffe03f */
[----:B------:R-:W-:Y:S01]  /*6db50*/  USHF.L.U32 UR5, UR11, UR5, URZ ;  /* 0x000000050b057299 */ /* 0x000fe2000800063f */
[----:B0-----:R-:W-:Y:S01]  /*6db60*/  VIADD R0, R0, 0x7f ;  /* 0x0000007f00007836 */ /* 0x001fe20000000000 */
[----:B------:R-:W-:Y:S02]  /*6db70*/  ULOP3.LUT UR19, URZ, UR10, URZ, 0x33, !UPT ;  /* 0x0000000a3f137292 */ /* 0x000fe4000f8e333f */
[----:B------:R-:W-:-:S02]  /*6db80*/  UIADD3 UR13, UR23, UR13, URZ ;  /* 0x0000000d170d7290 */ /* 0x000fc4000fffe03f */
[----:B------:R-:W-:Y:S01]  /*6db90*/  SHF.R.S32.HI R3, RZ, 0x1f, R0 ;  /* 0x0000001fff037819 */ /* 0x000fe20000011400 */
[----:B------:R-:W-:-:S03]  /*6dba0*/  ULDC.64 UR24, c[0x0][0x198] ;  /* 0x0000660000187ab9 */ /* 0x000fc60000000a00 */
[----:B------:R-:W-:Y:S01]  /*6dbb0*/  LEA.HI R3, R3, R0, RZ, 0x7 ;  /* 0x0000000003037211 */ /* 0x000fe200078f38ff */
[C---:B-1----:R-:W-:Y:S02]  /*6dbc0*/  IMAD.SHL.U32 R16, R10.reuse, 0x80, RZ ;  /* 0x000000800a107824 */ /* 0x042fe400078e00ff */
[----:B------:R-:W-:Y:S01]  /*6dbd0*/  IMAD.SHL.U32 R10, R10, 0x4000, RZ ;  /* 0x000040000a0a7824 */ /* 0x000fe200078e00ff */
[----:B------:R-:W-:Y:S01]  /*6dbe0*/  SHF.R.S32.HI R7, RZ, 0x7, R3 ;  /* 0x00000007ff077819 */ /* 0x000fe20000011403 */
[----:B------:R-:W-:Y:S01]  /*6dbf0*/  IMAD.MOV.U32 R0, RZ, RZ, 0x1 ;  /* 0x00000001ff007424 */ /* 0x000fe200078e00ff */
[----:B------:R-:W-:Y:S02]  /*6dc00*/  LOP3.LUT R16, R16, 0x80, RZ, 0xc0, !PT ;  /* 0x0000008010107812 */ /* 0x000fe400078ec0ff */
[----:B------:R-:W-:Y:S01]  /*6dc10*/  LOP3.LUT R10, R10, 0x4000, RZ, 0xc0, !PT ;  /* 0x000040000a0a7812 */ /* 0x000fe200078ec0ff */
[----:B------:R-:W-:-:S07]  /*6dc20*/  VIADD R17, R7, 0x1 ;  /* 0x0000000107117836 */ /* 0x000fce0000000000 */
.L_x_184:
[----:B------:R-:W-:-:S03]  /*6dc30*/  UMOV UR7, 0xffffffff ;  /* 0xffffffff00077882 */ /* 0x000fc60000000000 */
[----:B------:R-:W-:Y:S05]  /*6dc40*/  BRA.DIV UR7, `(.L_x_174) ;  /* 0x0000000e078c7947 */ /* 0x000fea000b800000 */
[----:B------:R-:W-:-:S13]  /*6dc50*/  ELECT P0, URZ, PT ;  /* 0x00000000003f782f */ /* 0x000fda0003800000 */
.L_x_193:
[----:B------:R-:W0:Y:S01]  /*6dc60*/  LDC R2, c[0x0][0x28c] ;  /* 0x0000a300ff027b82 */ /* 0x000e220000000800 */
[----:B------:R-:W-:Y:S01]  /*6dc70*/  BSSY B1, `(.L_x_175) ;  /* 0x000003a000017945 */ /* 0x000fe20003800000 */
[----:B0-----:R-:W-:-:S13]  /*6dc80*/  ISETP.LT.OR P0, PT, R2, 0x1, !P0 ;  /* 0x000000010200780c */ /* 0x001fda0004701670 */
[----:B------:R-:W-:Y:S05]  /*6dc90*/  @P0 BRA `(.L_x_176) ;  /* 0x0000000000dc0947 */ /* 0x000fea0003800000 */
[----:B------:R-:W-:Y:S02]  /*6dca0*/  IMAD R2, R5, 0x100, R16 ;  /* 0x0000010005027824 */ /* 0x000fe400078e0210 */
[----:B------:R-:W-:Y:S02]  /*6dcb0*/  IMAD.SHL.U32 R3, R4, 0x200, RZ ;  /* 0x0000020004037824 */ /* 0x000fe400078e00ff */
[----:B------:R-:W-:Y:S02]  /*6dcc0*/  IMAD.MOV.U32 R14, RZ, RZ, RZ ;  /* 0x000000ffff0e7224 */ /* 0x000fe400078e00ff */
[----:B------:R-:W-:Y:S02]  /*6dcd0*/  IMAD.MOV.U32 R4, RZ, RZ, R17 ;  /* 0x000000ffff047224 */ /* 0x000fe400078e0011 */
[----:B------:R-:W-:Y:S02]  /*6dce0*/  IMAD.MOV.U32 R5, RZ, RZ, R0 ;  /* 0x000000ffff057224 */ /* 0x000fe400078e0000 */
[----:B------:R-:W-:-:S07]  /*6dcf0*/  IMAD.MOV.U32 R13, RZ, RZ, R6 ;  /* 0x000000ffff0d7224 */ /* 0x000fce00078e0006 */
.L_x_179:
[----:B------:R-:W0:Y:S01]  /*6dd00*/  S2R R15, SR_CgaCtaId ;  /* 0x00000000000f7919 */ /* 0x000e220000008800 */
[----:B------:R-:W-:-:S04]  /*6dd10*/  MOV R8, 0x400 ;  /* 0x0000040000087802 */ /* 0x000fc80000000f00 */
[----:B0-----:R-:W-:Y:S02]  /*6dd20*/  LEA R8, R15, R8, 0x18 ;  /* 0x000000080f087211 */ /* 0x001fe400078ec0ff */
[----:B------:R-:W-:-:S03]  /*6dd30*/  SHF.L.U32 R15, R5, 0x1f, RZ ;  /* 0x0000001f050f7819 */ /* 0x000fc600000006ff */
[----:B------:R-:W-:-:S04]  /*6dd40*/  IMAD R12, R13, 0x8, R8 ;  /* 0x000000080d0c7824 */ /* 0x000fc800078e0208 */
[----:B------:R-:W0:Y:S02]  /*6dd50*/  SYNCS.PHASECHK.TRANS64.TRYWAIT P0, [R12+URZ+0x10], R15 ;  /* 0x0000100f0c0075a7 */ /* 0x000e24000800017f */
[----:B0-----:R-:W-:Y:S05]  /*6dd60*/  @!P0 BRA `(.L_x_177) ;  /* 0x0000000c00648947 */ /* 0x001fea0003800000 */
.L_x_194:
[----:B------:R-:W1:Y:S01]  /*6dd70*/  S2R R18, SR_TID.X ;  /* 0x0000000000127919 */ /* 0x000e620000002100 */
[----:B------:R-:W-:-:S04]  /*6dd80*/  UPRMT UR7, UR21, 0x9910, URZ ;  /* 0x0000991015077896 */ /* 0x000fc8000800003f */
[----:B------:R-:W-:Y:S01]  /*6dd90*/  UISETP.NE.AND UP0, UPT, UR7, 0x2, UPT ;  /* 0x000000020700788c */ /* 0x000fe2000bf05270 */
[----:B-1----:R-:W-:-:S13]  /*6dda0*/  LOP3.LUT P0, RZ, R18, 0x7f, RZ, 0xc0, !PT ;  /* 0x0000007f12ff7812 */ /* 0x002fda000780c0ff */
[----:B0-----:R-:W0:Y:S02]  /*6ddb0*/  @!P0 LDC R15, c[0x0][0x500] ;  /* 0x00014000ff0f8b82 */ /* 0x001e240000000800 */
[----:B0-----:R0:W-:Y:S01]  /*6ddc0*/  @!P0 SYNCS.ARRIVE.TRANS64 RZ, [R12+URZ], R15 ;  /* 0x0000000f0cff89a7 */ /* 0x0011e2000800003f */
[----:B------:R-:W-:-:S13]  /*6ddd0*/  PLOP3.LUT P0, PT, PT, PT, UP0, 0x80, 0x0 ;  /* 0x000000000000781c */ /* 0x000fda0003f0f008 */
[----:B0-----:R-:W-:Y:S05]  /*6dde0*/  @P0 BRA `(.L_x_178) ;  /* 0x0000000000040947 */ /* 0x001fea0003800000 */
[----:B------:R-:W-:Y:S01]  /*6ddf0*/  BPT.TRAP 0x1 ;  /* 0x000000040000795c */ /* 0x000fe20000300000 */
.L_x_178:
[----:B------:R-:W-:Y:S01]  /*6de00*/  R2UR UR9, R12 ;  /* 0x000000000c0972ca */ /* 0x000fe200000e0000 */
[C---:B------:R-:W-:Y:S01]  /*6de10*/  IMAD R12, R13.reuse, 0x10000, R8 ;  /* 0x000100000d0c7824 */ /* 0x040fe200078e0208 */
[----:B------:R-:W-:Y:S01]  /*6de20*/  R2UR UR18, R8 ;  /* 0x00000000081272ca */ /* 0x000fe200000e0000 */
[----:B------:R-:W-:Y:S01]  /*6de30*/  IMAD R8, R13, 0x8000, R10 ;  /* 0x000080000d087824 */ /* 0x000fe200078e020a */
[----:B------:R-:W-:Y:S01]  /*6de40*/  UIADD3 UR14, UP0, UR24, 0xf0, URZ ;  /* 0x000000f0180e7890 */ /* 0x000fe2000ff1e03f */
[----:B------:R-:W-:Y:S01]  /*6de50*/  VIADD R4, R4, 0xffffffff ;  /* 0xffffffff04047836 */ /* 0x000fe20000000000 */
[----:B------:R-:W-:Y:S01]  /*6de60*/  R2UR UR7, R12 ;  /* 0x000000000c0772ca */ /* 0x000fe200000e0000 */
[----:B------:R-:W-:Y:S01]  /*6de70*/  UIADD3 UR26, UP1, UR24, 0x1f0, URZ ;  /* 0x000001f0181a7890 */ /* 0x000fe2000ff3e03f */
[----:B------:R-:W-:Y:S01]  /*6de80*/  R2UR UR8, R8 ;  /* 0x00000000080872ca */ /* 0x000fe200000e0000 */
[----:B------:R-:W-:Y:S01]  /*6de90*/  UIADD3.X UR15, URZ, UR25, URZ, UP0, !UPT ;  /* 0x000000193f0f7290 */ /* 0x000fe200087fe43f */
[----:B------:R-:W-:Y:S01]  /*6dea0*/  R2UR UR11, R3 ;  /* 0x00000000030b72ca */ /* 0x000fe200000e0000 */
[----:B------:R-:W-:Y:S01]  /*6deb0*/  VIADD R13, R13, 0x1 ;  /* 0x000000010d0d7836 */ /* 0x000fe20000000000 */
[----:B------:R-:W-:Y:S01]  /*6dec0*/  R2UR UR10, R14 ;  /* 0x000000000e0a72ca */ /* 0x000fe200000e0000 */
[----:B------:R-:W-:Y:S01]  /*6ded0*/  UIADD3.X UR27, URZ, UR25, URZ, UP1, !UPT ;  /* 0x000000193f1b7290 */ /* 0x000fe20008ffe43f */
[----:B------:R-:W-:Y:S01]  /*6dee0*/  R2UR UR12, R11 ;  /* 0x000000000b0c72ca */ /* 0x000fe200000e0000 */
[----:B------:R-:W-:Y:S01]  /*6def0*/  UMOV UR16, 0x0 ;  /* 0x0000000000107882 */ /* 0x000fe20000000000 */
[----:B------:R-:W-:Y:S01]  /*6df00*/  R2UR UR20, R2 ;  /* 0x00000000021472ca */ /* 0x000fe200000e0000 */
[----:B------:R-:W-:Y:S01]  /*6df10*/  UMOV UR17, 0x10000000 ;  /* 0x1000000000117882 */ /* 0x000fe20000000000 */
[----:B------:R-:W-:Y:S01]  /*6df20*/  ISETP.GT.AND P1, PT, R4, 0x1, PT ;  /* 0x000000010400780c */ /* 0x000fe20003f24270 */
[----:B------:R-:W-:Y:S01]  /*6df30*/  UIADD3 UR7, UR7, 0x100, URZ ;  /* 0x0000010007077890 */ /* 0x000fe2000fffe03f */
[----:B------:R-:W-:Y:S01]  /*6df40*/  ISETP.NE.AND P0, PT, R13, 0x2, PT ;  /* 0x000000020d00780c */ /* 0x000fe20003f05270 */
[----:B------:R-:W-:Y:S01]  /*6df50*/  UIADD3 UR18, UR18, 0x20100, UR8 ;  /* 0x0002010012127890 */ /* 0x000fe2000fffe008 */
[----:B------:R-:W-:Y:S01]  /*6df60*/  VIADD R14, R14, 0x80 ;  /* 0x000000800e0e7836 */ /* 0x000fe20000000000 */
[----:B------:R-:W-:Y:S01]  /*6df70*/  UMOV UR28, 0x30000 ;  /* 0x00030000001c7882 */ /* 0x000fe20000000000 */
[----:B------:R-:W-:-:S02]  /*6df80*/  SEL R8, RZ, 0x1, P0 ;  /* 0x00000001ff087807 */ /* 0x000fc40000000000 */
[----:B------:R-:W-:Y:S01]  /*6df90*/  UMOV UR8, UR7 ;  /* 0x0000000700087c82 */ /* 0x000fe20008000000 */
[----:B------:R-:W-:Y:S01]  /*6dfa0*/  SEL R13, R13, RZ, P0 ;  /* 0x000000ff0d0d7207 */ /* 0x000fe20000000000 */
[----:B------:R0:W-:Y:S01]  /*6dfb0*/  UTMALDG.3D [UR8], [UR14], desc[UR16] ;  /* 0x000010080e0075b4 */ /* 0x0001e20008011000 */
[----:B------:R-:W-:Y:S01]  /*6dfc0*/  LOP3.LUT R5, R5, R8, RZ, 0x3c, !PT ;  /* 0x0000000805057212 */ /* 0x000fe200078e3cff */
[----:B0-----:R-:W-:Y:S01]  /*6dfd0*/  UMOV UR11, UR20 ;  /* 0x00000014000b7c82 */ /* 0x001fe20008000000 */
[----:B------:R-:W-:Y:S02]  /*6dfe0*/  UMOV UR8, UR18 ;  /* 0x0000001200087c82 */ /* 0x000fe40008000000 */
[----:B------:R0:W-:Y:S02]  /*6dff0*/  UTMALDG.3D.MULTICAST [UR8], [UR26], UR28, desc[UR16] ;  /* 0x000010081a0073b4 */ /* 0x0001e4000801181c */
[----:B0-----:R-:W-:Y:S05]  /*6e000*/  @P1 BRA `(.L_x_179) ;  /* 0xfffffffc003c1947 */ /* 0x001fea000383ffff */
.L_x_176:
[----:B------:R-:W-:Y:S05]  /*6e010*/  BSYNC B1 ;  /* 0x0000000000017941 */ /* 0x000fea0003800000 */
.L_x_175:
[----:B------:R-:W2:Y:S01]  /*6e020*/  LDL.LU R15, [R1+0xc68] ;  /* 0x000c6800010f7983 */ /* 0x000ea20000300800 */
[----:B------:R-:W-:Y:S01]  /*6e030*/  LOP3.LUT P2, RZ, R9, 0xff, RZ, 0xc0, !PT ;  /* 0x000000ff09ff7812 */ /* 0x000fe2000784c0ff */
[----:B------:R-:W-:Y:S01]  /*6e040*/  IMAD.IADD R6, R7, 0x1, R6 ;  /* 0x0000000107067824 */ /* 0x000fe200078e0206 */
[----:B------:R-:W-:Y:S01]  /*6e050*/  ULDC.64 UR8, c[0x0][0x650] ;  /* 0x0001940000087ab9 */ /* 0x000fe20000000a00 */
[----:B------:R-:W3:Y:S01]  /*6e060*/  LDL.LU R12, [R1+0xc6c] ;  /* 0x000c6c00010c7983 */ /* 0x000ee20000300800 */
[----:B------:R-:W-:Y:S01]  /*6e070*/  BSSY B1, `(.L_x_180) ;  /* 0x0000070000017945 */ /* 0x000fe20003800000 */
[----:B------:R-:W-:Y:S01]  /*6e080*/  IMAD.MOV.U32 R4, RZ, RZ, -0x1 ;  /* 0xffffffffff047424 */ /* 0x000fe200078e00ff */
[----:B------:R-:W-:Y:S01]  /*6e090*/  SHF.R.U32.HI R2, RZ, 0x1, R6 ;  /* 0x00000001ff027819 */ /* 0x000fe20000011606 */
[----:B------:R-:W-:Y:S01]  /*6e0a0*/  IMAD.MOV.U32 R5, RZ, RZ, -0x1 ;  /* 0xffffffffff057424 */ /* 0x000fe200078e00ff */
[----:B------:R-:W-:Y:S01]  /*6e0b0*/  ISETP.GT.U32.AND P0, PT, R6, 0x1, PT ;  /* 0x000000010600780c */ /* 0x000fe20003f04070 */
[----:B------:R-:W-:Y:S01]  /*6e0c0*/  IMAD.MOV.U32 R11, RZ, RZ, -0x1 ;  /* 0xffffffffff0b7424 */ /* 0x000fe200078e00ff */
[----:B------:R-:W-:-:S02]  /*6e0d0*/  LOP3.LUT R2, R2, 0x1, RZ, 0xc0, !PT ;  /* 0x0000000102027812 */ /* 0x000fc400078ec0ff */
[C---:B------:R-:W-:Y:S01]  /*6e0e0*/  ISETP.LT.U32.AND P0, PT, R7.reuse, 0x2, P0 ;  /* 0x000000020700780c */ /* 0x040fe20000701070 */
[----:B------:R-:W0:Y:S01]  /*6e0f0*/  @P2 S2R R3, SR_CgaCtaId ;  /* 0x0000000000032919 */ /* 0x000e220000008800 */
[----:B------:R-:W-:Y:S02]  /*6e100*/  ISETP.NE.U32.AND P1, PT, R2, 0x1, PT ;  /* 0x000000010200780c */ /* 0x000fe40003f25070 */
[----:B------:R-:W-:Y:S02]  /*6e110*/  @P2 MOV R2, 0x400 ;  /* 0x0000040000022802 */ /* 0x000fe40000000f00 */
[----:B------:R-:W-:Y:S02]  /*6e120*/  ISETP.GT.U32.AND P1, PT, R7, 0x1, !P1 ;  /* 0x000000010700780c */ /* 0x000fe40004f24070 */
[----:B------:R-:W-:Y:S02]  /*6e130*/  LOP3.LUT R6, R6, 0x1, RZ, 0xc0, !PT ;  /* 0x0000000106067812 */ /* 0x000fe400078ec0ff */
[----:B------:R-:W-:-:S02]  /*6e140*/  PRMT R9, RZ, 0x7610, R9 ;  /* 0x00007610ff097816 */ /* 0x000fc40000000009 */
[----:B0-----:R-:W-:Y:S02]  /*6e150*/  @P2 LEA R2, R3, R2, 0x18 ;  /* 0x0000000203022211 */ /* 0x001fe400078ec0ff */
[----:B------:R-:W-:Y:S02]  /*6e160*/  SEL R3, RZ, 0x1, !P0 ;  /* 0x00000001ff037807 */ /* 0x000fe40004000000 */
[----:B------:R0:W-:Y:S02]  /*6e170*/  @P2 SYNCS.ARRIVE.TRANS64.A1T0 RZ, [R2+URZ+0x38], RZ ;  /* 0x000038ff02ff29a7 */ /* 0x0001e4000810003f */
[----:B0-----:R-:W-:-:S04]  /*6e180*/  SEL R2, RZ, 0x1, !P1 ;  /* 0x00000001ff027807 */ /* 0x001fc80004800000 */
[----:B------:R-:W-:Y:S02]  /*6e190*/  LOP3.LUT R0, R2, R0, R3, 0x96, !PT ;  /* 0x0000000002007212 */ /* 0x000fe400078e9603 */
[----:B------:R-:W-:Y:S02]  /*6e1a0*/  PRMT R2, RZ, 0x7610, R2 ;  /* 0x00007610ff027816 */ /* 0x000fe40000000002 */
[----:B---3--:R-:W-:-:S04]  /*6e1b0*/  IADD3 R12, P0, R12, UR22, RZ ;  /* 0x000000160c0c7c10 */ /* 0x008fc8000ff1e0ff */
[----:B--2---:R-:W-:Y:S01]  /*6e1c0*/  IADD3.X R15, R15, UR13, RZ, P0, !PT ;  /* 0x0000000d0f0f7c10 */ /* 0x004fe200087fe4ff */
[----:B------:R0:W-:Y:S01]  /*6e1d0*/  STL [R1+0xc6c], R12 ;  /* 0x000c6c0c01007387 */ /* 0x0001e20000100800 */
[----:B------:R-:W-:-:S03]  /*6e1e0*/  ISETP.GE.U32.AND P0, PT, R12, UR8, PT ;  /* 0x000000080c007c0c */ /* 0x000fc6000bf06070 */
[----:B------:R0:W-:Y:S01]  /*6e1f0*/  STL [R1+0xc68], R15 ;  /* 0x000c680f01007387 */ /* 0x0001e20000100800 */
[----:B------:R-:W-:-:S13]  /*6e200*/  ISETP.GE.U32.AND.EX P0, PT, R15, UR9, PT, P0 ;  /* 0x000000090f007c0c */ /* 0x000fda000bf06100 */
[----:B0-----:R-:W-:Y:S05]  /*6e210*/  @P0 BRA `(.L_x_181) ;  /* 0x0000000400540947 */ /* 0x001fea0003800000 */
[----:B------:R-:W0:Y:S01]  /*6e220*/  S2R R8, SR_CTAID.X ;  /* 0x0000000000087919 */ /* 0x000e220000002500 */
[----:B------:R-:W1:Y:S01]  /*6e230*/  LDC R18, c[0x0][0x65c] ;  /* 0x00019700ff127b82 */ /* 0x000e620000000800 */
[----:B------:R-:W-:Y:S01]  /*6e240*/  ULDC UR7, c[0x0][0x150] ;  /* 0x0000540000077ab9 */ /* 0x000fe20000000800 */
[----:B------:R-:W-:Y:S01]  /*6e250*/  ULDC.64 UR8, c[0x0][0x628] ;  /* 0x00018a0000087ab9 */ /* 0x000fe20000000a00 */
[----:B------:R-:W2:Y:S01]  /*6e260*/  S2R R2, SR_CTAID.Y ;  /* 0x0000000000027919 */ /* 0x000ea20000002600 */
[----:B------:R-:W-:Y:S01]  /*6e270*/  ISETP.NE.U32.AND P0, PT, RZ, UR8, PT ;  /* 0x00000008ff007c0c */ /* 0x000fe2000bf05070 */
[----:B------:R-:W-:-:S03]  /*6e280*/  ULDC UR10, c[0x0][0x630] ;  /* 0x00018c00000a7ab9 */ /* 0x000fc60000000800 */
[----:B------:R-:W3:Y:S01]  /*6e290*/  LDC R5, c[0x0][0x144] ;  /* 0x00005100ff057b82 */ /* 0x000ee20000000800 */
[----:B------:R-:W-:-:S07]  /*6e2a0*/  ISETP.NE.AND.EX P0, PT, RZ, UR9, PT, P0 ;  /* 0x00000009ff007c0c */ /* 0x000fce000bf05300 */
[----:B------:R-:W4:Y:S01]  /*6e2b0*/  LDC R13, c[0x0][0x148] ;  /* 0x00005200ff0d7b82 */ /* 0x000f220000000800 */
[----:B-1----:R-:W-:Y:S02]  /*6e2c0*/  ISETP.NE.AND P3, PT, R18, 0x1, PT ;  /* 0x000000011200780c */ /* 0x002fe40003f65270 */
[----:B0-----:R-:W-:Y:S02]  /*6e2d0*/  I2FP.F32.U32 R3, R8 ;  /* 0x0000000800037245 */ /* 0x001fe40000201000 */
[----:B--2---:R-:W-:-:S03]  /*6e2e0*/  I2FP.F32.U32 R4, R2 ;  /* 0x0000000200047245 */ /* 0x004fc60000201000 */
[----:B------:R-:W-:Y:S01]  /*6e2f0*/  FMUL R3, R3, UR7 ;  /* 0x0000000703037c20 */ /* 0x000fe20008400000 */
[----:B------:R-:W-:Y:S02]  /*6e300*/  ULDC UR7, c[0x0][0x154] ;  /* 0x0000550000077ab9 */ /* 0x000fe40000000800 */
[----:B------:R-:W-:-:S03]  /*6e310*/  FMUL R11, R4, UR7 ;  /* 0x00000007040b7c20 */ /* 0x000fc60008400000 */
[----:B------:R-:W0:Y:S08]  /*6e320*/  F2I.U32.TRUNC.NTZ R3, R3 ;  /* 0x0000000300037305 */ /* 0x000e30000020f000 */
[----:B------:R-:W1:Y:S01]  /*6e330*/  F2I.U32.TRUNC.NTZ R11, R11 ;  /* 0x0000000b000b7305 */ /* 0x000e62000020f000 */
[----:B0-----:R-:W-:Y:S02]  /*6e340*/  IMAD.MOV R4, RZ, RZ, -R3 ;  /* 0x000000ffff047224 */ /* 0x001fe400078e0a03 */
[----:B------:R-:W-:-:S02]  /*6e350*/  IMAD.MOV.U32 R3, RZ, RZ, R15 ;  /* 0x000000ffff037224 */ /* 0x000fc400078e000f */
[----:B---3--:R-:W-:Y:S02]  /*6e360*/  IMAD R8, R5, R4, R8 ;  /* 0x0000000405087224 */ /* 0x008fe400078e0208 */
[----:B-1----:R-:W-:-:S04]  /*6e370*/  IMAD.MOV R4, RZ, RZ, -R11 ;  /* 0x000000ffff047224 */ /* 0x002fc800078e0a0b */
[----:B----4-:R-:W-:Y:S02]  /*6e380*/  @P3 IMAD R8, R13, R4, R2 ;  /* 0x000000040d083224 */ /* 0x010fe400078e0202 */
[----:B------:R-:W-:Y:S01]  /*6e390*/  IMAD.MOV.U32 R2, RZ, RZ, R12 ;  /* 0x000000ffff027224 */ /* 0x000fe200078e000c */
[----:B------:R-:W-:Y:S06]  /*6e3a0*/  @!P0 BRA `(.L_x_182) ;  /* 0x0000000000288947 */ /* 0x000fec0003800000 */
[----:B------:R-:W-:Y:S02]  /*6e3b0*/  ULDC UR7, c[0x0][0x634] ;  /* 0x00018d0000077ab9 */ /* 0x000fe40000000800 */
[----:B------:R-:W-:-:S05]  /*6e3c0*/  IADD3 R3, P0, R12, UR7, RZ ;  /* 0x000000070c037c10 */ /* 0x000fca000ff1e0ff */
[----:B------:R-:W-:-:S04]  /*6e3d0*/  IMAD.X R11, RZ, RZ, R15, P0 ;  /* 0x000000ffff0b7224 */ /* 0x000fc800000e060f */
[----:B------:R-:W-:-:S04]  /*6e3e0*/  IMAD.WIDE.U32 R4, R11, UR8, RZ ;  /* 0x000000080b047c25 */ /* 0x000fc8000f8e00ff */
[----:B------:R-:W-:-:S04]  /*6e3f0*/  IMAD.WIDE.U32 R4, P0, R3, UR9, R4 ;  /* 0x0000000903047c25 */ /* 0x000fc8000f800004 */
[----:B------:R-:W-:-:S04]  /*6e400*/  IMAD.WIDE.U32 R2, R3, UR8, RZ ;  /* 0x0000000803027c25 */ /* 0x000fc8000f8e00ff */
[----:B------:R-:W-:Y:S01]  /*6e410*/  IMAD.MOV.U32 R2, RZ, RZ, R5 ;  /* 0x000000ffff027224 */ /* 0x000fe200078e0005 */
[----:B------:R-:W-:Y:S01]  /*6e420*/  IADD3 RZ, P1, R3, R4, RZ ;  /* 0x0000000403ff7210 */ /* 0x000fe20007f3e0ff */
[----:B------:R-:W-:-:S04]  /*6e430*/  IMAD.X R3, RZ, RZ, RZ, P0 ;  /* 0x000000ffff037224 */ /* 0x000fc800000e06ff */
[----:B------:R-:W-:-:S08]  /*6e440*/  IMAD.WIDE.U32.X R2, R11, UR9, R2, P1 ;  /* 0x000000090b027c25 */ /* 0x000fd000088e0402 */
.L_x_182:
[--C-:B------:R-:W-:Y:S01]  /*6e450*/  SHF.R.U64 R11, R2, UR10, R3.reuse ;  /* 0x0000000a020b7c19 */ /* 0x100fe20008001203 */
[----:B------:R-:W-:Y:S01]  /*6e460*/  ULDC.64 UR8, c[0x0][0x620] ;  /* 0x0001880000087ab9 */ /* 0x000fe20000000a00 */
[----:B------:R-:W-:Y:S01]  /*6e470*/  SHF.R.U32.HI R2, RZ, UR10, R3 ;  /* 0x0000000aff027c19 */ /* 0x000fe20008011603 */
[----:B------:R-:W-:Y:S01]  /*6e480*/  IMAD.MOV.U32 R3, RZ, RZ, R15 ;  /* 0x000000ffff037224 */ /* 0x000fe200078e000f */
[----:B------:R-:W-:Y:S01]  /*6e490*/  IADD3 R13, P0, RZ, -R11, RZ ;  /* 0x8000000bff0d7210 */ /* 0x000fe20007f1e0ff */
[----:B------:R-:W-:-:S04]  /*6e4a0*/  ULDC UR7, c[0x0][0x618] ;  /* 0x0001860000077ab9 */ /* 0x000fc80000000800 */
[----:B------:R-:W-:-:S04]  /*6e4b0*/  IMAD.X R2, RZ, RZ, ~R2, P0 ;  /* 0x000000ffff027224 */ /* 0x000fc800000e0e02 */
[----:B------:R-:W-:-:S04]  /*6e4c0*/  IMAD R2, R2, UR8, RZ ;  /* 0x0000000802027c24 */ /* 0x000fc8000f8e02ff */
[----:B------:R-:W-:Y:S02]  /*6e4d0*/  IMAD R5, R13, UR9, R2 ;  /* 0x000000090d057c24 */ /* 0x000fe4000f8e0202 */
[----:B------:R-:W-:-:S04]  /*6e4e0*/  IMAD.MOV.U32 R2, RZ, RZ, R12 ;  /* 0x000000ffff027224 */ /* 0x000fc800078e000c */
[----:B------:R-:W-:Y:S01]  /*6e4f0*/  IMAD.WIDE.U32 R2, R13, UR8, R2 ;  /* 0x000000080d027c25 */ /* 0x000fe2000f8e0002 */
[----:B------:R-:W-:Y:S02]  /*6e500*/  ULDC.64 UR8, c[0x0][0x640] ;  /* 0x0001900000087ab9 */ /* 0x000fe40000000a00 */
[----:B------:R-:W-:Y:S01]  /*6e510*/  ISETP.NE.U32.AND P0, PT, RZ, UR8, PT ;  /* 0x00000008ff007c0c */ /* 0x000fe2000bf05070 */
[----:B------:R-:W-:-:S03]  /*6e520*/  IMAD.IADD R3, R3, 0x1, R5 ;  /* 0x0000000103037824 */ /* 0x000fc600078e0205 */
[----:B------:R-:W-:Y:S02]  /*6e530*/  ISETP.NE.AND.EX P0, PT, RZ, UR9, PT, P0 ;  /* 0x00000009ff007c0c */ /* 0x000fe4000bf05300 */
[--C-:B------:R-:W-:Y:S02]  /*6e540*/  SHF.R.U64 R12, R2, UR7, R3.reuse ;  /* 0x00000007020c7c19 */ /* 0x100fe40008001203 */
[----:B------:R-:W-:Y:S01]  /*6e550*/  SHF.R.U32.HI R3, RZ, UR7, R3 ;  /* 0x00000007ff037c19 */ /* 0x000fe20008011603 */
[----:B------:R-:W-:-:S03]  /*6e560*/  ULDC UR7, c[0x0][0x608] ;  /* 0x0001820000077ab9 */ /* 0x000fc60000000800 */
[--C-:B------:R-:W-:Y:S02]  /*6e570*/  SHF.R.U64 R13, R12, UR7, R3.reuse ;  /* 0x000000070c0d7c19 */ /* 0x100fe40008001203 */
[----:B------:R-:W-:Y:S01]  /*6e580*/  SHF.R.U32.HI R2, RZ, UR7, R3 ;  /* 0x00000007ff027c19 */ /* 0x000fe20008011603 */
[----:B------:R-:W-:-:S03]  /*6e590*/  ULDC UR7, c[0x0][0x658] ;  /* 0x0001960000077ab9 */ /* 0x000fc60000000800 */
[--C-:B------:R-:W-:Y:S02]  /*6e5a0*/  SHF.R.U64 R14, R13, UR7, R2.reuse ;  /* 0x000000070d0e7c19 */ /* 0x100fe40008001202 */
[----:B------:R-:W-:-:S03]  /*6e5b0*/  SHF.R.U32.HI R3, RZ, UR7, R2 ;  /* 0x00000007ff037c19 */ /* 0x000fc60008011602 */
        /* <DEDUP_REMOVED lines=12> */
.L_x_183:
[----:B------:R-:W-:Y:S01]  /*6e680*/  ULDC UR7, c[0x0][0x648] ;  /* 0x0001920000077ab9 */ /* 0x000fe20000000800 */
[----:B------:R-:W-:Y:S02]  /*6e690*/  LOP3.LUT R13, R13, UR19, RZ, 0xc0, !PT ;  /* 0x000000130d0d7c12 */ /* 0x000fe4000f8ec0ff */
[----:B------:R-:W-:Y:S01]  /*6e6a0*/  SHF.R.U64 R2, R2, UR7, R3 ;  /* 0x0000000702027c19 */ /* 0x000fe20008001203 */
[----:B------:R-:W-:-:S04]  /*6e6b0*/  ULDC UR7, c[0x0][0x638] ;  /* 0x00018e0000077ab9 */ /* 0x000fc80000000800 */
[----:B------:R-:W-:Y:S02]  /*6e6c0*/  IMAD.MOV R3, RZ, RZ, -R2 ;  /* 0x000000ffff037224 */ /* 0x000fe400078e0a02 */
[----:B------:R-:W-:Y:S02]  /*6e6d0*/  IMAD R13, R2, UR5, R13 ;  /* 0x00000005020d7c24 */ /* 0x000fe4000f8e020d */
[----:B------:R-:W-:Y:S01]  /*6e6e0*/  IMAD R14, R3, UR7, R14 ;  /* 0x00000007030e7c24 */ /* 0x000fe2000f8e020e */
[----:B------:R-:W-:Y:S01]  /*6e6f0*/  ULDC UR7, c[0x0][0x610] ;  /* 0x0001840000077ab9 */ /* 0x000fe20000000800 */
[----:B------:R-:W-:Y:S01]  /*6e700*/  LOP3.LUT R3, R12, UR4, RZ, 0xc0, !PT ;  /* 0x000000040c037c12 */ /* 0x000fe2000f8ec0ff */
[----:B------:R-:W-:Y:S01]  /*6e710*/  IMAD R8, R13, UR7, R8 ;  /* 0x000000070d087c24 */ /* 0x000fe2000f8e0208 */
[----:B------:R-:W-:Y:S01]  /*6e720*/  ULDC UR7, c[0x0][0x600] ;  /* 0x0001800000077ab9 */ /* 0x000fe20000000800 */
[----:B------:R-:W-:Y:S02]  /*6e730*/  IMAD.MOV.U32 R2, RZ, RZ, 0x1 ;  /* 0x00000001ff027424 */ /* 0x000fe400078e00ff */
[----:B------:R-:W-:-:S05]  /*6e740*/  IMAD R3, R14, UR7, R3 ;  /* 0x000000070e037c24 */ /* 0x000fca000f8e0203 */
[----:B------:R-:W-:Y:S02]  /*6e750*/  SEL R5, R3, R8, !P3 ;  /* 0x0000000803057207 */ /* 0x000fe40005800000 */
[----:B------:R-:W-:-:S07]  /*6e760*/  SEL R4, R8, R3, !P3 ;  /* 0x0000000308047207 */ /* 0x000fce0005800000 */
.L_x_181:
[----:B------:R-:W-:Y:S05]  /*6e770*/  BSYNC B1 ;  /* 0x0000000000017941 */ /* 0x000fea0003800000 */
.L_x_180:
[----:B------:R-:W-:-:S13]  /*6e780*/  LOP3.LUT P0, RZ, R2, 0xff, RZ, 0xc0, !PT ;  /* 0x000000ff02ff7812 */ /* 0x000fda000780c0ff */
[----:B------:R-:W-:Y:S05]  /*6e790*/  @P0 BRA `(.L_x_184) ;  /* 0xfffffff400240947 */ /* 0x000fea000383ffff */
[----:B------:R-:W-:Y:S05]  /*6e7a0*/  BSYNC B0 ;  /* 0x0000000000007941 */ /* 0x000fea0003800000 */
.L_x_173:
[----:B------:R-:W-:-:S03]  /*6e7b0*/  UMOV UR7, 0xffffffff ;  /* 0xffffffff00077882 */ /* 0x000fc60000000000 */
[----:B------:R-:W-:Y:S05]  /*6e7c0*/  BRA.DIV UR7, `(.L_x_185) ;  /* 0x0000000207e07947 */ /* 0x000fea000b800000 */
[----:B------:R-:W-:-:S13]  /*6e7d0*/  ELECT P0, URZ, PT ;  /* 0x00000000003f782f */ /* 0x000fda0003800000 */
.L_x_197:
[----:B------:R-:W-:Y:S04]  /*6e7e0*/  BSSY B0, `(.L_x_186) ;  /* 0x000001a000007945 */ /* 0x000fe80003800000 */
[----:B------:R-:W-:Y:S05]  /*6e7f0*/  @!P0 BRA `(.L_x_187) ;  /* 0x0000000000608947 */ /* 0x000fea0003800000 */
[----:B------:R-:W-:-:S04]  /*6e800*/  ULOP3.LUT UR7, UR6, 0x2, URZ, 0xfc, !UPT ;  /* 0x0000000206077892 */ /* 0x000fc8000f8efc3f */
[----:B------:R-:W-:-:S06]  /*6e810*/  UISETP.NE.AND UP0, UPT, UR7, 0x3, UPT ;  /* 0x000000030700788c */ /* 0x000fcc000bf05270 */
[----:B------:R-:W-:-:S13]  /*6e820*/  PLOP3.LUT P0, PT, PT, PT, UP0, 0x80, 0x0 ;  /* 0x000000000000781c */ /* 0x000fda0003f0f008 */
[----:B------:R-:W-:Y:S05]  /*6e830*/  @!P0 BRA `(.L_x_188) ;  /* 0x0000000000048947 */ /* 0x000fea0003800000 */
[----:B------:R-:W-:Y:S01]  /*6e840*/  BPT.TRAP 0x1 ;  /* 0x000000040000795c */ /* 0x000fe20000300000 */
.L_x_188:
[----:B------:R-:W0:Y:S01]  /*6e850*/  S2R R3, SR_CgaCtaId ;  /* 0x0000000000037919 */ /* 0x000e220000008800 */
[----:B------:R-:W-:-:S04]  /*6e860*/  MOV R2, 0x400 ;  /* 0x0000040000027802 */ /* 0x000fc80000000f00 */
[----:B0-----:R-:W-:Y:S02]  /*6e870*/  LEA R3, R3, R2, 0x18 ;  /* 0x0000000203037211 */ /* 0x001fe400078ec0ff */
[----:B------:R-:W-:-:S03]  /*6e880*/  SHF.L.U32 R2, R0, 0x1f, RZ ;  /* 0x0000001f00027819 */ /* 0x000fc600000006ff */
[----:B------:R-:W-:-:S04]  /*6e890*/  VIADD R3, R3, 0x10 ;  /* 0x0000001003037836 */ /* 0x000fc80000000000 */
[----:B------:R-:W-:-:S04]  /*6e8a0*/  IMAD R5, R6, 0x8, R3 ;  /* 0x0000000806057824 */ /* 0x000fc800078e0203 */
[----:B------:R-:W0:Y:S02]  /*6e8b0*/  SYNCS.PHASECHK.TRANS64.TRYWAIT P0, [R5+URZ], R2 ;  /* 0x00000002050075a7 */ /* 0x000e24000800017f */
[----:B0-----:R-:W-:Y:S05]  /*6e8c0*/  @!P0 BRA `(.L_x_189) ;  /* 0x0000000000c08947 */ /* 0x001fea0003800000 */
.L_x_198:
[----:B------:R-:W-:-:S05]  /*6e8d0*/  VIADD R6, R6, 0x1 ;  /* 0x0000000106067836 */ /* 0x000fca0000000000 */
[----:B------:R-:W-:-:S04]  /*6e8e0*/  ISETP.NE.AND P0, PT, R6, 0x2, PT ;  /* 0x000000020600780c */ /* 0x000fc80003f05270 */
[----:B0-----:R-:W-:Y:S02]  /*6e8f0*/  SEL R5, RZ, 0x1, P0 ;  /* 0x00000001ff057807 */ /* 0x001fe40000000000 */
[----:B------:R-:W-:Y:S02]  /*6e900*/  SEL R6, R6, RZ, P0 ;  /* 0x000000ff06067207 */ /* 0x000fe40000000000 */
[----:B------:R-:W-:-:S03]  /*6e910*/  LOP3.LUT R0, R0, R5, RZ, 0x3c, !PT ;  /* 0x0000000500007212 */ /* 0x000fc600078e3cff */
[----:B------:R-:W-:Y:S01]  /*6e920*/  IMAD R3, R6, 0x8, R3 ;  /* 0x0000000806037824 */ /* 0x000fe200078e0203 */
[----:B------:R-:W-:-:S07]  /*6e930*/  SHF.L.U32 R0, R0, 0x1f, RZ ;  /* 0x0000001f00007819 */ /* 0x000fce00000006ff */
.L_x_190:
[----:B0-----:R0:W1:Y:S02]  /*6e940*/  SYNCS.PHASECHK.TRANS64.TRYWAIT P0, [R3+URZ], R0 ;  /* 0x00000000030075a7 */ /* 0x001064000800017f */
[----:B-1----:R-:W-:Y:S05]  /*6e950*/  @!P0 NANOSLEEP.SYNCS 0x989680 ;  /* 0x009896800000895d */ /* 0x002fea0003900000 */
[----:B------:R-:W1:Y:S02]  /*6e960*/  @!P0 SYNCS.PHASECHK.TRANS64 P0, [R3+URZ], R0 ;  /* 0x00000000030085a7 */ /* 0x000e64000800007f */
[----:B-1----:R-:W-:Y:S05]  /*6e970*/  @!P0 BRA `(.L_x_190) ;  /* 0xfffffffc00f08947 */ /* 0x002fea000383ffff */
.L_x_187:
[----:B------:R-:W-:Y:S05]  /*6e980*/  BSYNC B0 ;  /* 0x0000000000007941 */ /* 0x000fea0003800000 */
.L_x_186:
[----:B------:R-:W-:Y:S05]  /*6e990*/  EXIT ;  /* 0x000000000000794d */ /* 0x000fea0003800000 */
.L_x_21:
[----:B--2---:R-:W-:-:S04]  /*6e9a0*/  IMAD.U32 R3, RZ, RZ, UR20 ;  /* 0x00000014ff037e24 */ /* 0x004fc8000f8e00ff */
[----:B------:R2:W3:Y:S03]  /*6e9b0*/  SYNCS.PHASECHK.TRANS64.TRYWAIT P0, [R3+URZ], R2 ;  /* 0x00000002030075a7 */ /* 0x0004e6000800017f */
[----:B---3--:R-:W-:Y:S05]  /*6e9c0*/  @!P0 NANOSLEEP.SYNCS 0x989680 ;  /* 0x009896800000895d */ /* 0x008fea0003900000 */
[----:B------:R-:W3:Y:S02]  /*6e9d0*/  @!P0 SYNCS.PHASECHK.TRANS64 P0, [R3+URZ], R2 ;  /* 0x00000002030085a7 */ /* 0x000ee4000800007f */
[----:B---3--:R-:W-:Y:S05]  /*6e9e0*/  @!P0 BRA `(.L_x_21) ;  /* 0xfffffffc00ec8947 */ /* 0x008fea000383ffff */
[----:B------:R-:W-:Y:S05]  /*6e9f0*/  BRA `(.L_x_20) ;  /* 0xfffff96400107947 */ /* 0x000fea000383ffff */
.L_x_27:
[----:B-----5:R2:W-:Y:S02]  /*6ea00*/  STL [R1+0xc78], R0 ;  /* 0x000c780001007387 */ /* 0x0205e40000100800 */
[----:B--2---:R-:W-:-:S04]  /*6ea10*/  IMAD.U32 R0, RZ, RZ, UR22 ;  /* 0x00000016ff007e24 */ /* 0x004fc8000f8e00ff */
[----:B------:R2:W3:Y:S03]  /*6ea20*/  SYNCS.PHASECHK.TRANS64.TRYWAIT P0, [R0+URZ], R3 ;  /* 0x00000003000075a7 */ /* 0x0004e6000800017f */
[----:B---3--:R-:W-:Y:S05]  /*6ea30*/  @!P0 NANOSLEEP.SYNCS 0x989680 ;  /* 0x009896800000895d */ /* 0x008fea0003900000 */
[----:B------:R2:W3:Y:S02]  /*6ea40*/  @!P0 SYNCS.PHASECHK.TRANS64 P0, [R0+URZ], R3 ;  /* 0x00000003000085a7 */ /* 0x0004e4000800007f */
[----:B--2---:R2:W5:Y:S02]  /*6ea50*/  LDL.LU R0, [R1+0xc78] ;  /* 0x000c780001007983 */ /* 0x0045640000300800 */
[----:B--23--:R-:W-:Y:S05]  /*6ea60*/  @!P0 BRA `(.L_x_27) ;  /* 0xfffffffc00e48947 */ /* 0x00cfea000383ffff */
[----:B------:R-:W-:Y:S05]  /*6ea70*/  BRA `(.L_x_26) ;  /* 0xfffffa8000187947 */ /* 0x000fea000383ffff */
.L_x_174:
[----:B------:R-:W-:Y:S01]  /*6ea80*/  BSSY B1, `(.L_x_191) ;  /* 0x0000006000017945 */ /* 0x000fe20003800000 */
[----:B------:R-:W-:-:S07]  /*6ea90*/  IMAD.MOV.U32 R2, RZ, RZ, -0x1 ;  /* 0xffffffffff027424 */ /* 0x000fce00078e00ff */
[----:B------:R-:W-:Y:S05]  /*6eaa0*/  WARPSYNC.COLLECTIVE R2, `(.L_x_192) ;  /* 0x00000000020c7348 */ /* 0x000fea0003c00000 */
[----:B------:R-:W-:Y:S02]  /*6eab0*/  ELECT P0, UR62, PT ;  /* 0x00000000003e782f */ /* 0x000fe40003800000 */
[----:B------:R-:W-:Y:S01]  /*6eac0*/  MOV R2, UR62 ;  /* 0x0000003e00027c02 */ /* 0x000fe20008000f00 */
[----:B------:R-:W-:Y:S10]  /*6ead0*/  ENDCOLLECTIVE ;  /* 0x000000000000791b */ /* 0x000ff40003800000 */
.L_x_192:
[----:B------:R-:W-:Y:S05]  /*6eae0*/  BSYNC B1 ;  /* 0x0000000000017941 */ /* 0x000fea0003800000 */
.L_x_191:
[----:B------:R-:W-:Y:S05]  /*6eaf0*/  BRA `(.L_x_193) ;  /* 0xfffffff000587947 */ /* 0x000fea000383ffff */
.L_x_177:
[----:B0-----:R0:W1:Y:S02]  /*6eb00*/  SYNCS.PHASECHK.TRANS64.TRYWAIT P0, [R12+URZ+0x10], R15 ;  /* 0x0000100f0c0075a7 */ /* 0x001064000800017f */
[----:B-1----:R-:W-:Y:S05]  /*6eb10*/  @!P0 NANOSLEEP.SYNCS 0x989680 ;  /* 0x009896800000895d */ /* 0x002fea0003900000 */
[----:B------:R-:W1:Y:S02]  /*6eb20*/  @!P0 SYNCS.PHASECHK.TRANS64 P0, [R12+URZ+0x10], R15 ;  /* 0x0000100f0c0085a7 */ /* 0x000e64000800007f */
[----:B-1----:R-:W-:Y:S05]  /*6eb30*/  @!P0 BRA `(.L_x_177) ;  /* 0xfffffffc00f08947 */ /* 0x002fea000383ffff */
[----:B------:R-:W-:Y:S05]  /*6eb40*/  BRA `(.L_x_194) ;  /* 0xfffffff000887947 */ /* 0x000fea000383ffff */
.L_x_185:
[----:B------:R-:W-:Y:S01]  /*6eb50*/  BSSY B0, `(.L_x_195) ;  /* 0x0000006000007945 */ /* 0x000fe20003800000 */
[----:B------:R-:W-:-:S07]  /*6eb60*/  IMAD.MOV.U32 R2, RZ, RZ, -0x1 ;  /* 0xffffffffff027424 */ /* 0x000fce00078e00ff */
[----:B------:R-:W-:Y:S05]  /*6eb70*/  WARPSYNC.COLLECTIVE R2, `(.L_x_196) ;  /* 0x00000000020c7348 */ /* 0x000fea0003c00000 */
[----:B------:R-:W-:Y:S02]  /*6eb80*/  ELECT P0, UR62, PT ;  /* 0x00000000003e782f */ /* 0x000fe40003800000 */
[----:B------:R-:W-:Y:S01]  /*6eb90*/  MOV R2, UR62 ;  /* 0x0000003e00027c02 */ /* 0x000fe20008000f00 */
[----:B------:R-:W-:Y:S10]  /*6eba0*/  ENDCOLLECTIVE ;  /* 0x000000000000791b */ /* 0x000ff40003800000 */
.L_x_196:
[----:B------:R-:W-:Y:S05]  /*6ebb0*/  BSYNC B0 ;  /* 0x0000000000007941 */ /* 0x000fea0003800000 */
.L_x_195:
[----:B------:R-:W-:Y:S05]  /*6ebc0*/  BRA `(.L_x_197) ;  /* 0xfffffffc00047947 */ /* 0x000fea000383ffff */
.L_x_189:
[----:B0-----:R0:W1:Y:S02]  /*6ebd0*/  SYNCS.PHASECHK.TRANS64.TRYWAIT P0, [R5+URZ], R2 ;  /* 0x00000002050075a7 */ /* 0x001064000800017f */
[----:B-1----:R-:W-:Y:S05]  /*6ebe0*/  @!P0 NANOSLEEP.SYNCS 0x989680 ;  /* 0x009896800000895d */ /* 0x002fea0003900000 */
[----:B------:R-:W1:Y:S02]  /*6ebf0*/  @!P0 SYNCS.PHASECHK.TRANS64 P0, [R5+URZ], R2 ;  /* 0x00000002050085a7 */ /* 0x000e64000800007f */
[----:B-1----:R-:W-:Y:S05]  /*6ec00*/  @!P0 BRA `(.L_x_189) ;  /* 0xfffffffc00f08947 */ /* 0x002fea000383ffff */
[----:B------:R-:W-:Y:S05]  /*6ec10*/  BRA `(.L_x_198) ;  /* 0xfffffffc002c7947 */ /* 0x000fea000383ffff */
.L_x_199:
[----:B------:R-:W-:-:S00]  /*6ec20*/  BRA `(.L_x_199) ;  /* 0xfffffffc00fc7947 */ /* 0x000fc0000383ffff */
[----:B------:R-:W-:-:S00]  /*6ec30*/  NOP ;  /* 0x0000000000007918 */ /* 0x000fc00000000000 */
        /* <DEDUP_REMOVED lines=12> */
.L_x_200:


//--------------------- .nv.shared._ZN7cutlass13device_kernelINS_4gemm6kernel13GemmUniversalIN4cute5tupleIJiiiiEEENS1_10collective13CollectiveMmaINS1_37MainloopSm90TmaGmmaWarpSpecializedFP8ILi2ENS5_IJNS4_1CILi2EEENSA_ILi1EEESC_EEENS1_35KernelTmaWarpSpecializedCooperativeEEENS5_IJNSA_ILi512EEENSA_ILi256EEENSA_ILi128EEEEEENS_12float_e4m3_tENS5_IJlSC_lEEESK_SL_NS4_8TiledMMAINS4_8MMA_AtomIJNS4_4SM904GMMA31MMA_64x256x32_F32E4M3E4M3_SS_TNILNSP_7ScaleInE1ELSR_1EEEEEENS4_6LayoutISD_NS5_IJSC_NSA_ILi0EEESV_EEEEENS5_IJNS4_10UnderscoreESY_SY_EEEEENS4_13SM90_TMA_LOADENS4_14ComposedLayoutINS4_7SwizzleILi3ELi4ELi3EEENS4_18smem_ptr_flag_bitsILi8EEENSU_INS5_IJNSA_ILi8EEESI_EEENS5_IJSI_SC_EEEEEEEvNS4_8identityENS4_23SM90_TMA_LOAD_MULTICASTES1B_vS1C_EENS_8epilogue10collective6detail29Sm90TmaWarpSpecializedAdapterINS1G_15DefaultEpilogueISK_SL_SL_NS1F_6thread17LinearCombinationISK_Li1EffLNS1K_9ScaleType4KindE0ELNS_15FloatRoundStyleE2ESK_EENS1_15EpilogueDefaultEEEEEvvEEEEvNT_6ParamsE --------------------------
	.section	.nv.shared._ZN7cutlass13device_kernelINS_4gemm6kernel13GemmUniversalIN4cute5tupleIJiiiiEEENS1_10collective13CollectiveMmaINS1_37MainloopSm90TmaGmmaWarpSpecializedFP8ILi2ENS5_IJNS4_1CILi2EEENSA_ILi1EEESC_EEENS1_35KernelTmaWarpSpecializedCooperativeEEENS5_IJNSA_ILi512EEENSA_ILi256EEENSA_ILi128EEEEEENS_12float_e4m3_tENS5_IJlSC_lEEESK_SL_NS4_8TiledMMAINS4_8MMA_AtomIJNS4_4SM904GMMA31MMA_64x256x32_F32E4M3E4M3_SS_TNILNSP_7ScaleInE1ELSR_1EEEEEENS4_6LayoutISD_NS5_IJSC_NSA_ILi0EEESV_EEEEENS5_IJNS4_10UnderscoreESY_SY_EEEEENS4_13SM90_TMA_LOADENS4_14ComposedLayoutINS4_7SwizzleILi3ELi4ELi3EEENS4_18smem_ptr_flag_bitsILi8EEENSU_INS5_IJNSA_ILi8EEESI_EEENS5_IJSI_SC_EEEEEEEvNS4_8identityENS4_23SM90_TMA_LOAD_MULTICASTES1B_vS1C_EENS_8epilogue10collective6detail29Sm90TmaWarpSpecializedAdapterINS1G_15DefaultEpilogueISK_SL_SL_NS1F_6thread17LinearCombinationISK_Li1EffLNS1K_9ScaleType4KindE0ELNS_15FloatRoundStyleE2ESK_EENS1_15EpilogueDefaultEEEEEvvEEEEvNT_6ParamsE,"aw",@nobits
	.sectionflags	@""
	.align	16
	.zero		1024


//--------------------- .nv.shared.reserved.0     --------------------------
	.section	.nv.shared.reserved.0,"aw",@nobits
	.weak		__nv_reservedSMEM_offset_0_alias
	.size		__nv_reservedSMEM_offset_0_alias, 0, 0
	.other		__nv_reservedSMEM_offset_0_alias,@"STO_CUDA_RESERVED_SHARED STV_DEFAULT"
__nv_reservedSMEM_offset_0_alias:
	.zero		0


//--------------------- .nv.global                --------------------------
	.section	.nv.global,"aw",@nobits
.nv.global:
	.type		_ZN39_INTERNAL_47713fed_4_k_cu_d21e9200_51564cute1_E,@object
	.size		_ZN39_INTERNAL_47713fed_4_k_cu_d21e9200_51564cute1_E,(_ZN39_INTERNAL_47713fed_4_k_cu_d21e9200_51564cuda3std3__45__cpo6cbeginE - _ZN39_INTERNAL_47713fed_4_k_cu_d21e9200_51564cute1_E)
_ZN39_INTERNAL_47713fed_4_k_cu_d21e9200_51564cute1_E:
	.zero		1
	.type		_ZN39_INTERNAL_47713fed_4_k_cu_d21e9200_51564cuda3std3__45__cpo6cbeginE,@object
	.size		_ZN39_INTERNAL_47713fed_4_k_cu_d21e9200_51564cuda3std3__45__cpo6cbeginE,(_ZN39_INTERNAL_47713fed_4_k_cu_d21e9200_51564cuda3std3__48in_placeE - _ZN39_INTERNAL_47713fed_4_k_cu_d21e9200_51564cuda3std3__45__cpo6cbeginE)
_ZN39_INTERNAL_47713fed_4_k_cu_d21e9200_51564cuda3std3__45__cpo6cbeginE:
	.zero		1
	.type		_ZN39_INTERNAL_47713fed_4_k_cu_d21e9200_51564cuda3std3__48in_placeE,@object
	.size		_ZN39_INTERNAL_47713fed_4_k_cu_d21e9200_51564cuda3std3__48in_placeE,(_ZN39_INTERNAL_47713fed_4_k_cu_d21e9200_51564cuda3std6ranges3__45__cpo9iter_moveE - _ZN39_INTERNAL_47713fed_4_k_cu_d21e9200_51564cuda3std3__48in_placeE)
_ZN39_INTERNAL_47713fed_4_k_cu_d21e9200_51564cuda3std3__48in_placeE:
	.zero		1
	.type		_ZN39_INTERNAL_47713fed_4_k_cu_d21e9200_51564cuda3std6ranges3__45__cpo9iter_moveE,@object
	.size		_ZN39_INTERNAL_47713fed_4_k_cu_d21e9200_51564cuda3std6ranges3__45__cpo9iter_moveE,(_ZN39_INTERNAL_47713fed_4_k_cu_d21e9200_51564cuda3std3__45__cpo5beginE - _ZN39_INTERNAL_47713fed_4_k_cu_d21e9200_51564cuda3std6ranges3__45__cpo9iter_moveE)
_ZN39_INTERNAL_47713fed_4_k_cu_d21e9200_51564cuda3std6ranges3__45__cpo9iter_moveE:
	.zero		1
	.type		_ZN39_INTERNAL_47713fed_4_k_cu_d21e9200_51564cuda3std3__45__cpo5beginE,@object
	.size		_ZN39_INTERNAL_47713fed_4_k_cu_d21e9200_51564cuda3std3__45__cpo5beginE,(_ZN39_INTERNAL_47713fed_4_k_cu_d21e9200_51564cuda3std3__441_GLOBAL__N__47713fed_4_k_cu_d21e9200_51566ignoreE - _ZN39_INTERNAL_47713fed_4_k_cu_d21e9200_51564cuda3std3__45__cpo5beginE)
_ZN39_INTERNAL_47713fed_4_k_cu_d21e9200_51564cuda3std3__45__cpo5beginE:
	.zero		1
	.type		_ZN39_INTERNAL_47713fed_4_k_cu_d21e9200_51564cuda3std3__441_GLOBAL__N__47713fed_4_k_cu_d21e9200_51566ignoreE,@object
	.size		_ZN39_INTERNAL_47713fed_4_k_cu_d21e9200_51564cuda3std3__441_GLOBAL__N__47713fed_4_k_cu_d21e9200_51566ignoreE,(_ZN39_INTERNAL_47713fed_4_k_cu_d21e9200_51564cute7productE - _ZN39_INTERNAL_47713fed_4_k_cu_d21e9200_51564cuda3std3__441_GLOBAL__N__47713fed_4_k_cu_d21e9200_51566ignoreE)
_ZN39_INTERNAL_47713fed_4_k_cu_d21e9200_51564cuda3std3__441_GLOBAL__N__47713fed_4_k_cu_d21e9200_51566ignoreE:
	.zero		1
	.type		_ZN39_INTERNAL_47713fed_4_k_cu_d21e9200_51564cute7productE,@object
	.size		_ZN39_INTERNAL_47713fed_4_k_cu_d21e9200_51564cute7productE,(_ZN39_INTERNAL_47713fed_4_k_cu_d21e9200_51564cuda3std3__45__cpo3endE - _ZN39_INTERNAL_47713fed_4_k_cu_d21e9200_51564cute7productE)
_ZN39_INTERNAL_47713fed_4_k_cu_d21e9200_51564cute7productE:
	.zero		1
	.type		_ZN39_INTERNAL_47713fed_4_k_cu_d21e9200_51564cuda3std3__45__cpo3endE,@object
	.size		_ZN39_INTERNAL_47713fed_4_k_cu_d21e9200_51564cuda3std3__45__cpo3endE,(_ZN39_INTERNAL_47713fed_4_k_cu_d21e9200_51564cuda3std3__419piecewise_constructE - _ZN39_INTERNAL_47713fed_4_k_cu_d21e9200_51564cuda3std3__45__cpo3endE)
_ZN39_INTERNAL_47713fed_4_k_cu_d21e9200_51564cuda3std3__45__cpo3endE:
	.zero		1
	.type		_ZN39_INTERNAL_47713fed_4_k_cu_d21e9200_51564cuda3std3__419piecewise_constructE,@object
	.size		_ZN39_INTERNAL_47713fed_4_k_cu_d21e9200_51564cuda3std3__419piecewise_constructE,(_ZN39_INTERNAL_47713fed_4_k_cu_d21e9200_51564cuda3std3__45__cpo4cendE - _ZN39_INTERNAL_47713fed_4_k_cu_d21e9200_51564cuda3std3__419piecewise_constructE)
_ZN39_INTERNAL_47713fed_4_k_cu_d21e9200_51564cuda3std3__419piecewise_constructE:
	.zero		1
	.type		_ZN39_INTERNAL_47713fed_4_k_cu_d21e9200_51564cuda3std3__45__cpo4cendE,@object
	.size		_ZN39_INTERNAL_47713fed_4_k_cu_d21e9200_51564cuda3std3__45__cpo4cendE,(_ZN39_INTERNAL_47713fed_4_k_cu_d21e9200_51564cuda3std6ranges3__45__cpo4swapE - _ZN39_INTERNAL_47713fed_4_k_cu_d21e9200_51564cuda3std3__45__cpo4cendE)
_ZN39_INTERNAL_47713fed_4_k_cu_d21e9200_51564cuda3std3__45__cpo4cendE:
	.zero		1
	.type		_ZN39_INTERNAL_47713fed_4_k_cu_d21e9200_51564cuda3std6ranges3__45__cpo4swapE,@object
	.size		_ZN39_INTERNAL_47713fed_4_k_cu_d21e9200_51564cuda3std6ranges3__45__cpo4swapE,(.L_7 - _ZN39_INTERNAL_47713fed_4_k_cu_d21e9200_51564cuda3std6ranges3__45__cpo4swapE)
_ZN39_INTERNAL_47713fed_4_k_cu_d21e9200_51564cuda3std6ranges3__45__cpo4swapE:
	.zero		1
.L_7:


//--------------------- .nv.constant0._ZN7cutlass13device_kernelINS_4gemm6kernel13GemmUniversalIN4cute5tupleIJiiiiEEENS1_10collective13CollectiveMmaINS1_37MainloopSm90TmaGmmaWarpSpecializedFP8ILi2ENS5_IJNS4_1CILi2EEENSA_ILi1EEESC_EEENS1_35KernelTmaWarpSpecializedCooperativeEEENS5_IJNSA_ILi512EEENSA_ILi256EEENSA_ILi128EEEEEENS_12float_e4m3_tENS5_IJlSC_lEEESK_SL_NS4_8TiledMMAINS4_8MMA_AtomIJNS4_4SM904GMMA31MMA_64x256x32_F32E4M3E4M3_SS_TNILNSP_7ScaleInE1ELSR_1EEEEEENS4_6LayoutISD_NS5_IJSC_NSA_ILi0EEESV_EEEEENS5_IJNS4_10UnderscoreESY_SY_EEEEENS4_13SM90_TMA_LOADENS4_14ComposedLayoutINS4_7SwizzleILi3ELi4ELi3EEENS4_18smem_ptr_flag_bitsILi8EEENSU_INS5_IJNSA_ILi8EEESI_EEENS5_IJSI_SC_EEEEEEEvNS4_8identityENS4_23SM90_TMA_LOAD_MULTICASTES1B_vS1C_EENS_8epilogue10collective6detail29Sm90TmaWarpSpecializedAdapterINS1G_15DefaultEpilogueISK_SL_SL_NS1F_6thread17LinearCombinationISK_Li1EffLNS1K_9ScaleType4KindE0ELNS_15FloatRoundStyleE2ESK_EENS1_15EpilogueDefaultEEEEEvvEEEEvNT_6ParamsE --------------------------
	.section	.nv.constant0._ZN7cutlass13device_kernelINS_4gemm6kernel13GemmUniversalIN4cute5tupleIJiiiiEEENS1_10collective13CollectiveMmaINS1_37MainloopSm90TmaGmmaWarpSpecializedFP8ILi2ENS5_IJNS4_1CILi2EEENSA_ILi1EEESC_EEENS1_35KernelTmaWarpSpecializedCooperativeEEENS5_IJNSA_ILi512EEENSA_ILi256EEENSA_ILi128EEEEEENS_12float_e4m3_tENS5_IJlSC_lEEESK_SL_NS4_8TiledMMAINS4_8MMA_AtomIJNS4_4SM904GMMA31MMA_64x256x32_F32E4M3E4M3_SS_TNILNSP_7ScaleInE1ELSR_1EEEEEENS4_6LayoutISD_NS5_IJSC_NSA_ILi0EEESV_EEEEENS5_IJNS4_10UnderscoreESY_SY_EEEEENS4_13SM90_TMA_LOADENS4_14ComposedLayoutINS4_7SwizzleILi3ELi4ELi3EEENS4_18smem_ptr_flag_bitsILi8EEENSU_INS5_IJNSA_ILi8EEESI_EEENS5_IJSI_SC_EEEEEEEvNS4_8identityENS4_23SM90_TMA_LOAD_MULTICASTES1B_vS1C_EENS_8epilogue10collective6detail29Sm90TmaWarpSpecializedAdapterINS1G_15DefaultEpilogueISK_SL_SL_NS1F_6thread17LinearCombinationISK_Li1EffLNS1K_9ScaleType4KindE0ELNS_15FloatRoundStyleE2ESK_EENS1_15EpilogueDefaultEEEEEvvEEEEvNT_6ParamsE,"a",@progbits
	.sectionflags	@""
	.align	4
.nv.constant0._ZN7cutlass13device_kernelINS_4gemm6kernel13GemmUniversalIN4cute5tupleIJiiiiEEENS1_10collective13CollectiveMmaINS1_37MainloopSm90TmaGmmaWarpSpecializedFP8ILi2ENS5_IJNS4_1CILi2EEENSA_ILi1EEESC_EEENS1_35KernelTmaWarpSpecializedCooperativeEEENS5_IJNSA_ILi512EEENSA_ILi256EEENSA_ILi128EEEEEENS_12float_e4m3_tENS5_IJlSC_lEEESK_SL_NS4_8TiledMMAINS4_8MMA_AtomIJNS4_4SM904GMMA31MMA_64x256x32_F32E4M3E4M3_SS_TNILNSP_7ScaleInE1ELSR_1EEEEEENS4_6LayoutISD_NS5_IJSC_NSA_ILi0EEESV_EEEEENS5_IJNS4_10UnderscoreESY_SY_EEEEENS4_13SM90_TMA_LOADENS4_14ComposedLayoutINS4_7SwizzleILi3ELi4ELi3EEENS4_18smem_ptr_flag_bitsILi8EEENSU_INS5_IJNSA_ILi8EEESI_EEENS5_IJSI_SC_EEEEEEEvNS4_8identityENS4_23SM90_TMA_LOAD_MULTICASTES1B_vS1C_EENS_8epilogue10collective6detail29Sm90TmaWarpSpecializedAdapterINS1G_15DefaultEpilogueISK_SL_SL_NS1F_6thread17LinearCombinationISK_Li1EffLNS1K_9ScaleType4KindE0ELNS_15FloatRoundStyleE2ESK_EENS1_15EpilogueDefaultEEEEEvvEEEEvNT_6ParamsE:
	.zero		1664


//--------------------- SYMBOLS --------------------------

	.type		.nv.reservedSmem.offset0,@object
	.size		.nv.reservedSmem.offset0,0x4
